//
// Generated by NVIDIA NVVM Compiler
//
// Compiler Build ID: CL-36424714
// Cuda compilation tools, release 13.0, V13.0.88
// Based on NVVM 20.0.0
//

.version 9.0
.target sm_100
.address_size 64

	// .globl	_Z6my_subPdS_S_i
.const .align 8 .f64 step;
// _ZZN3cub18CUB_300001_SM_10006detail6reduce28DeviceReduceSingleTileKernelINS2_10policy_hubIdyN4cuda3__47maximumIvEEE10Policy1000EPdSB_yS8_ddNS5_3std3__410__identityEEEvT0_T1_T2_T3_T4_T6_E12temp_storage has been demoted
// _ZZN3cub18CUB_300001_SM_10006detail6reduce18DeviceReduceKernelINS2_10policy_hubIdyN4cuda3__47maximumIvEEE10Policy1000EPdyS8_dNS5_3std3__410__identityEEEvT0_PT3_T1_NS0_13GridEvenShareISI_EET2_T4_E12temp_storage has been demoted
// _ZZN3cub18CUB_300001_SM_10006detail6reduce28DeviceReduceSingleTileKernelINS2_10policy_hubIdyN4cuda3__47maximumIvEEE10Policy1000EPdSB_iS8_ddNS5_3std3__410__identityEEEvT0_T1_T2_T3_T4_T6_E12temp_storage has been demoted
.global .align 1 .b8 _ZN34_INTERNAL_9ee96c38_4_k_cu_05ae43d74cuda3std3__45__cpo5beginE[1];
.global .align 1 .b8 _ZN34_INTERNAL_9ee96c38_4_k_cu_05ae43d74cuda3std3__45__cpo3endE[1];
.global .align 1 .b8 _ZN34_INTERNAL_9ee96c38_4_k_cu_05ae43d74cuda3std3__45__cpo6cbeginE[1];
.global .align 1 .b8 _ZN34_INTERNAL_9ee96c38_4_k_cu_05ae43d74cuda3std3__45__cpo4cendE[1];
.global .align 1 .b8 _ZN34_INTERNAL_9ee96c38_4_k_cu_05ae43d74cuda3std3__45__cpo6rbeginE[1];
.global .align 1 .b8 _ZN34_INTERNAL_9ee96c38_4_k_cu_05ae43d74cuda3std3__45__cpo4rendE[1];
.global .align 1 .b8 _ZN34_INTERNAL_9ee96c38_4_k_cu_05ae43d74cuda3std3__45__cpo7crbeginE[1];
.global .align 1 .b8 _ZN34_INTERNAL_9ee96c38_4_k_cu_05ae43d74cuda3std3__45__cpo5crendE[1];
.global .align 1 .b8 _ZN34_INTERNAL_9ee96c38_4_k_cu_05ae43d74cuda3std3__436_GLOBAL__N__9ee96c38_4_k_cu_05ae43d76ignoreE[1];
.global .align 1 .b8 _ZN34_INTERNAL_9ee96c38_4_k_cu_05ae43d74cuda3std3__419piecewise_constructE[1];
.global .align 1 .b8 _ZN34_INTERNAL_9ee96c38_4_k_cu_05ae43d74cuda3std3__48in_placeE[1];
.global .align 1 .b8 _ZN34_INTERNAL_9ee96c38_4_k_cu_05ae43d74cuda3std3__420unreachable_sentinelE[1];
.global .align 1 .b8 _ZN34_INTERNAL_9ee96c38_4_k_cu_05ae43d74cuda3std3__47nulloptE[1];
.global .align 1 .b8 _ZN34_INTERNAL_9ee96c38_4_k_cu_05ae43d74cuda3std3__48unexpectE[1];
.global .align 1 .b8 _ZN34_INTERNAL_9ee96c38_4_k_cu_05ae43d74cuda3std6ranges3__45__cpo4swapE[1];
.global .align 1 .b8 _ZN34_INTERNAL_9ee96c38_4_k_cu_05ae43d74cuda3std6ranges3__45__cpo9iter_moveE[1];
.global .align 1 .b8 _ZN34_INTERNAL_9ee96c38_4_k_cu_05ae43d74cuda3std6ranges3__45__cpo5beginE[1];
.global .align 1 .b8 _ZN34_INTERNAL_9ee96c38_4_k_cu_05ae43d74cuda3std6ranges3__45__cpo3endE[1];
.global .align 1 .b8 _ZN34_INTERNAL_9ee96c38_4_k_cu_05ae43d74cuda3std6ranges3__45__cpo6cbeginE[1];
.global .align 1 .b8 _ZN34_INTERNAL_9ee96c38_4_k_cu_05ae43d74cuda3std6ranges3__45__cpo4cendE[1];
.global .align 1 .b8 _ZN34_INTERNAL_9ee96c38_4_k_cu_05ae43d74cuda3std6ranges3__45__cpo7advanceE[1];
.global .align 1 .b8 _ZN34_INTERNAL_9ee96c38_4_k_cu_05ae43d74cuda3std6ranges3__45__cpo9iter_swapE[1];
.global .align 1 .b8 _ZN34_INTERNAL_9ee96c38_4_k_cu_05ae43d74cuda3std6ranges3__45__cpo4nextE[1];
.global .align 1 .b8 _ZN34_INTERNAL_9ee96c38_4_k_cu_05ae43d74cuda3std6ranges3__45__cpo4prevE[1];
.global .align 1 .b8 _ZN34_INTERNAL_9ee96c38_4_k_cu_05ae43d74cuda3std6ranges3__45__cpo4dataE[1];
.global .align 1 .b8 _ZN34_INTERNAL_9ee96c38_4_k_cu_05ae43d74cuda3std6ranges3__45__cpo5cdataE[1];
.global .align 1 .b8 _ZN34_INTERNAL_9ee96c38_4_k_cu_05ae43d74cuda3std6ranges3__45__cpo4sizeE[1];
.global .align 1 .b8 _ZN34_INTERNAL_9ee96c38_4_k_cu_05ae43d74cuda3std6ranges3__45__cpo5ssizeE[1];
.global .align 1 .b8 _ZN34_INTERNAL_9ee96c38_4_k_cu_05ae43d74cuda3std6ranges3__45__cpo8distanceE[1];
.global .align 1 .b8 _ZN34_INTERNAL_9ee96c38_4_k_cu_05ae43d76thrust24THRUST_300001_SM_1000_NS6system6detail10sequential3seqE[1];
.global .align 1 .b8 _ZN34_INTERNAL_9ee96c38_4_k_cu_05ae43d76thrust24THRUST_300001_SM_1000_NS12placeholders2_1E[1];
.global .align 1 .b8 _ZN34_INTERNAL_9ee96c38_4_k_cu_05ae43d76thrust24THRUST_300001_SM_1000_NS12placeholders2_2E[1];
.global .align 1 .b8 _ZN34_INTERNAL_9ee96c38_4_k_cu_05ae43d76thrust24THRUST_300001_SM_1000_NS12placeholders2_3E[1];
.global .align 1 .b8 _ZN34_INTERNAL_9ee96c38_4_k_cu_05ae43d76thrust24THRUST_300001_SM_1000_NS12placeholders2_4E[1];
.global .align 1 .b8 _ZN34_INTERNAL_9ee96c38_4_k_cu_05ae43d76thrust24THRUST_300001_SM_1000_NS12placeholders2_5E[1];
.global .align 1 .b8 _ZN34_INTERNAL_9ee96c38_4_k_cu_05ae43d76thrust24THRUST_300001_SM_1000_NS12placeholders2_6E[1];
.global .align 1 .b8 _ZN34_INTERNAL_9ee96c38_4_k_cu_05ae43d76thrust24THRUST_300001_SM_1000_NS12placeholders2_7E[1];
.global .align 1 .b8 _ZN34_INTERNAL_9ee96c38_4_k_cu_05ae43d76thrust24THRUST_300001_SM_1000_NS12placeholders2_8E[1];
.global .align 1 .b8 _ZN34_INTERNAL_9ee96c38_4_k_cu_05ae43d76thrust24THRUST_300001_SM_1000_NS12placeholders2_9E[1];
.global .align 1 .b8 _ZN34_INTERNAL_9ee96c38_4_k_cu_05ae43d76thrust24THRUST_300001_SM_1000_NS12placeholders3_10E[1];

.visible .entry _Z6my_subPdS_S_i(
	.param .u64 .ptr .align 1 _Z6my_subPdS_S_i_param_0,
	.param .u64 .ptr .align 1 _Z6my_subPdS_S_i_param_1,
	.param .u64 .ptr .align 1 _Z6my_subPdS_S_i_param_2,
	.param .u32 _Z6my_subPdS_S_i_param_3
)
{
	.reg .pred 	%p<7>;
	.reg .b32 	%r<14>;
	.reg .b64 	%rd<11>;
	.reg .b64 	%fd<4>;

	ld.param.u64 	%rd1, [_Z6my_subPdS_S_i_param_0];
	ld.param.u64 	%rd2, [_Z6my_subPdS_S_i_param_1];
	ld.param.u64 	%rd3, [_Z6my_subPdS_S_i_param_2];
	ld.param.u32 	%r5, [_Z6my_subPdS_S_i_param_3];
	mov.u32 	%r6, %ctaid.x;
	mov.u32 	%r7, %ntid.x;
	mov.u32 	%r8, %tid.x;
	mad.lo.s32 	%r9, %r6, %r7, %r8;
	mov.u32 	%r10, %ctaid.y;
	mov.u32 	%r11, %ntid.y;
	mov.u32 	%r12, %tid.y;
	mad.lo.s32 	%r2, %r10, %r11, %r12;
	setp.eq.s32 	%p1, %r9, 0;
	add.s32 	%r3, %r5, -1;
	setp.ge.u32 	%p2, %r9, %r3;
	or.pred  	%p3, %p1, %p2;
	@%p3 bra 	$L__BB0_3;
	setp.eq.s32 	%p4, %r2, 0;
	setp.ge.u32 	%p5, %r2, %r3;
	or.pred  	%p6, %p4, %p5;
	@%p6 bra 	$L__BB0_3;
	mad.lo.s32 	%r13, %r5, %r9, %r2;
	cvta.to.global.u64 	%rd4, %rd2;
	mul.wide.u32 	%rd5, %r13, 8;
	add.s64 	%rd6, %rd4, %rd5;
	ld.global.f64 	%fd1, [%rd6];
	cvta.to.global.u64 	%rd7, %rd1;
	add.s64 	%rd8, %rd7, %rd5;
	ld.global.f64 	%fd2, [%rd8];
	sub.f64 	%fd3, %fd1, %fd2;
	cvta.to.global.u64 	%rd9, %rd3;
	add.s64 	%rd10, %rd9, %rd5;
	st.global.f64 	[%rd10], %fd3;
$L__BB0_3:
	ret;

}
	// .globl	_Z6updatePdS_i
.visible .entry _Z6updatePdS_i(
	.param .u64 .ptr .align 1 _Z6updatePdS_i_param_0,
	.param .u64 .ptr .align 1 _Z6updatePdS_i_param_1,
	.param .u32 _Z6updatePdS_i_param_2
)
{
	.reg .pred 	%p<7>;
	.reg .b32 	%r<20>;
	.reg .b64 	%rd<15>;
	.reg .b64 	%fd<9>;

	ld.param.u64 	%rd1, [_Z6updatePdS_i_param_0];
	ld.param.u64 	%rd2, [_Z6updatePdS_i_param_1];
	ld.param.u32 	%r5, [_Z6updatePdS_i_param_2];
	mov.u32 	%r6, %ctaid.x;
	mov.u32 	%r7, %ntid.x;
	mov.u32 	%r8, %tid.x;
	mad.lo.s32 	%r9, %r6, %r7, %r8;
	mov.u32 	%r10, %ctaid.y;
	mov.u32 	%r11, %ntid.y;
	mov.u32 	%r12, %tid.y;
	mad.lo.s32 	%r2, %r10, %r11, %r12;
	setp.eq.s32 	%p1, %r9, 0;
	add.s32 	%r3, %r5, -1;
	setp.ge.u32 	%p2, %r9, %r3;
	or.pred  	%p3, %p1, %p2;
	@%p3 bra 	$L__BB1_3;
	setp.eq.s32 	%p4, %r2, 0;
	setp.ge.u32 	%p5, %r2, %r3;
	or.pred  	%p6, %p4, %p5;
	@%p6 bra 	$L__BB1_3;
	cvta.to.global.u64 	%rd3, %rd1;
	mul.lo.s32 	%r13, %r5, %r9;
	add.s32 	%r14, %r13, %r2;
	add.s32 	%r15, %r14, -1;
	mul.wide.u32 	%rd4, %r15, 8;
	add.s64 	%rd5, %rd3, %rd4;
	ld.global.f64 	%fd1, [%rd5];
	add.s32 	%r16, %r14, 1;
	mul.wide.u32 	%rd6, %r16, 8;
	add.s64 	%rd7, %rd3, %rd6;
	ld.global.f64 	%fd2, [%rd7];
	add.f64 	%fd3, %fd1, %fd2;
	sub.s32 	%r17, %r13, %r5;
	add.s32 	%r18, %r17, %r2;
	mul.wide.u32 	%rd8, %r18, 8;
	add.s64 	%rd9, %rd3, %rd8;
	ld.global.f64 	%fd4, [%rd9];
	add.f64 	%fd5, %fd3, %fd4;
	add.s32 	%r19, %r14, %r5;
	mul.wide.u32 	%rd10, %r19, 8;
	add.s64 	%rd11, %rd3, %rd10;
	ld.global.f64 	%fd6, [%rd11];
	add.f64 	%fd7, %fd5, %fd6;
	mul.f64 	%fd8, %fd7, 0d3FD0000000000000;
	cvta.to.global.u64 	%rd12, %rd2;
	mul.wide.u32 	%rd13, %r14, 8;
	add.s64 	%rd14, %rd12, %rd13;
	st.global.f64 	[%rd14], %fd8;
$L__BB1_3:
	ret;

}
	// .globl	_Z4fillPdS_i
.visible .entry _Z4fillPdS_i(
	.param .u64 .ptr .align 1 _Z4fillPdS_i_param_0,
	.param .u64 .ptr .align 1 _Z4fillPdS_i_param_1,
	.param .u32 _Z4fillPdS_i_param_2
)
{
	.reg .pred 	%p<4>;
	.reg .b32 	%r<16>;
	.reg .b64 	%rd<37>;
	.reg .b64 	%fd<10>;

	ld.param.u64 	%rd3, [_Z4fillPdS_i_param_0];
	ld.param.u64 	%rd4, [_Z4fillPdS_i_param_1];
	ld.param.u32 	%r3, [_Z4fillPdS_i_param_2];
	cvta.to.global.u64 	%rd1, %rd3;
	cvta.to.global.u64 	%rd2, %rd4;
	mov.u32 	%r4, %ctaid.x;
	mov.u32 	%r5, %ntid.x;
	mov.u32 	%r6, %tid.x;
	mad.lo.s32 	%r1, %r4, %r5, %r6;
	mov.b64 	%rd5, 4621819117588971520;
	st.global.u64 	[%rd2], %rd5;
	st.global.u64 	[%rd1], %rd5;
	add.s32 	%r7, %r3, -1;
	mul.wide.s32 	%rd6, %r7, 8;
	add.s64 	%rd7, %rd2, %rd6;
	mov.b64 	%rd8, 4626322717216342016;
	st.global.u64 	[%rd7], %rd8;
	add.s64 	%rd9, %rd1, %rd6;
	st.global.u64 	[%rd9], %rd8;
	mul.lo.s32 	%r8, %r3, %r3;
	mul.wide.u32 	%rd10, %r8, 8;
	add.s64 	%rd11, %rd2, %rd10;
	mov.b64 	%rd12, 4629137466983448576;
	st.global.u64 	[%rd11+-8], %rd12;
	add.s64 	%rd13, %rd1, %rd10;
	st.global.u64 	[%rd13+-8], %rd12;
	sub.s32 	%r2, %r8, %r3;
	mul.wide.s32 	%rd14, %r2, 8;
	add.s64 	%rd15, %rd2, %rd14;
	st.global.u64 	[%rd15], %rd8;
	add.s64 	%rd16, %rd1, %rd14;
	st.global.u64 	[%rd16], %rd8;
	setp.eq.s32 	%p1, %r1, 0;
	setp.ge.u32 	%p2, %r1, %r7;
	or.pred  	%p3, %p1, %p2;
	@%p3 bra 	$L__BB2_2;
	add.s32 	%r9, %r1, -1;
	mul.wide.u32 	%rd17, %r9, 8;
	add.s64 	%rd18, %rd1, %rd17;
	ld.global.f64 	%fd1, [%rd18];
	ld.const.f64 	%fd2, [step];
	add.f64 	%fd3, %fd1, %fd2;
	mul.wide.u32 	%rd19, %r1, 8;
	add.s64 	%rd20, %rd2, %rd19;
	st.global.f64 	[%rd20], %fd3;
	add.s64 	%rd21, %rd1, %rd19;
	st.global.f64 	[%rd21], %fd3;
	add.s32 	%r10, %r2, %r1;
	add.s32 	%r11, %r9, %r2;
	mul.wide.u32 	%rd22, %r11, 8;
	add.s64 	%rd23, %rd1, %rd22;
	ld.global.f64 	%fd4, [%rd23];
	add.f64 	%fd5, %fd4, %fd2;
	mul.wide.u32 	%rd24, %r10, 8;
	add.s64 	%rd25, %rd2, %rd24;
	st.global.f64 	[%rd25], %fd5;
	add.s64 	%rd26, %rd1, %rd24;
	st.global.f64 	[%rd26], %fd5;
	mul.lo.s32 	%r12, %r3, %r9;
	mul.wide.u32 	%rd27, %r12, 8;
	add.s64 	%rd28, %rd1, %rd27;
	ld.global.f64 	%fd6, [%rd28];
	add.f64 	%fd7, %fd6, %fd2;
	mul.lo.s32 	%r13, %r3, %r1;
	mul.wide.u32 	%rd29, %r13, 8;
	add.s64 	%rd30, %rd2, %rd29;
	st.global.f64 	[%rd30], %fd7;
	add.s64 	%rd31, %rd1, %rd29;
	st.global.f64 	[%rd31], %fd7;
	add.s32 	%r14, %r13, -1;
	mul.wide.u32 	%rd32, %r14, 8;
	add.s64 	%rd33, %rd1, %rd32;
	ld.global.f64 	%fd8, [%rd33];
	add.f64 	%fd9, %fd8, %fd2;
	add.s32 	%r15, %r14, %r3;
	mul.wide.u32 	%rd34, %r15, 8;
	add.s64 	%rd35, %rd2, %rd34;
	st.global.f64 	[%rd35], %fd9;
	add.s64 	%rd36, %rd1, %rd34;
	st.global.f64 	[%rd36], %fd9;
$L__BB2_2:
	ret;

}
	// .globl	_ZN3cub18CUB_300001_SM_10006detail11EmptyKernelIvEEvv
.visible .entry _ZN3cub18CUB_300001_SM_10006detail11EmptyKernelIvEEvv()
{


	ret;

}
	// .globl	_ZN3cub18CUB_300001_SM_10006detail6reduce28DeviceReduceSingleTileKernelINS2_10policy_hubIdyN4cuda3__47maximumIvEEE10Policy1000EPdSB_yS8_ddNS5_3std3__410__identityEEEvT0_T1_T2_T3_T4_T6_
.visible .entry _ZN3cub18CUB_300001_SM_10006detail6reduce28DeviceReduceSingleTileKernelINS2_10policy_hubIdyN4cuda3__47maximumIvEEE10Policy1000EPdSB_yS8_ddNS5_3std3__410__identityEEEvT0_T1_T2_T3_T4_T6_(
	.param .u64 .ptr .align 1 _ZN3cub18CUB_300001_SM_10006detail6reduce28DeviceReduceSingleTileKernelINS2_10policy_hubIdyN4cuda3__47maximumIvEEE10Policy1000EPdSB_yS8_ddNS5_3std3__410__identityEEEvT0_T1_T2_T3_T4_T6__param_0,
	.param .u64 .ptr .align 1 _ZN3cub18CUB_300001_SM_10006detail6reduce28DeviceReduceSingleTileKernelINS2_10policy_hubIdyN4cuda3__47maximumIvEEE10Policy1000EPdSB_yS8_ddNS5_3std3__410__identityEEEvT0_T1_T2_T3_T4_T6__param_1,
	.param .u64 _ZN3cub18CUB_300001_SM_10006detail6reduce28DeviceReduceSingleTileKernelINS2_10policy_hubIdyN4cuda3__47maximumIvEEE10Policy1000EPdSB_yS8_ddNS5_3std3__410__identityEEEvT0_T1_T2_T3_T4_T6__param_2,
	.param .align 1 .b8 _ZN3cub18CUB_300001_SM_10006detail6reduce28DeviceReduceSingleTileKernelINS2_10policy_hubIdyN4cuda3__47maximumIvEEE10Policy1000EPdSB_yS8_ddNS5_3std3__410__identityEEEvT0_T1_T2_T3_T4_T6__param_3[1],
	.param .f64 _ZN3cub18CUB_300001_SM_10006detail6reduce28DeviceReduceSingleTileKernelINS2_10policy_hubIdyN4cuda3__47maximumIvEEE10Policy1000EPdSB_yS8_ddNS5_3std3__410__identityEEEvT0_T1_T2_T3_T4_T6__param_4,
	.param .align 1 .b8 _ZN3cub18CUB_300001_SM_10006detail6reduce28DeviceReduceSingleTileKernelINS2_10policy_hubIdyN4cuda3__47maximumIvEEE10Policy1000EPdSB_yS8_ddNS5_3std3__410__identityEEEvT0_T1_T2_T3_T4_T6__param_5[1]
)
.maxntid 256
.minnctapersm 1
{
	.reg .pred 	%p<220>;
	.reg .b32 	%r<446>;
	.reg .b64 	%rd<232>;
	.reg .b64 	%fd<381>;
	// demoted variable
	.shared .align 8 .b8 _ZZN3cub18CUB_300001_SM_10006detail6reduce28DeviceReduceSingleTileKernelINS2_10policy_hubIdyN4cuda3__47maximumIvEEE10Policy1000EPdSB_yS8_ddNS5_3std3__410__identityEEEvT0_T1_T2_T3_T4_T6_E12temp_storage[80];
	ld.param.u64 	%rd31, [_ZN3cub18CUB_300001_SM_10006detail6reduce28DeviceReduceSingleTileKernelINS2_10policy_hubIdyN4cuda3__47maximumIvEEE10Policy1000EPdSB_yS8_ddNS5_3std3__410__identityEEEvT0_T1_T2_T3_T4_T6__param_0];
	ld.param.u64 	%rd33, [_ZN3cub18CUB_300001_SM_10006detail6reduce28DeviceReduceSingleTileKernelINS2_10policy_hubIdyN4cuda3__47maximumIvEEE10Policy1000EPdSB_yS8_ddNS5_3std3__410__identityEEEvT0_T1_T2_T3_T4_T6__param_1];
	ld.param.u64 	%rd32, [_ZN3cub18CUB_300001_SM_10006detail6reduce28DeviceReduceSingleTileKernelINS2_10policy_hubIdyN4cuda3__47maximumIvEEE10Policy1000EPdSB_yS8_ddNS5_3std3__410__identityEEEvT0_T1_T2_T3_T4_T6__param_2];
	ld.param.f64 	%fd58, [_ZN3cub18CUB_300001_SM_10006detail6reduce28DeviceReduceSingleTileKernelINS2_10policy_hubIdyN4cuda3__47maximumIvEEE10Policy1000EPdSB_yS8_ddNS5_3std3__410__identityEEEvT0_T1_T2_T3_T4_T6__param_4];
	cvta.to.global.u64 	%rd1, %rd33;
	setp.ne.s64 	%p1, %rd32, 0;
	@%p1 bra 	$L__BB4_3;
	mov.u32 	%r427, %tid.x;
	setp.ne.s32 	%p219, %r427, 0;
	@%p219 bra 	$L__BB4_74;
	st.global.f64 	[%rd1], %fd58;
	bra.uni 	$L__BB4_74;
$L__BB4_3:
	and.b64  	%rd34, %rd31, 31;
	setp.ne.s64 	%p2, %rd34, 0;
	@%p2 bra 	$L__BB4_38;
	setp.gt.u64 	%p110, %rd32, 2047;
	@%p110 bra 	$L__BB4_22;
	cvt.u32.u64 	%r1, %rd32;
	mov.u32 	%r2, %tid.x;
	setp.ge.u32 	%p159, %r2, %r1;
	mov.f64 	%fd359, 0d0000000000000000;
	mov.u32 	%r431, %r2;
	@%p159 bra 	$L__BB4_7;
	mul.wide.u32 	%rd189, %r2, 8;
	add.s64 	%rd188, %rd31, %rd189;
	// begin inline asm
	ld.global.nc.u64 %rd187, [%rd188];
	// end inline asm
	mov.b64 	%fd359, %rd187;
	add.s32 	%r431, %r2, 256;
$L__BB4_7:
	setp.ge.u32 	%p160, %r431, %r1;
	@%p160 bra 	$L__BB4_13;
	not.b32 	%r303, %r431;
	add.s32 	%r5, %r303, %r1;
	and.b32  	%r304, %r5, 768;
	setp.eq.s32 	%p161, %r304, 768;
	@%p161 bra 	$L__BB4_11;
	mul.wide.u32 	%rd190, %r431, 8;
	add.s64 	%rd222, %rd31, %rd190;
	shr.u32 	%r305, %r5, 8;
	add.s32 	%r306, %r305, 1;
	and.b32  	%r307, %r306, 3;
	neg.s32 	%r429, %r307;
$L__BB4_10:
	.pragma "nounroll";
	// begin inline asm
	ld.global.nc.u64 %rd191, [%rd222];
	// end inline asm
	mov.b64 	%fd272, %rd191;
	setp.lt.f64 	%p162, %fd359, %fd272;
	selp.f64 	%fd359, %fd272, %fd359, %p162;
	add.s32 	%r431, %r431, 256;
	add.s64 	%rd222, %rd222, 2048;
	add.s32 	%r429, %r429, 1;
	setp.ne.s32 	%p163, %r429, 0;
	@%p163 bra 	$L__BB4_10;
$L__BB4_11:
	setp.lt.u32 	%p164, %r5, 768;
	@%p164 bra 	$L__BB4_13;
$L__BB4_12:
	mul.wide.s32 	%rd201, %r431, 8;
	add.s64 	%rd194, %rd31, %rd201;
	// begin inline asm
	ld.global.nc.u64 %rd193, [%rd194];
	// end inline asm
	mov.b64 	%fd273, %rd193;
	setp.lt.f64 	%p165, %fd359, %fd273;
	selp.f64 	%fd274, %fd273, %fd359, %p165;
	add.s64 	%rd196, %rd194, 2048;
	// begin inline asm
	ld.global.nc.u64 %rd195, [%rd196];
	// end inline asm
	mov.b64 	%fd275, %rd195;
	setp.lt.f64 	%p166, %fd274, %fd275;
	selp.f64 	%fd276, %fd275, %fd274, %p166;
	add.s64 	%rd198, %rd194, 4096;
	// begin inline asm
	ld.global.nc.u64 %rd197, [%rd198];
	// end inline asm
	mov.b64 	%fd277, %rd197;
	setp.lt.f64 	%p167, %fd276, %fd277;
	selp.f64 	%fd278, %fd277, %fd276, %p167;
	add.s64 	%rd200, %rd194, 6144;
	// begin inline asm
	ld.global.nc.u64 %rd199, [%rd200];
	// end inline asm
	mov.b64 	%fd279, %rd199;
	setp.lt.f64 	%p168, %fd278, %fd279;
	selp.f64 	%fd359, %fd279, %fd278, %p168;
	add.s32 	%r431, %r431, 1024;
	setp.lt.s32 	%p169, %r431, %r1;
	@%p169 bra 	$L__BB4_12;
$L__BB4_13:
	setp.lt.u64 	%p170, %rd32, 256;
	@%p170 bra 	$L__BB4_18;
	// begin inline asm
	mov.u32 %r371, %laneid;
	// end inline asm
	mov.b64 	%rd212, %fd359;
	mov.b64 	{%r373, %r378}, %rd212;
	mov.b32 	%r379, 1;
	mov.b32 	%r420, 31;
	mov.b32 	%r421, -1;
	// begin inline asm
	shfl.sync.down.b32 %r372, %r373, %r379, %r420, %r421;
	// end inline asm
	// begin inline asm
	shfl.sync.down.b32 %r377, %r378, %r379, %r420, %r421;
	// end inline asm
	mov.b64 	%rd213, {%r372, %r377};
	mov.b64 	%fd327, %rd213;
	setp.gt.s32 	%p198, %r371, 30;
	setp.lt.f64 	%p199, %fd359, %fd327;
	selp.f64 	%fd328, %fd327, %fd359, %p199;
	selp.f64 	%fd329, %fd359, %fd328, %p198;
	mov.b64 	%rd214, %fd329;
	mov.b64 	{%r383, %r388}, %rd214;
	mov.b32 	%r389, 2;
	// begin inline asm
	shfl.sync.down.b32 %r382, %r383, %r389, %r420, %r421;
	// end inline asm
	// begin inline asm
	shfl.sync.down.b32 %r387, %r388, %r389, %r420, %r421;
	// end inline asm
	mov.b64 	%rd215, {%r382, %r387};
	mov.b64 	%fd330, %rd215;
	setp.gt.s32 	%p200, %r371, 29;
	setp.lt.f64 	%p201, %fd329, %fd330;
	selp.f64 	%fd331, %fd330, %fd329, %p201;
	selp.f64 	%fd332, %fd329, %fd331, %p200;
	mov.b64 	%rd216, %fd332;
	mov.b64 	{%r393, %r398}, %rd216;
	mov.b32 	%r399, 4;
	// begin inline asm
	shfl.sync.down.b32 %r392, %r393, %r399, %r420, %r421;
	// end inline asm
	// begin inline asm
	shfl.sync.down.b32 %r397, %r398, %r399, %r420, %r421;
	// end inline asm
	mov.b64 	%rd217, {%r392, %r397};
	mov.b64 	%fd333, %rd217;
	setp.gt.s32 	%p202, %r371, 27;
	setp.lt.f64 	%p203, %fd332, %fd333;
	selp.f64 	%fd334, %fd333, %fd332, %p203;
	selp.f64 	%fd335, %fd332, %fd334, %p202;
	mov.b64 	%rd218, %fd335;
	mov.b64 	{%r403, %r408}, %rd218;
	mov.b32 	%r409, 8;
	// begin inline asm
	shfl.sync.down.b32 %r402, %r403, %r409, %r420, %r421;
	// end inline asm
	// begin inline asm
	shfl.sync.down.b32 %r407, %r408, %r409, %r420, %r421;
	// end inline asm
	mov.b64 	%rd219, {%r402, %r407};
	mov.b64 	%fd336, %rd219;
	setp.gt.s32 	%p204, %r371, 23;
	setp.lt.f64 	%p205, %fd335, %fd336;
	selp.f64 	%fd337, %fd336, %fd335, %p205;
	selp.f64 	%fd338, %fd335, %fd337, %p204;
	mov.b64 	%rd220, %fd338;
	mov.b64 	{%r413, %r418}, %rd220;
	mov.b32 	%r419, 16;
	// begin inline asm
	shfl.sync.down.b32 %r412, %r413, %r419, %r420, %r421;
	// end inline asm
	// begin inline asm
	shfl.sync.down.b32 %r417, %r418, %r419, %r420, %r421;
	// end inline asm
	mov.b64 	%rd221, {%r412, %r417};
	mov.b64 	%fd339, %rd221;
	setp.gt.s32 	%p206, %r371, 15;
	setp.lt.f64 	%p207, %fd338, %fd339;
	selp.f64 	%fd10, %fd339, %fd338, %p207;
	selp.f64 	%fd380, %fd338, %fd10, %p206;
	setp.ne.s32 	%p208, %r371, 0;
	@%p208 bra 	$L__BB4_16;
	shr.u32 	%r422, %r2, 2;
	and.b32  	%r423, %r422, 248;
	mov.u32 	%r424, _ZZN3cub18CUB_300001_SM_10006detail6reduce28DeviceReduceSingleTileKernelINS2_10policy_hubIdyN4cuda3__47maximumIvEEE10Policy1000EPdSB_yS8_ddNS5_3std3__410__identityEEEvT0_T1_T2_T3_T4_T6_E12temp_storage;
	add.s32 	%r425, %r424, %r423;
	st.shared.f64 	[%r425+8], %fd10;
$L__BB4_16:
	bar.sync 	0;
	setp.ne.s32 	%p209, %r2, 0;
	@%p209 bra 	$L__BB4_72;
	ld.shared.f64 	%fd340, [_ZZN3cub18CUB_300001_SM_10006detail6reduce28DeviceReduceSingleTileKernelINS2_10policy_hubIdyN4cuda3__47maximumIvEEE10Policy1000EPdSB_yS8_ddNS5_3std3__410__identityEEEvT0_T1_T2_T3_T4_T6_E12temp_storage+16];
	setp.lt.f64 	%p210, %fd380, %fd340;
	selp.f64 	%fd341, %fd340, %fd380, %p210;
	ld.shared.f64 	%fd342, [_ZZN3cub18CUB_300001_SM_10006detail6reduce28DeviceReduceSingleTileKernelINS2_10policy_hubIdyN4cuda3__47maximumIvEEE10Policy1000EPdSB_yS8_ddNS5_3std3__410__identityEEEvT0_T1_T2_T3_T4_T6_E12temp_storage+24];
	setp.lt.f64 	%p211, %fd341, %fd342;
	selp.f64 	%fd343, %fd342, %fd341, %p211;
	ld.shared.f64 	%fd344, [_ZZN3cub18CUB_300001_SM_10006detail6reduce28DeviceReduceSingleTileKernelINS2_10policy_hubIdyN4cuda3__47maximumIvEEE10Policy1000EPdSB_yS8_ddNS5_3std3__410__identityEEEvT0_T1_T2_T3_T4_T6_E12temp_storage+32];
	setp.lt.f64 	%p212, %fd343, %fd344;
	selp.f64 	%fd345, %fd344, %fd343, %p212;
	ld.shared.f64 	%fd346, [_ZZN3cub18CUB_300001_SM_10006detail6reduce28DeviceReduceSingleTileKernelINS2_10policy_hubIdyN4cuda3__47maximumIvEEE10Policy1000EPdSB_yS8_ddNS5_3std3__410__identityEEEvT0_T1_T2_T3_T4_T6_E12temp_storage+40];
	setp.lt.f64 	%p213, %fd345, %fd346;
	selp.f64 	%fd347, %fd346, %fd345, %p213;
	ld.shared.f64 	%fd348, [_ZZN3cub18CUB_300001_SM_10006detail6reduce28DeviceReduceSingleTileKernelINS2_10policy_hubIdyN4cuda3__47maximumIvEEE10Policy1000EPdSB_yS8_ddNS5_3std3__410__identityEEEvT0_T1_T2_T3_T4_T6_E12temp_storage+48];
	setp.lt.f64 	%p214, %fd347, %fd348;
	selp.f64 	%fd349, %fd348, %fd347, %p214;
	ld.shared.f64 	%fd350, [_ZZN3cub18CUB_300001_SM_10006detail6reduce28DeviceReduceSingleTileKernelINS2_10policy_hubIdyN4cuda3__47maximumIvEEE10Policy1000EPdSB_yS8_ddNS5_3std3__410__identityEEEvT0_T1_T2_T3_T4_T6_E12temp_storage+56];
	setp.lt.f64 	%p215, %fd349, %fd350;
	selp.f64 	%fd351, %fd350, %fd349, %p215;
	ld.shared.f64 	%fd352, [_ZZN3cub18CUB_300001_SM_10006detail6reduce28DeviceReduceSingleTileKernelINS2_10policy_hubIdyN4cuda3__47maximumIvEEE10Policy1000EPdSB_yS8_ddNS5_3std3__410__identityEEEvT0_T1_T2_T3_T4_T6_E12temp_storage+64];
	setp.lt.f64 	%p216, %fd351, %fd352;
	selp.f64 	%fd380, %fd352, %fd351, %p216;
	bra.uni 	$L__BB4_72;
$L__BB4_18:
	// begin inline asm
	mov.u32 %r308, %laneid;
	// end inline asm
	and.b32  	%r359, %r2, 992;
	add.s32 	%r360, %r359, 32;
	setp.gt.u32 	%p171, %r360, %r1;
	not.b32 	%r361, %r359;
	add.s32 	%r362, %r1, %r361;
	selp.b32 	%r357, %r362, 31, %p171;
	mov.b64 	%rd202, %fd359;
	mov.b64 	{%r310, %r315}, %rd202;
	mov.b32 	%r316, 1;
	mov.b32 	%r358, -1;
	// begin inline asm
	shfl.sync.down.b32 %r309, %r310, %r316, %r357, %r358;
	// end inline asm
	// begin inline asm
	shfl.sync.down.b32 %r314, %r315, %r316, %r357, %r358;
	// end inline asm
	mov.b64 	%rd203, {%r309, %r314};
	mov.b64 	%fd280, %rd203;
	setp.lt.s32 	%p172, %r308, %r357;
	setp.lt.f64 	%p173, %fd359, %fd280;
	selp.f64 	%fd281, %fd280, %fd359, %p173;
	selp.f64 	%fd282, %fd281, %fd359, %p172;
	mov.b64 	%rd204, %fd282;
	mov.b64 	{%r320, %r325}, %rd204;
	mov.b32 	%r326, 2;
	// begin inline asm
	shfl.sync.down.b32 %r319, %r320, %r326, %r357, %r358;
	// end inline asm
	// begin inline asm
	shfl.sync.down.b32 %r324, %r325, %r326, %r357, %r358;
	// end inline asm
	mov.b64 	%rd205, {%r319, %r324};
	mov.b64 	%fd283, %rd205;
	add.s32 	%r363, %r308, 2;
	setp.gt.s32 	%p174, %r363, %r357;
	setp.lt.f64 	%p175, %fd282, %fd283;
	selp.f64 	%fd284, %fd283, %fd282, %p175;
	selp.f64 	%fd285, %fd282, %fd284, %p174;
	mov.b64 	%rd206, %fd285;
	mov.b64 	{%r330, %r335}, %rd206;
	mov.b32 	%r336, 4;
	// begin inline asm
	shfl.sync.down.b32 %r329, %r330, %r336, %r357, %r358;
	// end inline asm
	// begin inline asm
	shfl.sync.down.b32 %r334, %r335, %r336, %r357, %r358;
	// end inline asm
	mov.b64 	%rd207, {%r329, %r334};
	mov.b64 	%fd286, %rd207;
	add.s32 	%r364, %r308, 4;
	setp.gt.s32 	%p176, %r364, %r357;
	setp.lt.f64 	%p177, %fd285, %fd286;
	selp.f64 	%fd287, %fd286, %fd285, %p177;
	selp.f64 	%fd288, %fd285, %fd287, %p176;
	mov.b64 	%rd208, %fd288;
	mov.b64 	{%r340, %r345}, %rd208;
	mov.b32 	%r346, 8;
	// begin inline asm
	shfl.sync.down.b32 %r339, %r340, %r346, %r357, %r358;
	// end inline asm
	// begin inline asm
	shfl.sync.down.b32 %r344, %r345, %r346, %r357, %r358;
	// end inline asm
	mov.b64 	%rd209, {%r339, %r344};
	mov.b64 	%fd289, %rd209;
	add.s32 	%r365, %r308, 8;
	setp.gt.s32 	%p178, %r365, %r357;
	setp.lt.f64 	%p179, %fd288, %fd289;
	selp.f64 	%fd290, %fd289, %fd288, %p179;
	selp.f64 	%fd291, %fd288, %fd290, %p178;
	mov.b64 	%rd210, %fd291;
	mov.b64 	{%r350, %r355}, %rd210;
	mov.b32 	%r356, 16;
	// begin inline asm
	shfl.sync.down.b32 %r349, %r350, %r356, %r357, %r358;
	// end inline asm
	// begin inline asm
	shfl.sync.down.b32 %r354, %r355, %r356, %r357, %r358;
	// end inline asm
	mov.b64 	%rd211, {%r349, %r354};
	mov.b64 	%fd292, %rd211;
	add.s32 	%r366, %r308, 16;
	setp.gt.s32 	%p180, %r366, %r357;
	setp.lt.f64 	%p181, %fd291, %fd292;
	selp.f64 	%fd293, %fd292, %fd291, %p181;
	selp.f64 	%fd380, %fd291, %fd293, %p180;
	setp.ne.s32 	%p182, %r308, 0;
	@%p182 bra 	$L__BB4_20;
	shr.u32 	%r367, %r2, 2;
	and.b32  	%r368, %r367, 248;
	mov.u32 	%r369, _ZZN3cub18CUB_300001_SM_10006detail6reduce28DeviceReduceSingleTileKernelINS2_10policy_hubIdyN4cuda3__47maximumIvEEE10Policy1000EPdSB_yS8_ddNS5_3std3__410__identityEEEvT0_T1_T2_T3_T4_T6_E12temp_storage;
	add.s32 	%r370, %r369, %r368;
	st.shared.f64 	[%r370+8], %fd380;
$L__BB4_20:
	bar.sync 	0;
	setp.ne.s32 	%p183, %r2, 0;
	@%p183 bra 	$L__BB4_72;
	setp.gt.u64 	%p184, %rd32, 32;
	ld.shared.f64 	%fd294, [_ZZN3cub18CUB_300001_SM_10006detail6reduce28DeviceReduceSingleTileKernelINS2_10policy_hubIdyN4cuda3__47maximumIvEEE10Policy1000EPdSB_yS8_ddNS5_3std3__410__identityEEEvT0_T1_T2_T3_T4_T6_E12temp_storage+16];
	setp.lt.f64 	%p185, %fd380, %fd294;
	selp.f64 	%fd296, %fd294, %fd380, %p185;
	selp.f64 	%fd297, %fd296, %fd380, %p184;
	setp.gt.u64 	%p186, %rd32, 64;
	ld.shared.f64 	%fd299, [_ZZN3cub18CUB_300001_SM_10006detail6reduce28DeviceReduceSingleTileKernelINS2_10policy_hubIdyN4cuda3__47maximumIvEEE10Policy1000EPdSB_yS8_ddNS5_3std3__410__identityEEEvT0_T1_T2_T3_T4_T6_E12temp_storage+24];
	setp.lt.f64 	%p187, %fd297, %fd299;
	selp.f64 	%fd301, %fd299, %fd297, %p187;
	selp.f64 	%fd302, %fd301, %fd297, %p186;
	setp.gt.u64 	%p188, %rd32, 96;
	ld.shared.f64 	%fd304, [_ZZN3cub18CUB_300001_SM_10006detail6reduce28DeviceReduceSingleTileKernelINS2_10policy_hubIdyN4cuda3__47maximumIvEEE10Policy1000EPdSB_yS8_ddNS5_3std3__410__identityEEEvT0_T1_T2_T3_T4_T6_E12temp_storage+32];
	setp.lt.f64 	%p189, %fd302, %fd304;
	selp.f64 	%fd306, %fd304, %fd302, %p189;
	selp.f64 	%fd307, %fd306, %fd302, %p188;
	setp.gt.u64 	%p190, %rd32, 128;
	ld.shared.f64 	%fd309, [_ZZN3cub18CUB_300001_SM_10006detail6reduce28DeviceReduceSingleTileKernelINS2_10policy_hubIdyN4cuda3__47maximumIvEEE10Policy1000EPdSB_yS8_ddNS5_3std3__410__identityEEEvT0_T1_T2_T3_T4_T6_E12temp_storage+40];
	setp.lt.f64 	%p191, %fd307, %fd309;
	selp.f64 	%fd311, %fd309, %fd307, %p191;
	selp.f64 	%fd312, %fd311, %fd307, %p190;
	setp.gt.u64 	%p192, %rd32, 160;
	ld.shared.f64 	%fd314, [_ZZN3cub18CUB_300001_SM_10006detail6reduce28DeviceReduceSingleTileKernelINS2_10policy_hubIdyN4cuda3__47maximumIvEEE10Policy1000EPdSB_yS8_ddNS5_3std3__410__identityEEEvT0_T1_T2_T3_T4_T6_E12temp_storage+48];
	setp.lt.f64 	%p193, %fd312, %fd314;
	selp.f64 	%fd316, %fd314, %fd312, %p193;
	selp.f64 	%fd317, %fd316, %fd312, %p192;
	setp.gt.u64 	%p194, %rd32, 192;
	ld.shared.f64 	%fd319, [_ZZN3cub18CUB_300001_SM_10006detail6reduce28DeviceReduceSingleTileKernelINS2_10policy_hubIdyN4cuda3__47maximumIvEEE10Policy1000EPdSB_yS8_ddNS5_3std3__410__identityEEEvT0_T1_T2_T3_T4_T6_E12temp_storage+56];
	setp.lt.f64 	%p195, %fd317, %fd319;
	selp.f64 	%fd321, %fd319, %fd317, %p195;
	selp.f64 	%fd322, %fd321, %fd317, %p194;
	setp.gt.u64 	%p196, %rd32, 224;
	ld.shared.f64 	%fd324, [_ZZN3cub18CUB_300001_SM_10006detail6reduce28DeviceReduceSingleTileKernelINS2_10policy_hubIdyN4cuda3__47maximumIvEEE10Policy1000EPdSB_yS8_ddNS5_3std3__410__identityEEEvT0_T1_T2_T3_T4_T6_E12temp_storage+64];
	setp.lt.f64 	%p197, %fd322, %fd324;
	selp.f64 	%fd326, %fd324, %fd322, %p197;
	selp.f64 	%fd380, %fd326, %fd322, %p196;
	bra.uni 	$L__BB4_72;
$L__BB4_22:
	mov.u32 	%r14, %tid.x;
	shl.b32 	%r237, %r14, 2;
	mul.wide.u32 	%rd145, %r237, 8;
	add.s64 	%rd134, %rd31, %rd145;
	// begin inline asm
	ld.global.nc.v2.u64 {%rd132, %rd133}, [%rd134];
	// end inline asm
	add.s64 	%rd137, %rd134, 16;
	// begin inline asm
	ld.global.nc.v2.u64 {%rd135, %rd136}, [%rd137];
	// end inline asm
	mov.b64 	%fd206, %rd132;
	mov.b64 	%fd207, %rd133;
	mov.b64 	%fd208, %rd135;
	mov.b64 	%fd209, %rd136;
	add.s64 	%rd140, %rd134, 8192;
	// begin inline asm
	ld.global.nc.v2.u64 {%rd138, %rd139}, [%rd140];
	// end inline asm
	add.s64 	%rd143, %rd134, 8208;
	// begin inline asm
	ld.global.nc.v2.u64 {%rd141, %rd142}, [%rd143];
	// end inline asm
	mov.b64 	%fd210, %rd138;
	mov.b64 	%fd211, %rd139;
	mov.b64 	%fd212, %rd141;
	mov.b64 	%fd213, %rd142;
	setp.lt.f64 	%p111, %fd206, %fd207;
	selp.f64 	%fd214, %fd207, %fd206, %p111;
	setp.lt.f64 	%p112, %fd214, %fd208;
	selp.f64 	%fd215, %fd208, %fd214, %p112;
	setp.lt.f64 	%p113, %fd215, %fd209;
	selp.f64 	%fd216, %fd209, %fd215, %p113;
	setp.lt.f64 	%p114, %fd216, %fd210;
	selp.f64 	%fd217, %fd210, %fd216, %p114;
	setp.lt.f64 	%p115, %fd217, %fd211;
	selp.f64 	%fd218, %fd211, %fd217, %p115;
	setp.lt.f64 	%p116, %fd218, %fd212;
	selp.f64 	%fd219, %fd212, %fd218, %p116;
	setp.lt.f64 	%p117, %fd219, %fd213;
	selp.f64 	%fd366, %fd213, %fd219, %p117;
	add.s64 	%rd6, %rd32, -2048;
	setp.lt.u64 	%p118, %rd6, 2048;
	mov.b64 	%rd224, 2048;
	@%p118 bra 	$L__BB4_26;
	mov.b64 	%rd224, 2048;
$L__BB4_24:
	shl.b64 	%rd159, %rd224, 3;
	add.s64 	%rd149, %rd134, %rd159;
	// begin inline asm
	ld.global.nc.v2.u64 {%rd147, %rd148}, [%rd149];
	// end inline asm
	add.s64 	%rd152, %rd149, 16;
	// begin inline asm
	ld.global.nc.v2.u64 {%rd150, %rd151}, [%rd152];
	// end inline asm
	mov.b64 	%fd220, %rd147;
	mov.b64 	%fd221, %rd148;
	mov.b64 	%fd222, %rd150;
	mov.b64 	%fd223, %rd151;
	add.s64 	%rd155, %rd149, 8192;
	// begin inline asm
	ld.global.nc.v2.u64 {%rd153, %rd154}, [%rd155];
	// end inline asm
	add.s64 	%rd158, %rd149, 8208;
	// begin inline asm
	ld.global.nc.v2.u64 {%rd156, %rd157}, [%rd158];
	// end inline asm
	mov.b64 	%fd224, %rd153;
	mov.b64 	%fd225, %rd154;
	mov.b64 	%fd226, %rd156;
	mov.b64 	%fd227, %rd157;
	setp.lt.f64 	%p119, %fd366, %fd220;
	selp.f64 	%fd228, %fd220, %fd366, %p119;
	setp.lt.f64 	%p120, %fd228, %fd221;
	selp.f64 	%fd229, %fd221, %fd228, %p120;
	setp.lt.f64 	%p121, %fd229, %fd222;
	selp.f64 	%fd230, %fd222, %fd229, %p121;
	setp.lt.f64 	%p122, %fd230, %fd223;
	selp.f64 	%fd231, %fd223, %fd230, %p122;
	setp.lt.f64 	%p123, %fd231, %fd224;
	selp.f64 	%fd232, %fd224, %fd231, %p123;
	setp.lt.f64 	%p124, %fd232, %fd225;
	selp.f64 	%fd233, %fd225, %fd232, %p124;
	setp.lt.f64 	%p125, %fd233, %fd226;
	selp.f64 	%fd234, %fd226, %fd233, %p125;
	setp.lt.f64 	%p126, %fd234, %fd227;
	selp.f64 	%fd366, %fd227, %fd234, %p126;
	sub.s64 	%rd160, %rd32, %rd224;
	setp.lt.u64 	%p127, %rd160, 2048;
	@%p127 bra 	$L__BB4_34;
	add.s64 	%rd224, %rd224, 2048;
	setp.le.u64 	%p128, %rd224, %rd6;
	@%p128 bra 	$L__BB4_24;
$L__BB4_26:
	setp.le.u64 	%p129, %rd32, %rd224;
	@%p129 bra 	$L__BB4_34;
	cvt.u32.u64 	%r238, %rd224;
	cvt.u32.u64 	%r239, %rd32;
	sub.s32 	%r15, %r239, %r238;
	setp.ge.s32 	%p130, %r14, %r15;
	@%p130 bra 	$L__BB4_34;
	not.b32 	%r241, %r14;
	add.s32 	%r242, %r241, %r239;
	sub.s32 	%r16, %r242, %r238;
	and.b32  	%r244, %r16, 768;
	setp.eq.s32 	%p131, %r244, 768;
	mov.u32 	%r435, %r14;
	@%p131 bra 	$L__BB4_31;
	cvt.u64.u32 	%rd161, %r14;
	add.s64 	%rd162, %rd224, %rd161;
	shl.b64 	%rd163, %rd162, 3;
	add.s64 	%rd225, %rd31, %rd163;
	shr.u32 	%r245, %r16, 8;
	add.s32 	%r246, %r245, 1;
	and.b32  	%r247, %r246, 3;
	neg.s32 	%r433, %r247;
	mov.u32 	%r435, %r14;
$L__BB4_30:
	.pragma "nounroll";
	// begin inline asm
	ld.global.nc.u64 %rd164, [%rd225];
	// end inline asm
	mov.b64 	%fd236, %rd164;
	setp.lt.f64 	%p132, %fd366, %fd236;
	selp.f64 	%fd366, %fd236, %fd366, %p132;
	add.s32 	%r435, %r435, 256;
	add.s64 	%rd225, %rd225, 2048;
	add.s32 	%r433, %r433, 1;
	setp.ne.s32 	%p133, %r433, 0;
	@%p133 bra 	$L__BB4_30;
$L__BB4_31:
	setp.lt.u32 	%p134, %r16, 768;
	@%p134 bra 	$L__BB4_34;
	cvt.u64.u32 	%rd166, %r435;
	add.s64 	%rd167, %rd224, %rd166;
	shl.b64 	%rd168, %rd167, 3;
	add.s64 	%rd226, %rd31, %rd168;
$L__BB4_33:
	// begin inline asm
	ld.global.nc.u64 %rd169, [%rd226];
	// end inline asm
	mov.b64 	%fd237, %rd169;
	setp.lt.f64 	%p135, %fd366, %fd237;
	selp.f64 	%fd238, %fd237, %fd366, %p135;
	add.s64 	%rd172, %rd226, 2048;
	// begin inline asm
	ld.global.nc.u64 %rd171, [%rd172];
	// end inline asm
	mov.b64 	%fd239, %rd171;
	setp.lt.f64 	%p136, %fd238, %fd239;
	selp.f64 	%fd240, %fd239, %fd238, %p136;
	add.s64 	%rd174, %rd226, 4096;
	// begin inline asm
	ld.global.nc.u64 %rd173, [%rd174];
	// end inline asm
	mov.b64 	%fd241, %rd173;
	setp.lt.f64 	%p137, %fd240, %fd241;
	selp.f64 	%fd242, %fd241, %fd240, %p137;
	add.s64 	%rd176, %rd226, 6144;
	// begin inline asm
	ld.global.nc.u64 %rd175, [%rd176];
	// end inline asm
	mov.b64 	%fd243, %rd175;
	setp.lt.f64 	%p138, %fd242, %fd243;
	selp.f64 	%fd366, %fd243, %fd242, %p138;
	add.s32 	%r435, %r435, 1024;
	add.s64 	%rd226, %rd226, 8192;
	setp.lt.s32 	%p139, %r435, %r15;
	@%p139 bra 	$L__BB4_33;
$L__BB4_34:
	// begin inline asm
	mov.u32 %r248, %laneid;
	// end inline asm
	mov.b64 	%rd177, %fd366;
	mov.b64 	{%r250, %r255}, %rd177;
	mov.b32 	%r256, 1;
	mov.b32 	%r297, 31;
	mov.b32 	%r298, -1;
	// begin inline asm
	shfl.sync.down.b32 %r249, %r250, %r256, %r297, %r298;
	// end inline asm
	// begin inline asm
	shfl.sync.down.b32 %r254, %r255, %r256, %r297, %r298;
	// end inline asm
	mov.b64 	%rd178, {%r249, %r254};
	mov.b64 	%fd244, %rd178;
	setp.gt.s32 	%p140, %r248, 30;
	setp.lt.f64 	%p141, %fd366, %fd244;
	selp.f64 	%fd245, %fd244, %fd366, %p141;
	selp.f64 	%fd246, %fd366, %fd245, %p140;
	mov.b64 	%rd179, %fd246;
	mov.b64 	{%r260, %r265}, %rd179;
	mov.b32 	%r266, 2;
	// begin inline asm
	shfl.sync.down.b32 %r259, %r260, %r266, %r297, %r298;
	// end inline asm
	// begin inline asm
	shfl.sync.down.b32 %r264, %r265, %r266, %r297, %r298;
	// end inline asm
	mov.b64 	%rd180, {%r259, %r264};
	mov.b64 	%fd247, %rd180;
	setp.gt.s32 	%p142, %r248, 29;
	setp.lt.f64 	%p143, %fd246, %fd247;
	selp.f64 	%fd248, %fd247, %fd246, %p143;
	selp.f64 	%fd249, %fd246, %fd248, %p142;
	mov.b64 	%rd181, %fd249;
	mov.b64 	{%r270, %r275}, %rd181;
	mov.b32 	%r276, 4;
	// begin inline asm
	shfl.sync.down.b32 %r269, %r270, %r276, %r297, %r298;
	// end inline asm
	// begin inline asm
	shfl.sync.down.b32 %r274, %r275, %r276, %r297, %r298;
	// end inline asm
	mov.b64 	%rd182, {%r269, %r274};
	mov.b64 	%fd250, %rd182;
	setp.gt.s32 	%p144, %r248, 27;
	setp.lt.f64 	%p145, %fd249, %fd250;
	selp.f64 	%fd251, %fd250, %fd249, %p145;
	selp.f64 	%fd252, %fd249, %fd251, %p144;
	mov.b64 	%rd183, %fd252;
	mov.b64 	{%r280, %r285}, %rd183;
	mov.b32 	%r286, 8;
	// begin inline asm
	shfl.sync.down.b32 %r279, %r280, %r286, %r297, %r298;
	// end inline asm
	// begin inline asm
	shfl.sync.down.b32 %r284, %r285, %r286, %r297, %r298;
	// end inline asm
	mov.b64 	%rd184, {%r279, %r284};
	mov.b64 	%fd253, %rd184;
	setp.gt.s32 	%p146, %r248, 23;
	setp.lt.f64 	%p147, %fd252, %fd253;
	selp.f64 	%fd254, %fd253, %fd252, %p147;
	selp.f64 	%fd255, %fd252, %fd254, %p146;
	mov.b64 	%rd185, %fd255;
	mov.b64 	{%r290, %r295}, %rd185;
	mov.b32 	%r296, 16;
	// begin inline asm
	shfl.sync.down.b32 %r289, %r290, %r296, %r297, %r298;
	// end inline asm
	// begin inline asm
	shfl.sync.down.b32 %r294, %r295, %r296, %r297, %r298;
	// end inline asm
	mov.b64 	%rd186, {%r289, %r294};
	mov.b64 	%fd256, %rd186;
	setp.gt.s32 	%p148, %r248, 15;
	setp.lt.f64 	%p149, %fd255, %fd256;
	selp.f64 	%fd26, %fd256, %fd255, %p149;
	selp.f64 	%fd380, %fd255, %fd26, %p148;
	setp.ne.s32 	%p150, %r248, 0;
	@%p150 bra 	$L__BB4_36;
	shr.u32 	%r299, %r14, 2;
	and.b32  	%r300, %r299, 248;
	mov.u32 	%r301, _ZZN3cub18CUB_300001_SM_10006detail6reduce28DeviceReduceSingleTileKernelINS2_10policy_hubIdyN4cuda3__47maximumIvEEE10Policy1000EPdSB_yS8_ddNS5_3std3__410__identityEEEvT0_T1_T2_T3_T4_T6_E12temp_storage;
	add.s32 	%r302, %r301, %r300;
	st.shared.f64 	[%r302+8], %fd26;
$L__BB4_36:
	bar.sync 	0;
	setp.ne.s32 	%p151, %r14, 0;
	@%p151 bra 	$L__BB4_72;
	ld.shared.f64 	%fd257, [_ZZN3cub18CUB_300001_SM_10006detail6reduce28DeviceReduceSingleTileKernelINS2_10policy_hubIdyN4cuda3__47maximumIvEEE10Policy1000EPdSB_yS8_ddNS5_3std3__410__identityEEEvT0_T1_T2_T3_T4_T6_E12temp_storage+16];
	setp.lt.f64 	%p152, %fd380, %fd257;
	selp.f64 	%fd258, %fd257, %fd380, %p152;
	ld.shared.f64 	%fd259, [_ZZN3cub18CUB_300001_SM_10006detail6reduce28DeviceReduceSingleTileKernelINS2_10policy_hubIdyN4cuda3__47maximumIvEEE10Policy1000EPdSB_yS8_ddNS5_3std3__410__identityEEEvT0_T1_T2_T3_T4_T6_E12temp_storage+24];
	setp.lt.f64 	%p153, %fd258, %fd259;
	selp.f64 	%fd260, %fd259, %fd258, %p153;
	ld.shared.f64 	%fd261, [_ZZN3cub18CUB_300001_SM_10006detail6reduce28DeviceReduceSingleTileKernelINS2_10policy_hubIdyN4cuda3__47maximumIvEEE10Policy1000EPdSB_yS8_ddNS5_3std3__410__identityEEEvT0_T1_T2_T3_T4_T6_E12temp_storage+32];
	setp.lt.f64 	%p154, %fd260, %fd261;
	selp.f64 	%fd262, %fd261, %fd260, %p154;
	ld.shared.f64 	%fd263, [_ZZN3cub18CUB_300001_SM_10006detail6reduce28DeviceReduceSingleTileKernelINS2_10policy_hubIdyN4cuda3__47maximumIvEEE10Policy1000EPdSB_yS8_ddNS5_3std3__410__identityEEEvT0_T1_T2_T3_T4_T6_E12temp_storage+40];
	setp.lt.f64 	%p155, %fd262, %fd263;
	selp.f64 	%fd264, %fd263, %fd262, %p155;
	ld.shared.f64 	%fd265, [_ZZN3cub18CUB_300001_SM_10006detail6reduce28DeviceReduceSingleTileKernelINS2_10policy_hubIdyN4cuda3__47maximumIvEEE10Policy1000EPdSB_yS8_ddNS5_3std3__410__identityEEEvT0_T1_T2_T3_T4_T6_E12temp_storage+48];
	setp.lt.f64 	%p156, %fd264, %fd265;
	selp.f64 	%fd266, %fd265, %fd264, %p156;
	ld.shared.f64 	%fd267, [_ZZN3cub18CUB_300001_SM_10006detail6reduce28DeviceReduceSingleTileKernelINS2_10policy_hubIdyN4cuda3__47maximumIvEEE10Policy1000EPdSB_yS8_ddNS5_3std3__410__identityEEEvT0_T1_T2_T3_T4_T6_E12temp_storage+56];
	setp.lt.f64 	%p157, %fd266, %fd267;
	selp.f64 	%fd268, %fd267, %fd266, %p157;
	ld.shared.f64 	%fd269, [_ZZN3cub18CUB_300001_SM_10006detail6reduce28DeviceReduceSingleTileKernelINS2_10policy_hubIdyN4cuda3__47maximumIvEEE10Policy1000EPdSB_yS8_ddNS5_3std3__410__identityEEEvT0_T1_T2_T3_T4_T6_E12temp_storage+64];
	setp.lt.f64 	%p158, %fd268, %fd269;
	selp.f64 	%fd380, %fd269, %fd268, %p158;
	bra.uni 	$L__BB4_72;
$L__BB4_38:
	setp.gt.u64 	%p3, %rd32, 2047;
	@%p3 bra 	$L__BB4_56;
	cvt.u32.u64 	%r25, %rd32;
	mov.u32 	%r26, %tid.x;
	setp.ge.u32 	%p52, %r26, %r25;
	mov.f64 	%fd372, 0d0000000000000000;
	mov.u32 	%r440, %r26;
	@%p52 bra 	$L__BB4_41;
	mul.wide.u32 	%rd99, %r26, 8;
	add.s64 	%rd98, %rd31, %rd99;
	// begin inline asm
	ld.global.nc.u64 %rd97, [%rd98];
	// end inline asm
	mov.b64 	%fd372, %rd97;
	add.s32 	%r440, %r26, 256;
$L__BB4_41:
	setp.ge.u32 	%p53, %r440, %r25;
	@%p53 bra 	$L__BB4_47;
	not.b32 	%r114, %r440;
	add.s32 	%r29, %r114, %r25;
	and.b32  	%r115, %r29, 768;
	setp.eq.s32 	%p54, %r115, 768;
	@%p54 bra 	$L__BB4_45;
	mul.wide.u32 	%rd100, %r440, 8;
	add.s64 	%rd227, %rd31, %rd100;
	shr.u32 	%r116, %r29, 8;
	add.s32 	%r117, %r116, 1;
	and.b32  	%r118, %r117, 3;
	neg.s32 	%r438, %r118;
$L__BB4_44:
	.pragma "nounroll";
	// begin inline asm
	ld.global.nc.u64 %rd101, [%rd227];
	// end inline asm
	mov.b64 	%fd125, %rd101;
	setp.lt.f64 	%p55, %fd372, %fd125;
	selp.f64 	%fd372, %fd125, %fd372, %p55;
	add.s32 	%r440, %r440, 256;
	add.s64 	%rd227, %rd227, 2048;
	add.s32 	%r438, %r438, 1;
	setp.ne.s32 	%p56, %r438, 0;
	@%p56 bra 	$L__BB4_44;
$L__BB4_45:
	setp.lt.u32 	%p57, %r29, 768;
	@%p57 bra 	$L__BB4_47;
$L__BB4_46:
	mul.wide.s32 	%rd111, %r440, 8;
	add.s64 	%rd104, %rd31, %rd111;
	// begin inline asm
	ld.global.nc.u64 %rd103, [%rd104];
	// end inline asm
	mov.b64 	%fd126, %rd103;
	setp.lt.f64 	%p58, %fd372, %fd126;
	selp.f64 	%fd127, %fd126, %fd372, %p58;
	add.s64 	%rd106, %rd104, 2048;
	// begin inline asm
	ld.global.nc.u64 %rd105, [%rd106];
	// end inline asm
	mov.b64 	%fd128, %rd105;
	setp.lt.f64 	%p59, %fd127, %fd128;
	selp.f64 	%fd129, %fd128, %fd127, %p59;
	add.s64 	%rd108, %rd104, 4096;
	// begin inline asm
	ld.global.nc.u64 %rd107, [%rd108];
	// end inline asm
	mov.b64 	%fd130, %rd107;
	setp.lt.f64 	%p60, %fd129, %fd130;
	selp.f64 	%fd131, %fd130, %fd129, %p60;
	add.s64 	%rd110, %rd104, 6144;
	// begin inline asm
	ld.global.nc.u64 %rd109, [%rd110];
	// end inline asm
	mov.b64 	%fd132, %rd109;
	setp.lt.f64 	%p61, %fd131, %fd132;
	selp.f64 	%fd372, %fd132, %fd131, %p61;
	add.s32 	%r440, %r440, 1024;
	setp.lt.s32 	%p62, %r440, %r25;
	@%p62 bra 	$L__BB4_46;
$L__BB4_47:
	setp.lt.u64 	%p63, %rd32, 256;
	@%p63 bra 	$L__BB4_52;
	// begin inline asm
	mov.u32 %r182, %laneid;
	// end inline asm
	mov.b64 	%rd122, %fd372;
	mov.b64 	{%r184, %r189}, %rd122;
	mov.b32 	%r190, 1;
	mov.b32 	%r231, 31;
	mov.b32 	%r232, -1;
	// begin inline asm
	shfl.sync.down.b32 %r183, %r184, %r190, %r231, %r232;
	// end inline asm
	// begin inline asm
	shfl.sync.down.b32 %r188, %r189, %r190, %r231, %r232;
	// end inline asm
	mov.b64 	%rd123, {%r183, %r188};
	mov.b64 	%fd180, %rd123;
	setp.gt.s32 	%p91, %r182, 30;
	setp.lt.f64 	%p92, %fd372, %fd180;
	selp.f64 	%fd181, %fd180, %fd372, %p92;
	selp.f64 	%fd182, %fd372, %fd181, %p91;
	mov.b64 	%rd124, %fd182;
	mov.b64 	{%r194, %r199}, %rd124;
	mov.b32 	%r200, 2;
	// begin inline asm
	shfl.sync.down.b32 %r193, %r194, %r200, %r231, %r232;
	// end inline asm
	// begin inline asm
	shfl.sync.down.b32 %r198, %r199, %r200, %r231, %r232;
	// end inline asm
	mov.b64 	%rd125, {%r193, %r198};
	mov.b64 	%fd183, %rd125;
	setp.gt.s32 	%p93, %r182, 29;
	setp.lt.f64 	%p94, %fd182, %fd183;
	selp.f64 	%fd184, %fd183, %fd182, %p94;
	selp.f64 	%fd185, %fd182, %fd184, %p93;
	mov.b64 	%rd126, %fd185;
	mov.b64 	{%r204, %r209}, %rd126;
	mov.b32 	%r210, 4;
	// begin inline asm
	shfl.sync.down.b32 %r203, %r204, %r210, %r231, %r232;
	// end inline asm
	// begin inline asm
	shfl.sync.down.b32 %r208, %r209, %r210, %r231, %r232;
	// end inline asm
	mov.b64 	%rd127, {%r203, %r208};
	mov.b64 	%fd186, %rd127;
	setp.gt.s32 	%p95, %r182, 27;
	setp.lt.f64 	%p96, %fd185, %fd186;
	selp.f64 	%fd187, %fd186, %fd185, %p96;
	selp.f64 	%fd188, %fd185, %fd187, %p95;
	mov.b64 	%rd128, %fd188;
	mov.b64 	{%r214, %r219}, %rd128;
	mov.b32 	%r220, 8;
	// begin inline asm
	shfl.sync.down.b32 %r213, %r214, %r220, %r231, %r232;
	// end inline asm
	// begin inline asm
	shfl.sync.down.b32 %r218, %r219, %r220, %r231, %r232;
	// end inline asm
	mov.b64 	%rd129, {%r213, %r218};
	mov.b64 	%fd189, %rd129;
	setp.gt.s32 	%p97, %r182, 23;
	setp.lt.f64 	%p98, %fd188, %fd189;
	selp.f64 	%fd190, %fd189, %fd188, %p98;
	selp.f64 	%fd191, %fd188, %fd190, %p97;
	mov.b64 	%rd130, %fd191;
	mov.b64 	{%r224, %r229}, %rd130;
	mov.b32 	%r230, 16;
	// begin inline asm
	shfl.sync.down.b32 %r223, %r224, %r230, %r231, %r232;
	// end inline asm
	// begin inline asm
	shfl.sync.down.b32 %r228, %r229, %r230, %r231, %r232;
	// end inline asm
	mov.b64 	%rd131, {%r223, %r228};
	mov.b64 	%fd192, %rd131;
	setp.gt.s32 	%p99, %r182, 15;
	setp.lt.f64 	%p100, %fd191, %fd192;
	selp.f64 	%fd38, %fd192, %fd191, %p100;
	selp.f64 	%fd380, %fd191, %fd38, %p99;
	setp.ne.s32 	%p101, %r182, 0;
	@%p101 bra 	$L__BB4_50;
	shr.u32 	%r233, %r26, 2;
	and.b32  	%r234, %r233, 248;
	mov.u32 	%r235, _ZZN3cub18CUB_300001_SM_10006detail6reduce28DeviceReduceSingleTileKernelINS2_10policy_hubIdyN4cuda3__47maximumIvEEE10Policy1000EPdSB_yS8_ddNS5_3std3__410__identityEEEvT0_T1_T2_T3_T4_T6_E12temp_storage;
	add.s32 	%r236, %r235, %r234;
	st.shared.f64 	[%r236+8], %fd38;
$L__BB4_50:
	bar.sync 	0;
	setp.ne.s32 	%p102, %r26, 0;
	@%p102 bra 	$L__BB4_72;
	ld.shared.f64 	%fd193, [_ZZN3cub18CUB_300001_SM_10006detail6reduce28DeviceReduceSingleTileKernelINS2_10policy_hubIdyN4cuda3__47maximumIvEEE10Policy1000EPdSB_yS8_ddNS5_3std3__410__identityEEEvT0_T1_T2_T3_T4_T6_E12temp_storage+16];
	setp.lt.f64 	%p103, %fd380, %fd193;
	selp.f64 	%fd194, %fd193, %fd380, %p103;
	ld.shared.f64 	%fd195, [_ZZN3cub18CUB_300001_SM_10006detail6reduce28DeviceReduceSingleTileKernelINS2_10policy_hubIdyN4cuda3__47maximumIvEEE10Policy1000EPdSB_yS8_ddNS5_3std3__410__identityEEEvT0_T1_T2_T3_T4_T6_E12temp_storage+24];
	setp.lt.f64 	%p104, %fd194, %fd195;
	selp.f64 	%fd196, %fd195, %fd194, %p104;
	ld.shared.f64 	%fd197, [_ZZN3cub18CUB_300001_SM_10006detail6reduce28DeviceReduceSingleTileKernelINS2_10policy_hubIdyN4cuda3__47maximumIvEEE10Policy1000EPdSB_yS8_ddNS5_3std3__410__identityEEEvT0_T1_T2_T3_T4_T6_E12temp_storage+32];
	setp.lt.f64 	%p105, %fd196, %fd197;
	selp.f64 	%fd198, %fd197, %fd196, %p105;
	ld.shared.f64 	%fd199, [_ZZN3cub18CUB_300001_SM_10006detail6reduce28DeviceReduceSingleTileKernelINS2_10policy_hubIdyN4cuda3__47maximumIvEEE10Policy1000EPdSB_yS8_ddNS5_3std3__410__identityEEEvT0_T1_T2_T3_T4_T6_E12temp_storage+40];
	setp.lt.f64 	%p106, %fd198, %fd199;
	selp.f64 	%fd200, %fd199, %fd198, %p106;
	ld.shared.f64 	%fd201, [_ZZN3cub18CUB_300001_SM_10006detail6reduce28DeviceReduceSingleTileKernelINS2_10policy_hubIdyN4cuda3__47maximumIvEEE10Policy1000EPdSB_yS8_ddNS5_3std3__410__identityEEEvT0_T1_T2_T3_T4_T6_E12temp_storage+48];
	setp.lt.f64 	%p107, %fd200, %fd201;
	selp.f64 	%fd202, %fd201, %fd200, %p107;
	ld.shared.f64 	%fd203, [_ZZN3cub18CUB_300001_SM_10006detail6reduce28DeviceReduceSingleTileKernelINS2_10policy_hubIdyN4cuda3__47maximumIvEEE10Policy1000EPdSB_yS8_ddNS5_3std3__410__identityEEEvT0_T1_T2_T3_T4_T6_E12temp_storage+56];
	setp.lt.f64 	%p108, %fd202, %fd203;
	selp.f64 	%fd204, %fd203, %fd202, %p108;
	ld.shared.f64 	%fd205, [_ZZN3cub18CUB_300001_SM_10006detail6reduce28DeviceReduceSingleTileKernelINS2_10policy_hubIdyN4cuda3__47maximumIvEEE10Policy1000EPdSB_yS8_ddNS5_3std3__410__identityEEEvT0_T1_T2_T3_T4_T6_E12temp_storage+64];
	setp.lt.f64 	%p109, %fd204, %fd205;
	selp.f64 	%fd380, %fd205, %fd204, %p109;
	bra.uni 	$L__BB4_72;
$L__BB4_52:
	// begin inline asm
	mov.u32 %r119, %laneid;
	// end inline asm
	and.b32  	%r170, %r26, 992;
	add.s32 	%r171, %r170, 32;
	setp.gt.u32 	%p64, %r171, %r25;
	not.b32 	%r172, %r170;
	add.s32 	%r173, %r25, %r172;
	selp.b32 	%r168, %r173, 31, %p64;
	mov.b64 	%rd112, %fd372;
	mov.b64 	{%r121, %r126}, %rd112;
	mov.b32 	%r127, 1;
	mov.b32 	%r169, -1;
	// begin inline asm
	shfl.sync.down.b32 %r120, %r121, %r127, %r168, %r169;
	// end inline asm
	// begin inline asm
	shfl.sync.down.b32 %r125, %r126, %r127, %r168, %r169;
	// end inline asm
	mov.b64 	%rd113, {%r120, %r125};
	mov.b64 	%fd133, %rd113;
	setp.lt.s32 	%p65, %r119, %r168;
	setp.lt.f64 	%p66, %fd372, %fd133;
	selp.f64 	%fd134, %fd133, %fd372, %p66;
	selp.f64 	%fd135, %fd134, %fd372, %p65;
	mov.b64 	%rd114, %fd135;
	mov.b64 	{%r131, %r136}, %rd114;
	mov.b32 	%r137, 2;
	// begin inline asm
	shfl.sync.down.b32 %r130, %r131, %r137, %r168, %r169;
	// end inline asm
	// begin inline asm
	shfl.sync.down.b32 %r135, %r136, %r137, %r168, %r169;
	// end inline asm
	mov.b64 	%rd115, {%r130, %r135};
	mov.b64 	%fd136, %rd115;
	add.s32 	%r174, %r119, 2;
	setp.gt.s32 	%p67, %r174, %r168;
	setp.lt.f64 	%p68, %fd135, %fd136;
	selp.f64 	%fd137, %fd136, %fd135, %p68;
	selp.f64 	%fd138, %fd135, %fd137, %p67;
	mov.b64 	%rd116, %fd138;
	mov.b64 	{%r141, %r146}, %rd116;
	mov.b32 	%r147, 4;
	// begin inline asm
	shfl.sync.down.b32 %r140, %r141, %r147, %r168, %r169;
	// end inline asm
	// begin inline asm
	shfl.sync.down.b32 %r145, %r146, %r147, %r168, %r169;
	// end inline asm
	mov.b64 	%rd117, {%r140, %r145};
	mov.b64 	%fd139, %rd117;
	add.s32 	%r175, %r119, 4;
	setp.gt.s32 	%p69, %r175, %r168;
	setp.lt.f64 	%p70, %fd138, %fd139;
	selp.f64 	%fd140, %fd139, %fd138, %p70;
	selp.f64 	%fd141, %fd138, %fd140, %p69;
	mov.b64 	%rd118, %fd141;
	mov.b64 	{%r151, %r156}, %rd118;
	mov.b32 	%r157, 8;
	// begin inline asm
	shfl.sync.down.b32 %r150, %r151, %r157, %r168, %r169;
	// end inline asm
	// begin inline asm
	shfl.sync.down.b32 %r155, %r156, %r157, %r168, %r169;
	// end inline asm
	mov.b64 	%rd119, {%r150, %r155};
	mov.b64 	%fd142, %rd119;
	add.s32 	%r176, %r119, 8;
	setp.gt.s32 	%p71, %r176, %r168;
	setp.lt.f64 	%p72, %fd141, %fd142;
	selp.f64 	%fd143, %fd142, %fd141, %p72;
	selp.f64 	%fd144, %fd141, %fd143, %p71;
	mov.b64 	%rd120, %fd144;
	mov.b64 	{%r161, %r166}, %rd120;
	mov.b32 	%r167, 16;
	// begin inline asm
	shfl.sync.down.b32 %r160, %r161, %r167, %r168, %r169;
	// end inline asm
	// begin inline asm
	shfl.sync.down.b32 %r165, %r166, %r167, %r168, %r169;
	// end inline asm
	mov.b64 	%rd121, {%r160, %r165};
	mov.b64 	%fd145, %rd121;
	add.s32 	%r177, %r119, 16;
	setp.gt.s32 	%p73, %r177, %r168;
	setp.lt.f64 	%p74, %fd144, %fd145;
	selp.f64 	%fd146, %fd145, %fd144, %p74;
	selp.f64 	%fd380, %fd144, %fd146, %p73;
	setp.ne.s32 	%p75, %r119, 0;
	@%p75 bra 	$L__BB4_54;
	shr.u32 	%r178, %r26, 2;
	and.b32  	%r179, %r178, 248;
	mov.u32 	%r180, _ZZN3cub18CUB_300001_SM_10006detail6reduce28DeviceReduceSingleTileKernelINS2_10policy_hubIdyN4cuda3__47maximumIvEEE10Policy1000EPdSB_yS8_ddNS5_3std3__410__identityEEEvT0_T1_T2_T3_T4_T6_E12temp_storage;
	add.s32 	%r181, %r180, %r179;
	st.shared.f64 	[%r181+8], %fd380;
$L__BB4_54:
	bar.sync 	0;
	setp.ne.s32 	%p76, %r26, 0;
	@%p76 bra 	$L__BB4_72;
	setp.gt.u64 	%p77, %rd32, 32;
	ld.shared.f64 	%fd147, [_ZZN3cub18CUB_300001_SM_10006detail6reduce28DeviceReduceSingleTileKernelINS2_10policy_hubIdyN4cuda3__47maximumIvEEE10Policy1000EPdSB_yS8_ddNS5_3std3__410__identityEEEvT0_T1_T2_T3_T4_T6_E12temp_storage+16];
	setp.lt.f64 	%p78, %fd380, %fd147;
	selp.f64 	%fd149, %fd147, %fd380, %p78;
	selp.f64 	%fd150, %fd149, %fd380, %p77;
	setp.gt.u64 	%p79, %rd32, 64;
	ld.shared.f64 	%fd152, [_ZZN3cub18CUB_300001_SM_10006detail6reduce28DeviceReduceSingleTileKernelINS2_10policy_hubIdyN4cuda3__47maximumIvEEE10Policy1000EPdSB_yS8_ddNS5_3std3__410__identityEEEvT0_T1_T2_T3_T4_T6_E12temp_storage+24];
	setp.lt.f64 	%p80, %fd150, %fd152;
	selp.f64 	%fd154, %fd152, %fd150, %p80;
	selp.f64 	%fd155, %fd154, %fd150, %p79;
	setp.gt.u64 	%p81, %rd32, 96;
	ld.shared.f64 	%fd157, [_ZZN3cub18CUB_300001_SM_10006detail6reduce28DeviceReduceSingleTileKernelINS2_10policy_hubIdyN4cuda3__47maximumIvEEE10Policy1000EPdSB_yS8_ddNS5_3std3__410__identityEEEvT0_T1_T2_T3_T4_T6_E12temp_storage+32];
	setp.lt.f64 	%p82, %fd155, %fd157;
	selp.f64 	%fd159, %fd157, %fd155, %p82;
	selp.f64 	%fd160, %fd159, %fd155, %p81;
	setp.gt.u64 	%p83, %rd32, 128;
	ld.shared.f64 	%fd162, [_ZZN3cub18CUB_300001_SM_10006detail6reduce28DeviceReduceSingleTileKernelINS2_10policy_hubIdyN4cuda3__47maximumIvEEE10Policy1000EPdSB_yS8_ddNS5_3std3__410__identityEEEvT0_T1_T2_T3_T4_T6_E12temp_storage+40];
	setp.lt.f64 	%p84, %fd160, %fd162;
	selp.f64 	%fd164, %fd162, %fd160, %p84;
	selp.f64 	%fd165, %fd164, %fd160, %p83;
	setp.gt.u64 	%p85, %rd32, 160;
	ld.shared.f64 	%fd167, [_ZZN3cub18CUB_300001_SM_10006detail6reduce28DeviceReduceSingleTileKernelINS2_10policy_hubIdyN4cuda3__47maximumIvEEE10Policy1000EPdSB_yS8_ddNS5_3std3__410__identityEEEvT0_T1_T2_T3_T4_T6_E12temp_storage+48];
	setp.lt.f64 	%p86, %fd165, %fd167;
	selp.f64 	%fd169, %fd167, %fd165, %p86;
	selp.f64 	%fd170, %fd169, %fd165, %p85;
	setp.gt.u64 	%p87, %rd32, 192;
	ld.shared.f64 	%fd172, [_ZZN3cub18CUB_300001_SM_10006detail6reduce28DeviceReduceSingleTileKernelINS2_10policy_hubIdyN4cuda3__47maximumIvEEE10Policy1000EPdSB_yS8_ddNS5_3std3__410__identityEEEvT0_T1_T2_T3_T4_T6_E12temp_storage+56];
	setp.lt.f64 	%p88, %fd170, %fd172;
	selp.f64 	%fd174, %fd172, %fd170, %p88;
	selp.f64 	%fd175, %fd174, %fd170, %p87;
	setp.gt.u64 	%p89, %rd32, 224;
	ld.shared.f64 	%fd177, [_ZZN3cub18CUB_300001_SM_10006detail6reduce28DeviceReduceSingleTileKernelINS2_10policy_hubIdyN4cuda3__47maximumIvEEE10Policy1000EPdSB_yS8_ddNS5_3std3__410__identityEEEvT0_T1_T2_T3_T4_T6_E12temp_storage+64];
	setp.lt.f64 	%p90, %fd175, %fd177;
	selp.f64 	%fd179, %fd177, %fd175, %p90;
	selp.f64 	%fd380, %fd179, %fd175, %p89;
	bra.uni 	$L__BB4_72;
$L__BB4_56:
	mov.u32 	%r38, %tid.x;
	cvt.u64.u32 	%rd19, %r38;
	mul.wide.u32 	%rd52, %r38, 8;
	add.s64 	%rd36, %rd31, %rd52;
	// begin inline asm
	ld.global.nc.u64 %rd35, [%rd36];
	// end inline asm
	mov.b64 	%fd59, %rd35;
	add.s64 	%rd38, %rd36, 2048;
	// begin inline asm
	ld.global.nc.u64 %rd37, [%rd38];
	// end inline asm
	mov.b64 	%fd60, %rd37;
	add.s64 	%rd40, %rd36, 4096;
	// begin inline asm
	ld.global.nc.u64 %rd39, [%rd40];
	// end inline asm
	mov.b64 	%fd61, %rd39;
	add.s64 	%rd42, %rd36, 6144;
	// begin inline asm
	ld.global.nc.u64 %rd41, [%rd42];
	// end inline asm
	mov.b64 	%fd62, %rd41;
	add.s64 	%rd44, %rd36, 8192;
	// begin inline asm
	ld.global.nc.u64 %rd43, [%rd44];
	// end inline asm
	mov.b64 	%fd63, %rd43;
	add.s64 	%rd46, %rd36, 10240;
	// begin inline asm
	ld.global.nc.u64 %rd45, [%rd46];
	// end inline asm
	mov.b64 	%fd64, %rd45;
	add.s64 	%rd48, %rd36, 12288;
	// begin inline asm
	ld.global.nc.u64 %rd47, [%rd48];
	// end inline asm
	mov.b64 	%fd65, %rd47;
	add.s64 	%rd50, %rd36, 14336;
	// begin inline asm
	ld.global.nc.u64 %rd49, [%rd50];
	// end inline asm
	mov.b64 	%fd66, %rd49;
	setp.lt.f64 	%p4, %fd59, %fd60;
	selp.f64 	%fd67, %fd60, %fd59, %p4;
	setp.lt.f64 	%p5, %fd67, %fd61;
	selp.f64 	%fd68, %fd61, %fd67, %p5;
	setp.lt.f64 	%p6, %fd68, %fd62;
	selp.f64 	%fd69, %fd62, %fd68, %p6;
	setp.lt.f64 	%p7, %fd69, %fd63;
	selp.f64 	%fd70, %fd63, %fd69, %p7;
	setp.lt.f64 	%p8, %fd70, %fd64;
	selp.f64 	%fd71, %fd64, %fd70, %p8;
	setp.lt.f64 	%p9, %fd71, %fd65;
	selp.f64 	%fd72, %fd65, %fd71, %p9;
	setp.lt.f64 	%p10, %fd72, %fd66;
	selp.f64 	%fd379, %fd66, %fd72, %p10;
	add.s64 	%rd21, %rd32, -2048;
	setp.lt.u64 	%p11, %rd21, 2048;
	mov.b64 	%rd229, 2048;
	@%p11 bra 	$L__BB4_60;
	mov.b64 	%rd229, 2048;
$L__BB4_58:
	shl.b64 	%rd70, %rd229, 3;
	add.s64 	%rd55, %rd36, %rd70;
	// begin inline asm
	ld.global.nc.u64 %rd54, [%rd55];
	// end inline asm
	mov.b64 	%fd73, %rd54;
	add.s64 	%rd57, %rd55, 2048;
	// begin inline asm
	ld.global.nc.u64 %rd56, [%rd57];
	// end inline asm
	mov.b64 	%fd74, %rd56;
	add.s64 	%rd59, %rd55, 4096;
	// begin inline asm
	ld.global.nc.u64 %rd58, [%rd59];
	// end inline asm
	mov.b64 	%fd75, %rd58;
	add.s64 	%rd61, %rd55, 6144;
	// begin inline asm
	ld.global.nc.u64 %rd60, [%rd61];
	// end inline asm
	mov.b64 	%fd76, %rd60;
	add.s64 	%rd63, %rd55, 8192;
	// begin inline asm
	ld.global.nc.u64 %rd62, [%rd63];
	// end inline asm
	mov.b64 	%fd77, %rd62;
	add.s64 	%rd65, %rd55, 10240;
	// begin inline asm
	ld.global.nc.u64 %rd64, [%rd65];
	// end inline asm
	mov.b64 	%fd78, %rd64;
	add.s64 	%rd67, %rd55, 12288;
	// begin inline asm
	ld.global.nc.u64 %rd66, [%rd67];
	// end inline asm
	mov.b64 	%fd79, %rd66;
	add.s64 	%rd69, %rd55, 14336;
	// begin inline asm
	ld.global.nc.u64 %rd68, [%rd69];
	// end inline asm
	mov.b64 	%fd80, %rd68;
	setp.lt.f64 	%p12, %fd379, %fd73;
	selp.f64 	%fd81, %fd73, %fd379, %p12;
	setp.lt.f64 	%p13, %fd81, %fd74;
	selp.f64 	%fd82, %fd74, %fd81, %p13;
	setp.lt.f64 	%p14, %fd82, %fd75;
	selp.f64 	%fd83, %fd75, %fd82, %p14;
	setp.lt.f64 	%p15, %fd83, %fd76;
	selp.f64 	%fd84, %fd76, %fd83, %p15;
	setp.lt.f64 	%p16, %fd84, %fd77;
	selp.f64 	%fd85, %fd77, %fd84, %p16;
	setp.lt.f64 	%p17, %fd85, %fd78;
	selp.f64 	%fd86, %fd78, %fd85, %p17;
	setp.lt.f64 	%p18, %fd86, %fd79;
	selp.f64 	%fd87, %fd79, %fd86, %p18;
	setp.lt.f64 	%p19, %fd87, %fd80;
	selp.f64 	%fd379, %fd80, %fd87, %p19;
	sub.s64 	%rd71, %rd32, %rd229;
	setp.lt.u64 	%p20, %rd71, 2048;
	@%p20 bra 	$L__BB4_68;
	add.s64 	%rd229, %rd229, 2048;
	setp.le.u64 	%p21, %rd229, %rd21;
	@%p21 bra 	$L__BB4_58;
$L__BB4_60:
	setp.le.u64 	%p22, %rd32, %rd229;
	@%p22 bra 	$L__BB4_68;
	cvt.u32.u64 	%r49, %rd229;
	cvt.u32.u64 	%r50, %rd32;
	sub.s32 	%r39, %r50, %r49;
	setp.ge.s32 	%p23, %r38, %r39;
	@%p23 bra 	$L__BB4_68;
	not.b32 	%r52, %r38;
	add.s32 	%r53, %r52, %r50;
	sub.s32 	%r40, %r53, %r49;
	and.b32  	%r55, %r40, 768;
	setp.eq.s32 	%p24, %r55, 768;
	mov.u32 	%r444, %r38;
	@%p24 bra 	$L__BB4_65;
	add.s64 	%rd72, %rd229, %rd19;
	shl.b64 	%rd73, %rd72, 3;
	add.s64 	%rd230, %rd31, %rd73;
	shr.u32 	%r56, %r40, 8;
	add.s32 	%r57, %r56, 1;
	and.b32  	%r58, %r57, 3;
	neg.s32 	%r442, %r58;
	mov.u32 	%r444, %r38;
$L__BB4_64:
	.pragma "nounroll";
	// begin inline asm
	ld.global.nc.u64 %rd74, [%rd230];
	// end inline asm
	mov.b64 	%fd89, %rd74;
	setp.lt.f64 	%p25, %fd379, %fd89;
	selp.f64 	%fd379, %fd89, %fd379, %p25;
	add.s32 	%r444, %r444, 256;
	add.s64 	%rd230, %rd230, 2048;
	add.s32 	%r442, %r442, 1;
	setp.ne.s32 	%p26, %r442, 0;
	@%p26 bra 	$L__BB4_64;
$L__BB4_65:
	setp.lt.u32 	%p27, %r40, 768;
	@%p27 bra 	$L__BB4_68;
	cvt.u64.u32 	%rd76, %r444;
	add.s64 	%rd77, %rd229, %rd76;
	shl.b64 	%rd78, %rd77, 3;
	add.s64 	%rd231, %rd31, %rd78;
$L__BB4_67:
	// begin inline asm
	ld.global.nc.u64 %rd79, [%rd231];
	// end inline asm
	mov.b64 	%fd90, %rd79;
	setp.lt.f64 	%p28, %fd379, %fd90;
	selp.f64 	%fd91, %fd90, %fd379, %p28;
	add.s64 	%rd82, %rd231, 2048;
	// begin inline asm
	ld.global.nc.u64 %rd81, [%rd82];
	// end inline asm
	mov.b64 	%fd92, %rd81;
	setp.lt.f64 	%p29, %fd91, %fd92;
	selp.f64 	%fd93, %fd92, %fd91, %p29;
	add.s64 	%rd84, %rd231, 4096;
	// begin inline asm
	ld.global.nc.u64 %rd83, [%rd84];
	// end inline asm
	mov.b64 	%fd94, %rd83;
	setp.lt.f64 	%p30, %fd93, %fd94;
	selp.f64 	%fd95, %fd94, %fd93, %p30;
	add.s64 	%rd86, %rd231, 6144;
	// begin inline asm
	ld.global.nc.u64 %rd85, [%rd86];
	// end inline asm
	mov.b64 	%fd96, %rd85;
	setp.lt.f64 	%p31, %fd95, %fd96;
	selp.f64 	%fd379, %fd96, %fd95, %p31;
	add.s32 	%r444, %r444, 1024;
	add.s64 	%rd231, %rd231, 8192;
	setp.lt.s32 	%p32, %r444, %r39;
	@%p32 bra 	$L__BB4_67;
$L__BB4_68:
	// begin inline asm
	mov.u32 %r59, %laneid;
	// end inline asm
	mov.b64 	%rd87, %fd379;
	mov.b64 	{%r61, %r66}, %rd87;
	mov.b32 	%r67, 1;
	mov.b32 	%r108, 31;
	mov.b32 	%r109, -1;
	// begin inline asm
	shfl.sync.down.b32 %r60, %r61, %r67, %r108, %r109;
	// end inline asm
	// begin inline asm
	shfl.sync.down.b32 %r65, %r66, %r67, %r108, %r109;
	// end inline asm
	mov.b64 	%rd88, {%r60, %r65};
	mov.b64 	%fd97, %rd88;
	setp.gt.s32 	%p33, %r59, 30;
	setp.lt.f64 	%p34, %fd379, %fd97;
	selp.f64 	%fd98, %fd97, %fd379, %p34;
	selp.f64 	%fd99, %fd379, %fd98, %p33;
	mov.b64 	%rd89, %fd99;
	mov.b64 	{%r71, %r76}, %rd89;
	mov.b32 	%r77, 2;
	// begin inline asm
	shfl.sync.down.b32 %r70, %r71, %r77, %r108, %r109;
	// end inline asm
	// begin inline asm
	shfl.sync.down.b32 %r75, %r76, %r77, %r108, %r109;
	// end inline asm
	mov.b64 	%rd90, {%r70, %r75};
	mov.b64 	%fd100, %rd90;
	setp.gt.s32 	%p35, %r59, 29;
	setp.lt.f64 	%p36, %fd99, %fd100;
	selp.f64 	%fd101, %fd100, %fd99, %p36;
	selp.f64 	%fd102, %fd99, %fd101, %p35;
	mov.b64 	%rd91, %fd102;
	mov.b64 	{%r81, %r86}, %rd91;
	mov.b32 	%r87, 4;
	// begin inline asm
	shfl.sync.down.b32 %r80, %r81, %r87, %r108, %r109;
	// end inline asm
	// begin inline asm
	shfl.sync.down.b32 %r85, %r86, %r87, %r108, %r109;
	// end inline asm
	mov.b64 	%rd92, {%r80, %r85};
	mov.b64 	%fd103, %rd92;
	setp.gt.s32 	%p37, %r59, 27;
	setp.lt.f64 	%p38, %fd102, %fd103;
	selp.f64 	%fd104, %fd103, %fd102, %p38;
	selp.f64 	%fd105, %fd102, %fd104, %p37;
	mov.b64 	%rd93, %fd105;
	mov.b64 	{%r91, %r96}, %rd93;
	mov.b32 	%r97, 8;
	// begin inline asm
	shfl.sync.down.b32 %r90, %r91, %r97, %r108, %r109;
	// end inline asm
	// begin inline asm
	shfl.sync.down.b32 %r95, %r96, %r97, %r108, %r109;
	// end inline asm
	mov.b64 	%rd94, {%r90, %r95};
	mov.b64 	%fd106, %rd94;
	setp.gt.s32 	%p39, %r59, 23;
	setp.lt.f64 	%p40, %fd105, %fd106;
	selp.f64 	%fd107, %fd106, %fd105, %p40;
	selp.f64 	%fd108, %fd105, %fd107, %p39;
	mov.b64 	%rd95, %fd108;
	mov.b64 	{%r101, %r106}, %rd95;
	mov.b32 	%r107, 16;
	// begin inline asm
	shfl.sync.down.b32 %r100, %r101, %r107, %r108, %r109;
	// end inline asm
	// begin inline asm
	shfl.sync.down.b32 %r105, %r106, %r107, %r108, %r109;
	// end inline asm
	mov.b64 	%rd96, {%r100, %r105};
	mov.b64 	%fd109, %rd96;
	setp.gt.s32 	%p41, %r59, 15;
	setp.lt.f64 	%p42, %fd108, %fd109;
	selp.f64 	%fd54, %fd109, %fd108, %p42;
	selp.f64 	%fd380, %fd108, %fd54, %p41;
	setp.ne.s32 	%p43, %r59, 0;
	@%p43 bra 	$L__BB4_70;
	shr.u32 	%r110, %r38, 2;
	and.b32  	%r111, %r110, 248;
	mov.u32 	%r112, _ZZN3cub18CUB_300001_SM_10006detail6reduce28DeviceReduceSingleTileKernelINS2_10policy_hubIdyN4cuda3__47maximumIvEEE10Policy1000EPdSB_yS8_ddNS5_3std3__410__identityEEEvT0_T1_T2_T3_T4_T6_E12temp_storage;
	add.s32 	%r113, %r112, %r111;
	st.shared.f64 	[%r113+8], %fd54;
$L__BB4_70:
	bar.sync 	0;
	setp.ne.s32 	%p44, %r38, 0;
	@%p44 bra 	$L__BB4_72;
	ld.shared.f64 	%fd110, [_ZZN3cub18CUB_300001_SM_10006detail6reduce28DeviceReduceSingleTileKernelINS2_10policy_hubIdyN4cuda3__47maximumIvEEE10Policy1000EPdSB_yS8_ddNS5_3std3__410__identityEEEvT0_T1_T2_T3_T4_T6_E12temp_storage+16];
	setp.lt.f64 	%p45, %fd380, %fd110;
	selp.f64 	%fd111, %fd110, %fd380, %p45;
	ld.shared.f64 	%fd112, [_ZZN3cub18CUB_300001_SM_10006detail6reduce28DeviceReduceSingleTileKernelINS2_10policy_hubIdyN4cuda3__47maximumIvEEE10Policy1000EPdSB_yS8_ddNS5_3std3__410__identityEEEvT0_T1_T2_T3_T4_T6_E12temp_storage+24];
	setp.lt.f64 	%p46, %fd111, %fd112;
	selp.f64 	%fd113, %fd112, %fd111, %p46;
	ld.shared.f64 	%fd114, [_ZZN3cub18CUB_300001_SM_10006detail6reduce28DeviceReduceSingleTileKernelINS2_10policy_hubIdyN4cuda3__47maximumIvEEE10Policy1000EPdSB_yS8_ddNS5_3std3__410__identityEEEvT0_T1_T2_T3_T4_T6_E12temp_storage+32];
	setp.lt.f64 	%p47, %fd113, %fd114;
	selp.f64 	%fd115, %fd114, %fd113, %p47;
	ld.shared.f64 	%fd116, [_ZZN3cub18CUB_300001_SM_10006detail6reduce28DeviceReduceSingleTileKernelINS2_10policy_hubIdyN4cuda3__47maximumIvEEE10Policy1000EPdSB_yS8_ddNS5_3std3__410__identityEEEvT0_T1_T2_T3_T4_T6_E12temp_storage+40];
	setp.lt.f64 	%p48, %fd115, %fd116;
	selp.f64 	%fd117, %fd116, %fd115, %p48;
	ld.shared.f64 	%fd118, [_ZZN3cub18CUB_300001_SM_10006detail6reduce28DeviceReduceSingleTileKernelINS2_10policy_hubIdyN4cuda3__47maximumIvEEE10Policy1000EPdSB_yS8_ddNS5_3std3__410__identityEEEvT0_T1_T2_T3_T4_T6_E12temp_storage+48];
	setp.lt.f64 	%p49, %fd117, %fd118;
	selp.f64 	%fd119, %fd118, %fd117, %p49;
	ld.shared.f64 	%fd120, [_ZZN3cub18CUB_300001_SM_10006detail6reduce28DeviceReduceSingleTileKernelINS2_10policy_hubIdyN4cuda3__47maximumIvEEE10Policy1000EPdSB_yS8_ddNS5_3std3__410__identityEEEvT0_T1_T2_T3_T4_T6_E12temp_storage+56];
	setp.lt.f64 	%p50, %fd119, %fd120;
	selp.f64 	%fd121, %fd120, %fd119, %p50;
	ld.shared.f64 	%fd122, [_ZZN3cub18CUB_300001_SM_10006detail6reduce28DeviceReduceSingleTileKernelINS2_10policy_hubIdyN4cuda3__47maximumIvEEE10Policy1000EPdSB_yS8_ddNS5_3std3__410__identityEEEvT0_T1_T2_T3_T4_T6_E12temp_storage+64];
	setp.lt.f64 	%p51, %fd121, %fd122;
	selp.f64 	%fd380, %fd122, %fd121, %p51;
$L__BB4_72:
	mov.u32 	%r426, %tid.x;
	setp.ne.s32 	%p217, %r426, 0;
	@%p217 bra 	$L__BB4_74;
	setp.lt.f64 	%p218, %fd58, %fd380;
	selp.f64 	%fd353, %fd380, %fd58, %p218;
	st.global.f64 	[%rd1], %fd353;
$L__BB4_74:
	ret;

}
	// .globl	_ZN3cub18CUB_300001_SM_10006detail6reduce18DeviceReduceKernelINS2_10policy_hubIdyN4cuda3__47maximumIvEEE10Policy1000EPdyS8_dNS5_3std3__410__identityEEEvT0_PT3_T1_NS0_13GridEvenShareISI_EET2_T4_
.visible .entry _ZN3cub18CUB_300001_SM_10006detail6reduce18DeviceReduceKernelINS2_10policy_hubIdyN4cuda3__47maximumIvEEE10Policy1000EPdyS8_dNS5_3std3__410__identityEEEvT0_PT3_T1_NS0_13GridEvenShareISI_EET2_T4_(
	.param .u64 .ptr .align 1 _ZN3cub18CUB_300001_SM_10006detail6reduce18DeviceReduceKernelINS2_10policy_hubIdyN4cuda3__47maximumIvEEE10Policy1000EPdyS8_dNS5_3std3__410__identityEEEvT0_PT3_T1_NS0_13GridEvenShareISI_EET2_T4__param_0,
	.param .u64 .ptr .align 1 _ZN3cub18CUB_300001_SM_10006detail6reduce18DeviceReduceKernelINS2_10policy_hubIdyN4cuda3__47maximumIvEEE10Policy1000EPdyS8_dNS5_3std3__410__identityEEEvT0_PT3_T1_NS0_13GridEvenShareISI_EET2_T4__param_1,
	.param .u64 _ZN3cub18CUB_300001_SM_10006detail6reduce18DeviceReduceKernelINS2_10policy_hubIdyN4cuda3__47maximumIvEEE10Policy1000EPdyS8_dNS5_3std3__410__identityEEEvT0_PT3_T1_NS0_13GridEvenShareISI_EET2_T4__param_2,
	.param .align 8 .b8 _ZN3cub18CUB_300001_SM_10006detail6reduce18DeviceReduceKernelINS2_10policy_hubIdyN4cuda3__47maximumIvEEE10Policy1000EPdyS8_dNS5_3std3__410__identityEEEvT0_PT3_T1_NS0_13GridEvenShareISI_EET2_T4__param_3[72],
	.param .align 1 .b8 _ZN3cub18CUB_300001_SM_10006detail6reduce18DeviceReduceKernelINS2_10policy_hubIdyN4cuda3__47maximumIvEEE10Policy1000EPdyS8_dNS5_3std3__410__identityEEEvT0_PT3_T1_NS0_13GridEvenShareISI_EET2_T4__param_4[1],
	.param .align 1 .b8 _ZN3cub18CUB_300001_SM_10006detail6reduce18DeviceReduceKernelINS2_10policy_hubIdyN4cuda3__47maximumIvEEE10Policy1000EPdyS8_dNS5_3std3__410__identityEEEvT0_PT3_T1_NS0_13GridEvenShareISI_EET2_T4__param_5[1]
)
.maxntid 256
{
	.reg .pred 	%p<217>;
	.reg .b32 	%r<484>;
	.reg .b64 	%rd<256>;
	.reg .b64 	%fd<375>;
	// demoted variable
	.shared .align 8 .b8 _ZZN3cub18CUB_300001_SM_10006detail6reduce18DeviceReduceKernelINS2_10policy_hubIdyN4cuda3__47maximumIvEEE10Policy1000EPdyS8_dNS5_3std3__410__identityEEEvT0_PT3_T1_NS0_13GridEvenShareISI_EET2_T4_E12temp_storage[80];
	ld.param.u64 	%rd1, [_ZN3cub18CUB_300001_SM_10006detail6reduce18DeviceReduceKernelINS2_10policy_hubIdyN4cuda3__47maximumIvEEE10Policy1000EPdyS8_dNS5_3std3__410__identityEEEvT0_PT3_T1_NS0_13GridEvenShareISI_EET2_T4__param_3+32];
	ld.param.u64 	%rd39, [_ZN3cub18CUB_300001_SM_10006detail6reduce18DeviceReduceKernelINS2_10policy_hubIdyN4cuda3__47maximumIvEEE10Policy1000EPdyS8_dNS5_3std3__410__identityEEEvT0_PT3_T1_NS0_13GridEvenShareISI_EET2_T4__param_0];
	ld.param.u32 	%r1, [_ZN3cub18CUB_300001_SM_10006detail6reduce18DeviceReduceKernelINS2_10policy_hubIdyN4cuda3__47maximumIvEEE10Policy1000EPdyS8_dNS5_3std3__410__identityEEEvT0_PT3_T1_NS0_13GridEvenShareISI_EET2_T4__param_3+40];
	mov.u32 	%r2, %ctaid.x;
	shl.b32 	%r59, %r1, 11;
	cvt.s64.s32 	%rd2, %r59;
	shl.b32 	%r60, %r2, 11;
	cvt.u64.u32 	%rd3, %r60;
	and.b64  	%rd41, %rd39, 31;
	setp.ne.s64 	%p1, %rd41, 0;
	@%p1 bra 	$L__BB5_35;
	sub.s64 	%rd4, %rd1, %rd3;
	setp.gt.u64 	%p109, %rd4, 2047;
	@%p109 bra 	$L__BB5_19;
	cvt.u32.u64 	%r335, %rd3;
	cvt.u32.u64 	%r3, %rd1;
	sub.s32 	%r4, %r3, %r335;
	mov.u32 	%r5, %tid.x;
	setp.ge.s32 	%p158, %r5, %r4;
	mov.f64 	%fd355, 0d0000000000000000;
	mov.u32 	%r467, %r5;
	@%p158 bra 	$L__BB5_4;
	add.s32 	%r337, %r335, %r5;
	mul.wide.u32 	%rd203, %r337, 8;
	add.s64 	%rd202, %rd39, %rd203;
	// begin inline asm
	ld.global.nc.u64 %rd201, [%rd202];
	// end inline asm
	mov.b64 	%fd355, %rd201;
	add.s32 	%r467, %r5, 256;
$L__BB5_4:
	setp.ge.s32 	%p159, %r467, %r4;
	@%p159 bra 	$L__BB5_10;
	not.b32 	%r338, %r467;
	add.s32 	%r8, %r338, %r3;
	and.b32  	%r339, %r8, 768;
	setp.eq.s32 	%p160, %r339, 768;
	@%p160 bra 	$L__BB5_8;
	cvt.u64.u32 	%rd204, %r467;
	add.s64 	%rd205, %rd204, %rd3;
	shl.b64 	%rd206, %rd205, 3;
	add.s64 	%rd244, %rd39, %rd206;
	shr.u32 	%r340, %r8, 8;
	add.s32 	%r341, %r340, 1;
	and.b32  	%r342, %r341, 3;
	neg.s32 	%r465, %r342;
$L__BB5_7:
	.pragma "nounroll";
	// begin inline asm
	ld.global.nc.u64 %rd207, [%rd244];
	// end inline asm
	mov.b64 	%fd269, %rd207;
	setp.lt.f64 	%p161, %fd355, %fd269;
	selp.f64 	%fd355, %fd269, %fd355, %p161;
	add.s32 	%r467, %r467, 256;
	add.s64 	%rd244, %rd244, 2048;
	add.s32 	%r465, %r465, 1;
	setp.ne.s32 	%p162, %r465, 0;
	@%p162 bra 	$L__BB5_7;
$L__BB5_8:
	sub.s32 	%r344, %r8, %r335;
	setp.lt.u32 	%p163, %r344, 768;
	@%p163 bra 	$L__BB5_10;
$L__BB5_9:
	cvt.s64.s32 	%rd217, %r467;
	add.s64 	%rd218, %rd3, %rd217;
	shl.b64 	%rd219, %rd218, 3;
	add.s64 	%rd210, %rd39, %rd219;
	// begin inline asm
	ld.global.nc.u64 %rd209, [%rd210];
	// end inline asm
	mov.b64 	%fd270, %rd209;
	setp.lt.f64 	%p164, %fd355, %fd270;
	selp.f64 	%fd271, %fd270, %fd355, %p164;
	add.s64 	%rd212, %rd210, 2048;
	// begin inline asm
	ld.global.nc.u64 %rd211, [%rd212];
	// end inline asm
	mov.b64 	%fd272, %rd211;
	setp.lt.f64 	%p165, %fd271, %fd272;
	selp.f64 	%fd273, %fd272, %fd271, %p165;
	add.s64 	%rd214, %rd210, 4096;
	// begin inline asm
	ld.global.nc.u64 %rd213, [%rd214];
	// end inline asm
	mov.b64 	%fd274, %rd213;
	setp.lt.f64 	%p166, %fd273, %fd274;
	selp.f64 	%fd275, %fd274, %fd273, %p166;
	add.s64 	%rd216, %rd210, 6144;
	// begin inline asm
	ld.global.nc.u64 %rd215, [%rd216];
	// end inline asm
	mov.b64 	%fd276, %rd215;
	setp.lt.f64 	%p167, %fd275, %fd276;
	selp.f64 	%fd355, %fd276, %fd275, %p167;
	add.s32 	%r467, %r467, 1024;
	setp.lt.s32 	%p168, %r467, %r4;
	@%p168 bra 	$L__BB5_9;
$L__BB5_10:
	setp.lt.s32 	%p169, %r4, 256;
	@%p169 bra 	$L__BB5_15;
	// begin inline asm
	mov.u32 %r408, %laneid;
	// end inline asm
	mov.b64 	%rd230, %fd355;
	mov.b64 	{%r410, %r415}, %rd230;
	mov.b32 	%r416, 1;
	mov.b32 	%r457, 31;
	mov.b32 	%r458, -1;
	// begin inline asm
	shfl.sync.down.b32 %r409, %r410, %r416, %r457, %r458;
	// end inline asm
	// begin inline asm
	shfl.sync.down.b32 %r414, %r415, %r416, %r457, %r458;
	// end inline asm
	mov.b64 	%rd231, {%r409, %r414};
	mov.b64 	%fd324, %rd231;
	setp.gt.s32 	%p197, %r408, 30;
	setp.lt.f64 	%p198, %fd355, %fd324;
	selp.f64 	%fd325, %fd324, %fd355, %p198;
	selp.f64 	%fd326, %fd355, %fd325, %p197;
	mov.b64 	%rd232, %fd326;
	mov.b64 	{%r420, %r425}, %rd232;
	mov.b32 	%r426, 2;
	// begin inline asm
	shfl.sync.down.b32 %r419, %r420, %r426, %r457, %r458;
	// end inline asm
	// begin inline asm
	shfl.sync.down.b32 %r424, %r425, %r426, %r457, %r458;
	// end inline asm
	mov.b64 	%rd233, {%r419, %r424};
	mov.b64 	%fd327, %rd233;
	setp.gt.s32 	%p199, %r408, 29;
	setp.lt.f64 	%p200, %fd326, %fd327;
	selp.f64 	%fd328, %fd327, %fd326, %p200;
	selp.f64 	%fd329, %fd326, %fd328, %p199;
	mov.b64 	%rd234, %fd329;
	mov.b64 	{%r430, %r435}, %rd234;
	mov.b32 	%r436, 4;
	// begin inline asm
	shfl.sync.down.b32 %r429, %r430, %r436, %r457, %r458;
	// end inline asm
	// begin inline asm
	shfl.sync.down.b32 %r434, %r435, %r436, %r457, %r458;
	// end inline asm
	mov.b64 	%rd235, {%r429, %r434};
	mov.b64 	%fd330, %rd235;
	setp.gt.s32 	%p201, %r408, 27;
	setp.lt.f64 	%p202, %fd329, %fd330;
	selp.f64 	%fd331, %fd330, %fd329, %p202;
	selp.f64 	%fd332, %fd329, %fd331, %p201;
	mov.b64 	%rd236, %fd332;
	mov.b64 	{%r440, %r445}, %rd236;
	mov.b32 	%r446, 8;
	// begin inline asm
	shfl.sync.down.b32 %r439, %r440, %r446, %r457, %r458;
	// end inline asm
	// begin inline asm
	shfl.sync.down.b32 %r444, %r445, %r446, %r457, %r458;
	// end inline asm
	mov.b64 	%rd237, {%r439, %r444};
	mov.b64 	%fd333, %rd237;
	setp.gt.s32 	%p203, %r408, 23;
	setp.lt.f64 	%p204, %fd332, %fd333;
	selp.f64 	%fd334, %fd333, %fd332, %p204;
	selp.f64 	%fd335, %fd332, %fd334, %p203;
	mov.b64 	%rd238, %fd335;
	mov.b64 	{%r450, %r455}, %rd238;
	mov.b32 	%r456, 16;
	// begin inline asm
	shfl.sync.down.b32 %r449, %r450, %r456, %r457, %r458;
	// end inline asm
	// begin inline asm
	shfl.sync.down.b32 %r454, %r455, %r456, %r457, %r458;
	// end inline asm
	mov.b64 	%rd239, {%r449, %r454};
	mov.b64 	%fd336, %rd239;
	setp.gt.s32 	%p205, %r408, 15;
	setp.lt.f64 	%p206, %fd335, %fd336;
	selp.f64 	%fd10, %fd336, %fd335, %p206;
	selp.f64 	%fd374, %fd335, %fd10, %p205;
	setp.ne.s32 	%p207, %r408, 0;
	@%p207 bra 	$L__BB5_13;
	shr.u32 	%r459, %r5, 2;
	and.b32  	%r460, %r459, 248;
	mov.u32 	%r461, _ZZN3cub18CUB_300001_SM_10006detail6reduce18DeviceReduceKernelINS2_10policy_hubIdyN4cuda3__47maximumIvEEE10Policy1000EPdyS8_dNS5_3std3__410__identityEEEvT0_PT3_T1_NS0_13GridEvenShareISI_EET2_T4_E12temp_storage;
	add.s32 	%r462, %r461, %r460;
	st.shared.f64 	[%r462+8], %fd10;
$L__BB5_13:
	bar.sync 	0;
	setp.ne.s32 	%p208, %r5, 0;
	@%p208 bra 	$L__BB5_69;
	ld.shared.f64 	%fd337, [_ZZN3cub18CUB_300001_SM_10006detail6reduce18DeviceReduceKernelINS2_10policy_hubIdyN4cuda3__47maximumIvEEE10Policy1000EPdyS8_dNS5_3std3__410__identityEEEvT0_PT3_T1_NS0_13GridEvenShareISI_EET2_T4_E12temp_storage+16];
	setp.lt.f64 	%p209, %fd374, %fd337;
	selp.f64 	%fd338, %fd337, %fd374, %p209;
	ld.shared.f64 	%fd339, [_ZZN3cub18CUB_300001_SM_10006detail6reduce18DeviceReduceKernelINS2_10policy_hubIdyN4cuda3__47maximumIvEEE10Policy1000EPdyS8_dNS5_3std3__410__identityEEEvT0_PT3_T1_NS0_13GridEvenShareISI_EET2_T4_E12temp_storage+24];
	setp.lt.f64 	%p210, %fd338, %fd339;
	selp.f64 	%fd340, %fd339, %fd338, %p210;
	ld.shared.f64 	%fd341, [_ZZN3cub18CUB_300001_SM_10006detail6reduce18DeviceReduceKernelINS2_10policy_hubIdyN4cuda3__47maximumIvEEE10Policy1000EPdyS8_dNS5_3std3__410__identityEEEvT0_PT3_T1_NS0_13GridEvenShareISI_EET2_T4_E12temp_storage+32];
	setp.lt.f64 	%p211, %fd340, %fd341;
	selp.f64 	%fd342, %fd341, %fd340, %p211;
	ld.shared.f64 	%fd343, [_ZZN3cub18CUB_300001_SM_10006detail6reduce18DeviceReduceKernelINS2_10policy_hubIdyN4cuda3__47maximumIvEEE10Policy1000EPdyS8_dNS5_3std3__410__identityEEEvT0_PT3_T1_NS0_13GridEvenShareISI_EET2_T4_E12temp_storage+40];
	setp.lt.f64 	%p212, %fd342, %fd343;
	selp.f64 	%fd344, %fd343, %fd342, %p212;
	ld.shared.f64 	%fd345, [_ZZN3cub18CUB_300001_SM_10006detail6reduce18DeviceReduceKernelINS2_10policy_hubIdyN4cuda3__47maximumIvEEE10Policy1000EPdyS8_dNS5_3std3__410__identityEEEvT0_PT3_T1_NS0_13GridEvenShareISI_EET2_T4_E12temp_storage+48];
	setp.lt.f64 	%p213, %fd344, %fd345;
	selp.f64 	%fd346, %fd345, %fd344, %p213;
	ld.shared.f64 	%fd347, [_ZZN3cub18CUB_300001_SM_10006detail6reduce18DeviceReduceKernelINS2_10policy_hubIdyN4cuda3__47maximumIvEEE10Policy1000EPdyS8_dNS5_3std3__410__identityEEEvT0_PT3_T1_NS0_13GridEvenShareISI_EET2_T4_E12temp_storage+56];
	setp.lt.f64 	%p214, %fd346, %fd347;
	selp.f64 	%fd348, %fd347, %fd346, %p214;
	ld.shared.f64 	%fd349, [_ZZN3cub18CUB_300001_SM_10006detail6reduce18DeviceReduceKernelINS2_10policy_hubIdyN4cuda3__47maximumIvEEE10Policy1000EPdyS8_dNS5_3std3__410__identityEEEvT0_PT3_T1_NS0_13GridEvenShareISI_EET2_T4_E12temp_storage+64];
	setp.lt.f64 	%p215, %fd348, %fd349;
	selp.f64 	%fd374, %fd349, %fd348, %p215;
	bra.uni 	$L__BB5_69;
$L__BB5_15:
	// begin inline asm
	mov.u32 %r345, %laneid;
	// end inline asm
	and.b32  	%r396, %r5, 992;
	add.s32 	%r397, %r396, 32;
	setp.gt.s32 	%p170, %r397, %r4;
	not.b32 	%r398, %r396;
	add.s32 	%r399, %r4, %r398;
	selp.b32 	%r394, %r399, 31, %p170;
	mov.b64 	%rd220, %fd355;
	mov.b64 	{%r347, %r352}, %rd220;
	mov.b32 	%r353, 1;
	mov.b32 	%r395, -1;
	// begin inline asm
	shfl.sync.down.b32 %r346, %r347, %r353, %r394, %r395;
	// end inline asm
	// begin inline asm
	shfl.sync.down.b32 %r351, %r352, %r353, %r394, %r395;
	// end inline asm
	mov.b64 	%rd221, {%r346, %r351};
	mov.b64 	%fd277, %rd221;
	setp.lt.s32 	%p171, %r345, %r394;
	setp.lt.f64 	%p172, %fd355, %fd277;
	selp.f64 	%fd278, %fd277, %fd355, %p172;
	selp.f64 	%fd279, %fd278, %fd355, %p171;
	mov.b64 	%rd222, %fd279;
	mov.b64 	{%r357, %r362}, %rd222;
	mov.b32 	%r363, 2;
	// begin inline asm
	shfl.sync.down.b32 %r356, %r357, %r363, %r394, %r395;
	// end inline asm
	// begin inline asm
	shfl.sync.down.b32 %r361, %r362, %r363, %r394, %r395;
	// end inline asm
	mov.b64 	%rd223, {%r356, %r361};
	mov.b64 	%fd280, %rd223;
	add.s32 	%r400, %r345, 2;
	setp.gt.s32 	%p173, %r400, %r394;
	setp.lt.f64 	%p174, %fd279, %fd280;
	selp.f64 	%fd281, %fd280, %fd279, %p174;
	selp.f64 	%fd282, %fd279, %fd281, %p173;
	mov.b64 	%rd224, %fd282;
	mov.b64 	{%r367, %r372}, %rd224;
	mov.b32 	%r373, 4;
	// begin inline asm
	shfl.sync.down.b32 %r366, %r367, %r373, %r394, %r395;
	// end inline asm
	// begin inline asm
	shfl.sync.down.b32 %r371, %r372, %r373, %r394, %r395;
	// end inline asm
	mov.b64 	%rd225, {%r366, %r371};
	mov.b64 	%fd283, %rd225;
	add.s32 	%r401, %r345, 4;
	setp.gt.s32 	%p175, %r401, %r394;
	setp.lt.f64 	%p176, %fd282, %fd283;
	selp.f64 	%fd284, %fd283, %fd282, %p176;
	selp.f64 	%fd285, %fd282, %fd284, %p175;
	mov.b64 	%rd226, %fd285;
	mov.b64 	{%r377, %r382}, %rd226;
	mov.b32 	%r383, 8;
	// begin inline asm
	shfl.sync.down.b32 %r376, %r377, %r383, %r394, %r395;
	// end inline asm
	// begin inline asm
	shfl.sync.down.b32 %r381, %r382, %r383, %r394, %r395;
	// end inline asm
	mov.b64 	%rd227, {%r376, %r381};
	mov.b64 	%fd286, %rd227;
	add.s32 	%r402, %r345, 8;
	setp.gt.s32 	%p177, %r402, %r394;
	setp.lt.f64 	%p178, %fd285, %fd286;
	selp.f64 	%fd287, %fd286, %fd285, %p178;
	selp.f64 	%fd288, %fd285, %fd287, %p177;
	mov.b64 	%rd228, %fd288;
	mov.b64 	{%r387, %r392}, %rd228;
	mov.b32 	%r393, 16;
	// begin inline asm
	shfl.sync.down.b32 %r386, %r387, %r393, %r394, %r395;
	// end inline asm
	// begin inline asm
	shfl.sync.down.b32 %r391, %r392, %r393, %r394, %r395;
	// end inline asm
	mov.b64 	%rd229, {%r386, %r391};
	mov.b64 	%fd289, %rd229;
	add.s32 	%r403, %r345, 16;
	setp.gt.s32 	%p179, %r403, %r394;
	setp.lt.f64 	%p180, %fd288, %fd289;
	selp.f64 	%fd290, %fd289, %fd288, %p180;
	selp.f64 	%fd374, %fd288, %fd290, %p179;
	setp.ne.s32 	%p181, %r345, 0;
	@%p181 bra 	$L__BB5_17;
	shr.u32 	%r404, %r5, 2;
	and.b32  	%r405, %r404, 248;
	mov.u32 	%r406, _ZZN3cub18CUB_300001_SM_10006detail6reduce18DeviceReduceKernelINS2_10policy_hubIdyN4cuda3__47maximumIvEEE10Policy1000EPdyS8_dNS5_3std3__410__identityEEEvT0_PT3_T1_NS0_13GridEvenShareISI_EET2_T4_E12temp_storage;
	add.s32 	%r407, %r406, %r405;
	st.shared.f64 	[%r407+8], %fd374;
$L__BB5_17:
	bar.sync 	0;
	setp.ne.s32 	%p182, %r5, 0;
	@%p182 bra 	$L__BB5_69;
	setp.gt.s32 	%p183, %r4, 32;
	ld.shared.f64 	%fd291, [_ZZN3cub18CUB_300001_SM_10006detail6reduce18DeviceReduceKernelINS2_10policy_hubIdyN4cuda3__47maximumIvEEE10Policy1000EPdyS8_dNS5_3std3__410__identityEEEvT0_PT3_T1_NS0_13GridEvenShareISI_EET2_T4_E12temp_storage+16];
	setp.lt.f64 	%p184, %fd374, %fd291;
	selp.f64 	%fd293, %fd291, %fd374, %p184;
	selp.f64 	%fd294, %fd293, %fd374, %p183;
	setp.gt.s32 	%p185, %r4, 64;
	ld.shared.f64 	%fd296, [_ZZN3cub18CUB_300001_SM_10006detail6reduce18DeviceReduceKernelINS2_10policy_hubIdyN4cuda3__47maximumIvEEE10Policy1000EPdyS8_dNS5_3std3__410__identityEEEvT0_PT3_T1_NS0_13GridEvenShareISI_EET2_T4_E12temp_storage+24];
	setp.lt.f64 	%p186, %fd294, %fd296;
	selp.f64 	%fd298, %fd296, %fd294, %p186;
	selp.f64 	%fd299, %fd298, %fd294, %p185;
	setp.gt.s32 	%p187, %r4, 96;
	ld.shared.f64 	%fd301, [_ZZN3cub18CUB_300001_SM_10006detail6reduce18DeviceReduceKernelINS2_10policy_hubIdyN4cuda3__47maximumIvEEE10Policy1000EPdyS8_dNS5_3std3__410__identityEEEvT0_PT3_T1_NS0_13GridEvenShareISI_EET2_T4_E12temp_storage+32];
	setp.lt.f64 	%p188, %fd299, %fd301;
	selp.f64 	%fd303, %fd301, %fd299, %p188;
	selp.f64 	%fd304, %fd303, %fd299, %p187;
	setp.gt.s32 	%p189, %r4, 128;
	ld.shared.f64 	%fd306, [_ZZN3cub18CUB_300001_SM_10006detail6reduce18DeviceReduceKernelINS2_10policy_hubIdyN4cuda3__47maximumIvEEE10Policy1000EPdyS8_dNS5_3std3__410__identityEEEvT0_PT3_T1_NS0_13GridEvenShareISI_EET2_T4_E12temp_storage+40];
	setp.lt.f64 	%p190, %fd304, %fd306;
	selp.f64 	%fd308, %fd306, %fd304, %p190;
	selp.f64 	%fd309, %fd308, %fd304, %p189;
	setp.gt.s32 	%p191, %r4, 160;
	ld.shared.f64 	%fd311, [_ZZN3cub18CUB_300001_SM_10006detail6reduce18DeviceReduceKernelINS2_10policy_hubIdyN4cuda3__47maximumIvEEE10Policy1000EPdyS8_dNS5_3std3__410__identityEEEvT0_PT3_T1_NS0_13GridEvenShareISI_EET2_T4_E12temp_storage+48];
	setp.lt.f64 	%p192, %fd309, %fd311;
	selp.f64 	%fd313, %fd311, %fd309, %p192;
	selp.f64 	%fd314, %fd313, %fd309, %p191;
	setp.gt.s32 	%p193, %r4, 192;
	ld.shared.f64 	%fd316, [_ZZN3cub18CUB_300001_SM_10006detail6reduce18DeviceReduceKernelINS2_10policy_hubIdyN4cuda3__47maximumIvEEE10Policy1000EPdyS8_dNS5_3std3__410__identityEEEvT0_PT3_T1_NS0_13GridEvenShareISI_EET2_T4_E12temp_storage+56];
	setp.lt.f64 	%p194, %fd314, %fd316;
	selp.f64 	%fd318, %fd316, %fd314, %p194;
	selp.f64 	%fd319, %fd318, %fd314, %p193;
	setp.gt.s32 	%p195, %r4, 224;
	ld.shared.f64 	%fd321, [_ZZN3cub18CUB_300001_SM_10006detail6reduce18DeviceReduceKernelINS2_10policy_hubIdyN4cuda3__47maximumIvEEE10Policy1000EPdyS8_dNS5_3std3__410__identityEEEvT0_PT3_T1_NS0_13GridEvenShareISI_EET2_T4_E12temp_storage+64];
	setp.lt.f64 	%p196, %fd319, %fd321;
	selp.f64 	%fd323, %fd321, %fd319, %p196;
	selp.f64 	%fd374, %fd323, %fd319, %p195;
	bra.uni 	$L__BB5_69;
$L__BB5_19:
	cvt.u32.u64 	%r261, %rd3;
	mov.u32 	%r17, %tid.x;
	shl.b32 	%r262, %r17, 2;
	add.s32 	%r263, %r261, %r262;
	mul.wide.u32 	%rd156, %r263, 8;
	add.s64 	%rd146, %rd39, %rd156;
	// begin inline asm
	ld.global.nc.v2.u64 {%rd144, %rd145}, [%rd146];
	// end inline asm
	add.s64 	%rd149, %rd146, 16;
	// begin inline asm
	ld.global.nc.v2.u64 {%rd147, %rd148}, [%rd149];
	// end inline asm
	mov.b64 	%fd203, %rd144;
	mov.b64 	%fd204, %rd145;
	mov.b64 	%fd205, %rd147;
	mov.b64 	%fd206, %rd148;
	add.s64 	%rd152, %rd146, 8192;
	// begin inline asm
	ld.global.nc.v2.u64 {%rd150, %rd151}, [%rd152];
	// end inline asm
	add.s64 	%rd155, %rd146, 8208;
	// begin inline asm
	ld.global.nc.v2.u64 {%rd153, %rd154}, [%rd155];
	// end inline asm
	mov.b64 	%fd207, %rd150;
	mov.b64 	%fd208, %rd151;
	mov.b64 	%fd209, %rd153;
	mov.b64 	%fd210, %rd154;
	setp.lt.f64 	%p110, %fd203, %fd204;
	selp.f64 	%fd211, %fd204, %fd203, %p110;
	setp.lt.f64 	%p111, %fd211, %fd205;
	selp.f64 	%fd212, %fd205, %fd211, %p111;
	setp.lt.f64 	%p112, %fd212, %fd206;
	selp.f64 	%fd213, %fd206, %fd212, %p112;
	setp.lt.f64 	%p113, %fd213, %fd207;
	selp.f64 	%fd214, %fd207, %fd213, %p113;
	setp.lt.f64 	%p114, %fd214, %fd208;
	selp.f64 	%fd215, %fd208, %fd214, %p114;
	setp.lt.f64 	%p115, %fd215, %fd209;
	selp.f64 	%fd216, %fd209, %fd215, %p115;
	setp.lt.f64 	%p116, %fd216, %fd210;
	selp.f64 	%fd361, %fd210, %fd216, %p116;
	setp.lt.u64 	%p117, %rd4, %rd2;
	@%p117 bra 	$L__BB5_31;
	add.s64 	%rd246, %rd2, %rd3;
	cvt.u64.u32 	%rd157, %r17;
	add.s64 	%rd158, %rd246, %rd157;
	shl.b64 	%rd159, %rd158, 3;
	add.s64 	%rd245, %rd39, %rd159;
	mov.b32 	%r469, 0;
$L__BB5_21:
	add.s64 	%rd3, %rd3, %rd2;
	add.s64 	%rd160, %rd1, -2048;
	setp.gt.u64 	%p118, %rd3, %rd160;
	@%p118 bra 	$L__BB5_23;
	cvt.u64.u32 	%rd173, %r262;
	add.s64 	%rd174, %rd3, %rd173;
	shl.b64 	%rd175, %rd174, 3;
	add.s64 	%rd163, %rd39, %rd175;
	// begin inline asm
	ld.global.nc.v2.u64 {%rd161, %rd162}, [%rd163];
	// end inline asm
	add.s64 	%rd166, %rd163, 16;
	// begin inline asm
	ld.global.nc.v2.u64 {%rd164, %rd165}, [%rd166];
	// end inline asm
	mov.b64 	%fd217, %rd161;
	mov.b64 	%fd218, %rd162;
	mov.b64 	%fd219, %rd164;
	mov.b64 	%fd220, %rd165;
	add.s64 	%rd169, %rd163, 8192;
	// begin inline asm
	ld.global.nc.v2.u64 {%rd167, %rd168}, [%rd169];
	// end inline asm
	add.s64 	%rd172, %rd163, 8208;
	// begin inline asm
	ld.global.nc.v2.u64 {%rd170, %rd171}, [%rd172];
	// end inline asm
	mov.b64 	%fd221, %rd167;
	mov.b64 	%fd222, %rd168;
	mov.b64 	%fd223, %rd170;
	mov.b64 	%fd224, %rd171;
	setp.lt.f64 	%p119, %fd361, %fd217;
	selp.f64 	%fd225, %fd217, %fd361, %p119;
	setp.lt.f64 	%p120, %fd225, %fd218;
	selp.f64 	%fd226, %fd218, %fd225, %p120;
	setp.lt.f64 	%p121, %fd226, %fd219;
	selp.f64 	%fd227, %fd219, %fd226, %p121;
	setp.lt.f64 	%p122, %fd227, %fd220;
	selp.f64 	%fd228, %fd220, %fd227, %p122;
	setp.lt.f64 	%p123, %fd228, %fd221;
	selp.f64 	%fd229, %fd221, %fd228, %p123;
	setp.lt.f64 	%p124, %fd229, %fd222;
	selp.f64 	%fd230, %fd222, %fd229, %p124;
	setp.lt.f64 	%p125, %fd230, %fd223;
	selp.f64 	%fd231, %fd223, %fd230, %p125;
	setp.lt.f64 	%p126, %fd231, %fd224;
	selp.f64 	%fd361, %fd224, %fd231, %p126;
	sub.s64 	%rd176, %rd1, %rd3;
	setp.lt.u64 	%p127, %rd176, %rd2;
	add.s32 	%r469, %r469, 1;
	add.s64 	%rd246, %rd246, %rd2;
	shl.b64 	%rd177, %rd2, 3;
	add.s64 	%rd245, %rd245, %rd177;
	@%p127 bra 	$L__BB5_31;
	bra.uni 	$L__BB5_21;
$L__BB5_23:
	setp.le.u64 	%p128, %rd1, %rd3;
	@%p128 bra 	$L__BB5_31;
	cvt.u32.u64 	%r266, %rd3;
	cvt.u32.u64 	%r267, %rd1;
	sub.s32 	%r20, %r267, %r266;
	setp.ge.s32 	%p129, %r17, %r20;
	@%p129 bra 	$L__BB5_31;
	cvt.u32.u64 	%r269, %rd2;
	not.b32 	%r271, %r17;
	add.s32 	%r272, %r271, %r267;
	add.s32 	%r273, %r269, %r261;
	sub.s32 	%r274, %r272, %r273;
	mul.lo.s32 	%r275, %r1, %r469;
	shl.b32 	%r276, %r275, 11;
	sub.s32 	%r21, %r274, %r276;
	shr.u32 	%r277, %r272, 8;
	add.s32 	%r22, %r277, 1;
	and.b32  	%r278, %r272, 768;
	setp.eq.s32 	%p130, %r278, 768;
	mov.u32 	%r472, %r17;
	@%p130 bra 	$L__BB5_28;
	and.b32  	%r279, %r22, 3;
	neg.s32 	%r470, %r279;
	mov.u32 	%r472, %r17;
$L__BB5_27:
	.pragma "nounroll";
	// begin inline asm
	ld.global.nc.u64 %rd178, [%rd245];
	// end inline asm
	mov.b64 	%fd233, %rd178;
	setp.lt.f64 	%p131, %fd361, %fd233;
	selp.f64 	%fd361, %fd233, %fd361, %p131;
	add.s32 	%r472, %r472, 256;
	add.s64 	%rd245, %rd245, 2048;
	add.s32 	%r470, %r470, 1;
	setp.ne.s32 	%p132, %r470, 0;
	@%p132 bra 	$L__BB5_27;
$L__BB5_28:
	setp.lt.u32 	%p133, %r21, 768;
	@%p133 bra 	$L__BB5_31;
	cvt.u64.u32 	%rd180, %r472;
	add.s64 	%rd181, %rd180, %rd246;
	shl.b64 	%rd182, %rd181, 3;
	add.s64 	%rd249, %rd39, %rd182;
$L__BB5_30:
	// begin inline asm
	ld.global.nc.u64 %rd183, [%rd249];
	// end inline asm
	mov.b64 	%fd234, %rd183;
	setp.lt.f64 	%p134, %fd361, %fd234;
	selp.f64 	%fd235, %fd234, %fd361, %p134;
	add.s64 	%rd186, %rd249, 2048;
	// begin inline asm
	ld.global.nc.u64 %rd185, [%rd186];
	// end inline asm
	mov.b64 	%fd236, %rd185;
	setp.lt.f64 	%p135, %fd235, %fd236;
	selp.f64 	%fd237, %fd236, %fd235, %p135;
	add.s64 	%rd188, %rd249, 4096;
	// begin inline asm
	ld.global.nc.u64 %rd187, [%rd188];
	// end inline asm
	mov.b64 	%fd238, %rd187;
	setp.lt.f64 	%p136, %fd237, %fd238;
	selp.f64 	%fd239, %fd238, %fd237, %p136;
	add.s64 	%rd190, %rd249, 6144;
	// begin inline asm
	ld.global.nc.u64 %rd189, [%rd190];
	// end inline asm
	mov.b64 	%fd240, %rd189;
	setp.lt.f64 	%p137, %fd239, %fd240;
	selp.f64 	%fd361, %fd240, %fd239, %p137;
	add.s32 	%r472, %r472, 1024;
	add.s64 	%rd249, %rd249, 8192;
	setp.lt.s32 	%p138, %r472, %r20;
	@%p138 bra 	$L__BB5_30;
$L__BB5_31:
	// begin inline asm
	mov.u32 %r280, %laneid;
	// end inline asm
	mov.b64 	%rd191, %fd361;
	mov.b64 	{%r282, %r287}, %rd191;
	mov.b32 	%r288, 1;
	mov.b32 	%r329, 31;
	mov.b32 	%r330, -1;
	// begin inline asm
	shfl.sync.down.b32 %r281, %r282, %r288, %r329, %r330;
	// end inline asm
	// begin inline asm
	shfl.sync.down.b32 %r286, %r287, %r288, %r329, %r330;
	// end inline asm
	mov.b64 	%rd192, {%r281, %r286};
	mov.b64 	%fd241, %rd192;
	setp.gt.s32 	%p139, %r280, 30;
	setp.lt.f64 	%p140, %fd361, %fd241;
	selp.f64 	%fd242, %fd241, %fd361, %p140;
	selp.f64 	%fd243, %fd361, %fd242, %p139;
	mov.b64 	%rd193, %fd243;
	mov.b64 	{%r292, %r297}, %rd193;
	mov.b32 	%r298, 2;
	// begin inline asm
	shfl.sync.down.b32 %r291, %r292, %r298, %r329, %r330;
	// end inline asm
	// begin inline asm
	shfl.sync.down.b32 %r296, %r297, %r298, %r329, %r330;
	// end inline asm
	mov.b64 	%rd194, {%r291, %r296};
	mov.b64 	%fd244, %rd194;
	setp.gt.s32 	%p141, %r280, 29;
	setp.lt.f64 	%p142, %fd243, %fd244;
	selp.f64 	%fd245, %fd244, %fd243, %p142;
	selp.f64 	%fd246, %fd243, %fd245, %p141;
	mov.b64 	%rd195, %fd246;
	mov.b64 	{%r302, %r307}, %rd195;
	mov.b32 	%r308, 4;
	// begin inline asm
	shfl.sync.down.b32 %r301, %r302, %r308, %r329, %r330;
	// end inline asm
	// begin inline asm
	shfl.sync.down.b32 %r306, %r307, %r308, %r329, %r330;
	// end inline asm
	mov.b64 	%rd196, {%r301, %r306};
	mov.b64 	%fd247, %rd196;
	setp.gt.s32 	%p143, %r280, 27;
	setp.lt.f64 	%p144, %fd246, %fd247;
	selp.f64 	%fd248, %fd247, %fd246, %p144;
	selp.f64 	%fd249, %fd246, %fd248, %p143;
	mov.b64 	%rd197, %fd249;
	mov.b64 	{%r312, %r317}, %rd197;
	mov.b32 	%r318, 8;
	// begin inline asm
	shfl.sync.down.b32 %r311, %r312, %r318, %r329, %r330;
	// end inline asm
	// begin inline asm
	shfl.sync.down.b32 %r316, %r317, %r318, %r329, %r330;
	// end inline asm
	mov.b64 	%rd198, {%r311, %r316};
	mov.b64 	%fd250, %rd198;
	setp.gt.s32 	%p145, %r280, 23;
	setp.lt.f64 	%p146, %fd249, %fd250;
	selp.f64 	%fd251, %fd250, %fd249, %p146;
	selp.f64 	%fd252, %fd249, %fd251, %p145;
	mov.b64 	%rd199, %fd252;
	mov.b64 	{%r322, %r327}, %rd199;
	mov.b32 	%r328, 16;
	// begin inline asm
	shfl.sync.down.b32 %r321, %r322, %r328, %r329, %r330;
	// end inline asm
	// begin inline asm
	shfl.sync.down.b32 %r326, %r327, %r328, %r329, %r330;
	// end inline asm
	mov.b64 	%rd200, {%r321, %r326};
	mov.b64 	%fd253, %rd200;
	setp.gt.s32 	%p147, %r280, 15;
	setp.lt.f64 	%p148, %fd252, %fd253;
	selp.f64 	%fd25, %fd253, %fd252, %p148;
	selp.f64 	%fd374, %fd252, %fd25, %p147;
	setp.ne.s32 	%p149, %r280, 0;
	@%p149 bra 	$L__BB5_33;
	shr.u32 	%r331, %r17, 2;
	and.b32  	%r332, %r331, 248;
	mov.u32 	%r333, _ZZN3cub18CUB_300001_SM_10006detail6reduce18DeviceReduceKernelINS2_10policy_hubIdyN4cuda3__47maximumIvEEE10Policy1000EPdyS8_dNS5_3std3__410__identityEEEvT0_PT3_T1_NS0_13GridEvenShareISI_EET2_T4_E12temp_storage;
	add.s32 	%r334, %r333, %r332;
	st.shared.f64 	[%r334+8], %fd25;
$L__BB5_33:
	bar.sync 	0;
	setp.ne.s32 	%p150, %r17, 0;
	@%p150 bra 	$L__BB5_69;
	ld.shared.f64 	%fd254, [_ZZN3cub18CUB_300001_SM_10006detail6reduce18DeviceReduceKernelINS2_10policy_hubIdyN4cuda3__47maximumIvEEE10Policy1000EPdyS8_dNS5_3std3__410__identityEEEvT0_PT3_T1_NS0_13GridEvenShareISI_EET2_T4_E12temp_storage+16];
	setp.lt.f64 	%p151, %fd374, %fd254;
	selp.f64 	%fd255, %fd254, %fd374, %p151;
	ld.shared.f64 	%fd256, [_ZZN3cub18CUB_300001_SM_10006detail6reduce18DeviceReduceKernelINS2_10policy_hubIdyN4cuda3__47maximumIvEEE10Policy1000EPdyS8_dNS5_3std3__410__identityEEEvT0_PT3_T1_NS0_13GridEvenShareISI_EET2_T4_E12temp_storage+24];
	setp.lt.f64 	%p152, %fd255, %fd256;
	selp.f64 	%fd257, %fd256, %fd255, %p152;
	ld.shared.f64 	%fd258, [_ZZN3cub18CUB_300001_SM_10006detail6reduce18DeviceReduceKernelINS2_10policy_hubIdyN4cuda3__47maximumIvEEE10Policy1000EPdyS8_dNS5_3std3__410__identityEEEvT0_PT3_T1_NS0_13GridEvenShareISI_EET2_T4_E12temp_storage+32];
	setp.lt.f64 	%p153, %fd257, %fd258;
	selp.f64 	%fd259, %fd258, %fd257, %p153;
	ld.shared.f64 	%fd260, [_ZZN3cub18CUB_300001_SM_10006detail6reduce18DeviceReduceKernelINS2_10policy_hubIdyN4cuda3__47maximumIvEEE10Policy1000EPdyS8_dNS5_3std3__410__identityEEEvT0_PT3_T1_NS0_13GridEvenShareISI_EET2_T4_E12temp_storage+40];
	setp.lt.f64 	%p154, %fd259, %fd260;
	selp.f64 	%fd261, %fd260, %fd259, %p154;
	ld.shared.f64 	%fd262, [_ZZN3cub18CUB_300001_SM_10006detail6reduce18DeviceReduceKernelINS2_10policy_hubIdyN4cuda3__47maximumIvEEE10Policy1000EPdyS8_dNS5_3std3__410__identityEEEvT0_PT3_T1_NS0_13GridEvenShareISI_EET2_T4_E12temp_storage+48];
	setp.lt.f64 	%p155, %fd261, %fd262;
	selp.f64 	%fd263, %fd262, %fd261, %p155;
	ld.shared.f64 	%fd264, [_ZZN3cub18CUB_300001_SM_10006detail6reduce18DeviceReduceKernelINS2_10policy_hubIdyN4cuda3__47maximumIvEEE10Policy1000EPdyS8_dNS5_3std3__410__identityEEEvT0_PT3_T1_NS0_13GridEvenShareISI_EET2_T4_E12temp_storage+56];
	setp.lt.f64 	%p156, %fd263, %fd264;
	selp.f64 	%fd265, %fd264, %fd263, %p156;
	ld.shared.f64 	%fd266, [_ZZN3cub18CUB_300001_SM_10006detail6reduce18DeviceReduceKernelINS2_10policy_hubIdyN4cuda3__47maximumIvEEE10Policy1000EPdyS8_dNS5_3std3__410__identityEEEvT0_PT3_T1_NS0_13GridEvenShareISI_EET2_T4_E12temp_storage+64];
	setp.lt.f64 	%p157, %fd265, %fd266;
	selp.f64 	%fd374, %fd266, %fd265, %p157;
	bra.uni 	$L__BB5_69;
$L__BB5_35:
	sub.s64 	%rd21, %rd1, %rd3;
	setp.gt.u64 	%p2, %rd21, 2047;
	@%p2 bra 	$L__BB5_53;
	cvt.u32.u64 	%r133, %rd3;
	cvt.u32.u64 	%r31, %rd1;
	sub.s32 	%r32, %r31, %r133;
	mov.u32 	%r33, %tid.x;
	setp.ge.s32 	%p51, %r33, %r32;
	mov.f64 	%fd367, 0d0000000000000000;
	mov.u32 	%r477, %r33;
	@%p51 bra 	$L__BB5_38;
	add.s32 	%r135, %r133, %r33;
	mul.wide.u32 	%rd107, %r135, 8;
	add.s64 	%rd106, %rd39, %rd107;
	// begin inline asm
	ld.global.nc.u64 %rd105, [%rd106];
	// end inline asm
	mov.b64 	%fd367, %rd105;
	add.s32 	%r477, %r33, 256;
$L__BB5_38:
	setp.ge.s32 	%p52, %r477, %r32;
	@%p52 bra 	$L__BB5_44;
	not.b32 	%r136, %r477;
	add.s32 	%r36, %r136, %r31;
	and.b32  	%r137, %r36, 768;
	setp.eq.s32 	%p53, %r137, 768;
	@%p53 bra 	$L__BB5_42;
	cvt.u64.u32 	%rd108, %r477;
	add.s64 	%rd109, %rd108, %rd3;
	shl.b64 	%rd110, %rd109, 3;
	add.s64 	%rd250, %rd39, %rd110;
	shr.u32 	%r138, %r36, 8;
	add.s32 	%r139, %r138, 1;
	and.b32  	%r140, %r139, 3;
	neg.s32 	%r475, %r140;
$L__BB5_41:
	.pragma "nounroll";
	// begin inline asm
	ld.global.nc.u64 %rd111, [%rd250];
	// end inline asm
	mov.b64 	%fd122, %rd111;
	setp.lt.f64 	%p54, %fd367, %fd122;
	selp.f64 	%fd367, %fd122, %fd367, %p54;
	add.s32 	%r477, %r477, 256;
	add.s64 	%rd250, %rd250, 2048;
	add.s32 	%r475, %r475, 1;
	setp.ne.s32 	%p55, %r475, 0;
	@%p55 bra 	$L__BB5_41;
$L__BB5_42:
	sub.s32 	%r142, %r36, %r133;
	setp.lt.u32 	%p56, %r142, 768;
	@%p56 bra 	$L__BB5_44;
$L__BB5_43:
	cvt.s64.s32 	%rd121, %r477;
	add.s64 	%rd122, %rd3, %rd121;
	shl.b64 	%rd123, %rd122, 3;
	add.s64 	%rd114, %rd39, %rd123;
	// begin inline asm
	ld.global.nc.u64 %rd113, [%rd114];
	// end inline asm
	mov.b64 	%fd123, %rd113;
	setp.lt.f64 	%p57, %fd367, %fd123;
	selp.f64 	%fd124, %fd123, %fd367, %p57;
	add.s64 	%rd116, %rd114, 2048;
	// begin inline asm
	ld.global.nc.u64 %rd115, [%rd116];
	// end inline asm
	mov.b64 	%fd125, %rd115;
	setp.lt.f64 	%p58, %fd124, %fd125;
	selp.f64 	%fd126, %fd125, %fd124, %p58;
	add.s64 	%rd118, %rd114, 4096;
	// begin inline asm
	ld.global.nc.u64 %rd117, [%rd118];
	// end inline asm
	mov.b64 	%fd127, %rd117;
	setp.lt.f64 	%p59, %fd126, %fd127;
	selp.f64 	%fd128, %fd127, %fd126, %p59;
	add.s64 	%rd120, %rd114, 6144;
	// begin inline asm
	ld.global.nc.u64 %rd119, [%rd120];
	// end inline asm
	mov.b64 	%fd129, %rd119;
	setp.lt.f64 	%p60, %fd128, %fd129;
	selp.f64 	%fd367, %fd129, %fd128, %p60;
	add.s32 	%r477, %r477, 1024;
	setp.lt.s32 	%p61, %r477, %r32;
	@%p61 bra 	$L__BB5_43;
$L__BB5_44:
	setp.lt.s32 	%p62, %r32, 256;
	@%p62 bra 	$L__BB5_49;
	// begin inline asm
	mov.u32 %r206, %laneid;
	// end inline asm
	mov.b64 	%rd134, %fd367;
	mov.b64 	{%r208, %r213}, %rd134;
	mov.b32 	%r214, 1;
	mov.b32 	%r255, 31;
	mov.b32 	%r256, -1;
	// begin inline asm
	shfl.sync.down.b32 %r207, %r208, %r214, %r255, %r256;
	// end inline asm
	// begin inline asm
	shfl.sync.down.b32 %r212, %r213, %r214, %r255, %r256;
	// end inline asm
	mov.b64 	%rd135, {%r207, %r212};
	mov.b64 	%fd177, %rd135;
	setp.gt.s32 	%p90, %r206, 30;
	setp.lt.f64 	%p91, %fd367, %fd177;
	selp.f64 	%fd178, %fd177, %fd367, %p91;
	selp.f64 	%fd179, %fd367, %fd178, %p90;
	mov.b64 	%rd136, %fd179;
	mov.b64 	{%r218, %r223}, %rd136;
	mov.b32 	%r224, 2;
	// begin inline asm
	shfl.sync.down.b32 %r217, %r218, %r224, %r255, %r256;
	// end inline asm
	// begin inline asm
	shfl.sync.down.b32 %r222, %r223, %r224, %r255, %r256;
	// end inline asm
	mov.b64 	%rd137, {%r217, %r222};
	mov.b64 	%fd180, %rd137;
	setp.gt.s32 	%p92, %r206, 29;
	setp.lt.f64 	%p93, %fd179, %fd180;
	selp.f64 	%fd181, %fd180, %fd179, %p93;
	selp.f64 	%fd182, %fd179, %fd181, %p92;
	mov.b64 	%rd138, %fd182;
	mov.b64 	{%r228, %r233}, %rd138;
	mov.b32 	%r234, 4;
	// begin inline asm
	shfl.sync.down.b32 %r227, %r228, %r234, %r255, %r256;
	// end inline asm
	// begin inline asm
	shfl.sync.down.b32 %r232, %r233, %r234, %r255, %r256;
	// end inline asm
	mov.b64 	%rd139, {%r227, %r232};
	mov.b64 	%fd183, %rd139;
	setp.gt.s32 	%p94, %r206, 27;
	setp.lt.f64 	%p95, %fd182, %fd183;
	selp.f64 	%fd184, %fd183, %fd182, %p95;
	selp.f64 	%fd185, %fd182, %fd184, %p94;
	mov.b64 	%rd140, %fd185;
	mov.b64 	{%r238, %r243}, %rd140;
	mov.b32 	%r244, 8;
	// begin inline asm
	shfl.sync.down.b32 %r237, %r238, %r244, %r255, %r256;
	// end inline asm
	// begin inline asm
	shfl.sync.down.b32 %r242, %r243, %r244, %r255, %r256;
	// end inline asm
	mov.b64 	%rd141, {%r237, %r242};
	mov.b64 	%fd186, %rd141;
	setp.gt.s32 	%p96, %r206, 23;
	setp.lt.f64 	%p97, %fd185, %fd186;
	selp.f64 	%fd187, %fd186, %fd185, %p97;
	selp.f64 	%fd188, %fd185, %fd187, %p96;
	mov.b64 	%rd142, %fd188;
	mov.b64 	{%r248, %r253}, %rd142;
	mov.b32 	%r254, 16;
	// begin inline asm
	shfl.sync.down.b32 %r247, %r248, %r254, %r255, %r256;
	// end inline asm
	// begin inline asm
	shfl.sync.down.b32 %r252, %r253, %r254, %r255, %r256;
	// end inline asm
	mov.b64 	%rd143, {%r247, %r252};
	mov.b64 	%fd189, %rd143;
	setp.gt.s32 	%p98, %r206, 15;
	setp.lt.f64 	%p99, %fd188, %fd189;
	selp.f64 	%fd37, %fd189, %fd188, %p99;
	selp.f64 	%fd374, %fd188, %fd37, %p98;
	setp.ne.s32 	%p100, %r206, 0;
	@%p100 bra 	$L__BB5_47;
	shr.u32 	%r257, %r33, 2;
	and.b32  	%r258, %r257, 248;
	mov.u32 	%r259, _ZZN3cub18CUB_300001_SM_10006detail6reduce18DeviceReduceKernelINS2_10policy_hubIdyN4cuda3__47maximumIvEEE10Policy1000EPdyS8_dNS5_3std3__410__identityEEEvT0_PT3_T1_NS0_13GridEvenShareISI_EET2_T4_E12temp_storage;
	add.s32 	%r260, %r259, %r258;
	st.shared.f64 	[%r260+8], %fd37;
$L__BB5_47:
	bar.sync 	0;
	setp.ne.s32 	%p101, %r33, 0;
	@%p101 bra 	$L__BB5_69;
	ld.shared.f64 	%fd190, [_ZZN3cub18CUB_300001_SM_10006detail6reduce18DeviceReduceKernelINS2_10policy_hubIdyN4cuda3__47maximumIvEEE10Policy1000EPdyS8_dNS5_3std3__410__identityEEEvT0_PT3_T1_NS0_13GridEvenShareISI_EET2_T4_E12temp_storage+16];
	setp.lt.f64 	%p102, %fd374, %fd190;
	selp.f64 	%fd191, %fd190, %fd374, %p102;
	ld.shared.f64 	%fd192, [_ZZN3cub18CUB_300001_SM_10006detail6reduce18DeviceReduceKernelINS2_10policy_hubIdyN4cuda3__47maximumIvEEE10Policy1000EPdyS8_dNS5_3std3__410__identityEEEvT0_PT3_T1_NS0_13GridEvenShareISI_EET2_T4_E12temp_storage+24];
	setp.lt.f64 	%p103, %fd191, %fd192;
	selp.f64 	%fd193, %fd192, %fd191, %p103;
	ld.shared.f64 	%fd194, [_ZZN3cub18CUB_300001_SM_10006detail6reduce18DeviceReduceKernelINS2_10policy_hubIdyN4cuda3__47maximumIvEEE10Policy1000EPdyS8_dNS5_3std3__410__identityEEEvT0_PT3_T1_NS0_13GridEvenShareISI_EET2_T4_E12temp_storage+32];
	setp.lt.f64 	%p104, %fd193, %fd194;
	selp.f64 	%fd195, %fd194, %fd193, %p104;
	ld.shared.f64 	%fd196, [_ZZN3cub18CUB_300001_SM_10006detail6reduce18DeviceReduceKernelINS2_10policy_hubIdyN4cuda3__47maximumIvEEE10Policy1000EPdyS8_dNS5_3std3__410__identityEEEvT0_PT3_T1_NS0_13GridEvenShareISI_EET2_T4_E12temp_storage+40];
	setp.lt.f64 	%p105, %fd195, %fd196;
	selp.f64 	%fd197, %fd196, %fd195, %p105;
	ld.shared.f64 	%fd198, [_ZZN3cub18CUB_300001_SM_10006detail6reduce18DeviceReduceKernelINS2_10policy_hubIdyN4cuda3__47maximumIvEEE10Policy1000EPdyS8_dNS5_3std3__410__identityEEEvT0_PT3_T1_NS0_13GridEvenShareISI_EET2_T4_E12temp_storage+48];
	setp.lt.f64 	%p106, %fd197, %fd198;
	selp.f64 	%fd199, %fd198, %fd197, %p106;
	ld.shared.f64 	%fd200, [_ZZN3cub18CUB_300001_SM_10006detail6reduce18DeviceReduceKernelINS2_10policy_hubIdyN4cuda3__47maximumIvEEE10Policy1000EPdyS8_dNS5_3std3__410__identityEEEvT0_PT3_T1_NS0_13GridEvenShareISI_EET2_T4_E12temp_storage+56];
	setp.lt.f64 	%p107, %fd199, %fd200;
	selp.f64 	%fd201, %fd200, %fd199, %p107;
	ld.shared.f64 	%fd202, [_ZZN3cub18CUB_300001_SM_10006detail6reduce18DeviceReduceKernelINS2_10policy_hubIdyN4cuda3__47maximumIvEEE10Policy1000EPdyS8_dNS5_3std3__410__identityEEEvT0_PT3_T1_NS0_13GridEvenShareISI_EET2_T4_E12temp_storage+64];
	setp.lt.f64 	%p108, %fd201, %fd202;
	selp.f64 	%fd374, %fd202, %fd201, %p108;
	bra.uni 	$L__BB5_69;
$L__BB5_49:
	// begin inline asm
	mov.u32 %r143, %laneid;
	// end inline asm
	and.b32  	%r194, %r33, 992;
	add.s32 	%r195, %r194, 32;
	setp.gt.s32 	%p63, %r195, %r32;
	not.b32 	%r196, %r194;
	add.s32 	%r197, %r32, %r196;
	selp.b32 	%r192, %r197, 31, %p63;
	mov.b64 	%rd124, %fd367;
	mov.b64 	{%r145, %r150}, %rd124;
	mov.b32 	%r151, 1;
	mov.b32 	%r193, -1;
	// begin inline asm
	shfl.sync.down.b32 %r144, %r145, %r151, %r192, %r193;
	// end inline asm
	// begin inline asm
	shfl.sync.down.b32 %r149, %r150, %r151, %r192, %r193;
	// end inline asm
	mov.b64 	%rd125, {%r144, %r149};
	mov.b64 	%fd130, %rd125;
	setp.lt.s32 	%p64, %r143, %r192;
	setp.lt.f64 	%p65, %fd367, %fd130;
	selp.f64 	%fd131, %fd130, %fd367, %p65;
	selp.f64 	%fd132, %fd131, %fd367, %p64;
	mov.b64 	%rd126, %fd132;
	mov.b64 	{%r155, %r160}, %rd126;
	mov.b32 	%r161, 2;
	// begin inline asm
	shfl.sync.down.b32 %r154, %r155, %r161, %r192, %r193;
	// end inline asm
	// begin inline asm
	shfl.sync.down.b32 %r159, %r160, %r161, %r192, %r193;
	// end inline asm
	mov.b64 	%rd127, {%r154, %r159};
	mov.b64 	%fd133, %rd127;
	add.s32 	%r198, %r143, 2;
	setp.gt.s32 	%p66, %r198, %r192;
	setp.lt.f64 	%p67, %fd132, %fd133;
	selp.f64 	%fd134, %fd133, %fd132, %p67;
	selp.f64 	%fd135, %fd132, %fd134, %p66;
	mov.b64 	%rd128, %fd135;
	mov.b64 	{%r165, %r170}, %rd128;
	mov.b32 	%r171, 4;
	// begin inline asm
	shfl.sync.down.b32 %r164, %r165, %r171, %r192, %r193;
	// end inline asm
	// begin inline asm
	shfl.sync.down.b32 %r169, %r170, %r171, %r192, %r193;
	// end inline asm
	mov.b64 	%rd129, {%r164, %r169};
	mov.b64 	%fd136, %rd129;
	add.s32 	%r199, %r143, 4;
	setp.gt.s32 	%p68, %r199, %r192;
	setp.lt.f64 	%p69, %fd135, %fd136;
	selp.f64 	%fd137, %fd136, %fd135, %p69;
	selp.f64 	%fd138, %fd135, %fd137, %p68;
	mov.b64 	%rd130, %fd138;
	mov.b64 	{%r175, %r180}, %rd130;
	mov.b32 	%r181, 8;
	// begin inline asm
	shfl.sync.down.b32 %r174, %r175, %r181, %r192, %r193;
	// end inline asm
	// begin inline asm
	shfl.sync.down.b32 %r179, %r180, %r181, %r192, %r193;
	// end inline asm
	mov.b64 	%rd131, {%r174, %r179};
	mov.b64 	%fd139, %rd131;
	add.s32 	%r200, %r143, 8;
	setp.gt.s32 	%p70, %r200, %r192;
	setp.lt.f64 	%p71, %fd138, %fd139;
	selp.f64 	%fd140, %fd139, %fd138, %p71;
	selp.f64 	%fd141, %fd138, %fd140, %p70;
	mov.b64 	%rd132, %fd141;
	mov.b64 	{%r185, %r190}, %rd132;
	mov.b32 	%r191, 16;
	// begin inline asm
	shfl.sync.down.b32 %r184, %r185, %r191, %r192, %r193;
	// end inline asm
	// begin inline asm
	shfl.sync.down.b32 %r189, %r190, %r191, %r192, %r193;
	// end inline asm
	mov.b64 	%rd133, {%r184, %r189};
	mov.b64 	%fd142, %rd133;
	add.s32 	%r201, %r143, 16;
	setp.gt.s32 	%p72, %r201, %r192;
	setp.lt.f64 	%p73, %fd141, %fd142;
	selp.f64 	%fd143, %fd142, %fd141, %p73;
	selp.f64 	%fd374, %fd141, %fd143, %p72;
	setp.ne.s32 	%p74, %r143, 0;
	@%p74 bra 	$L__BB5_51;
	shr.u32 	%r202, %r33, 2;
	and.b32  	%r203, %r202, 248;
	mov.u32 	%r204, _ZZN3cub18CUB_300001_SM_10006detail6reduce18DeviceReduceKernelINS2_10policy_hubIdyN4cuda3__47maximumIvEEE10Policy1000EPdyS8_dNS5_3std3__410__identityEEEvT0_PT3_T1_NS0_13GridEvenShareISI_EET2_T4_E12temp_storage;
	add.s32 	%r205, %r204, %r203;
	st.shared.f64 	[%r205+8], %fd374;
$L__BB5_51:
	bar.sync 	0;
	setp.ne.s32 	%p75, %r33, 0;
	@%p75 bra 	$L__BB5_69;
	setp.gt.s32 	%p76, %r32, 32;
	ld.shared.f64 	%fd144, [_ZZN3cub18CUB_300001_SM_10006detail6reduce18DeviceReduceKernelINS2_10policy_hubIdyN4cuda3__47maximumIvEEE10Policy1000EPdyS8_dNS5_3std3__410__identityEEEvT0_PT3_T1_NS0_13GridEvenShareISI_EET2_T4_E12temp_storage+16];
	setp.lt.f64 	%p77, %fd374, %fd144;
	selp.f64 	%fd146, %fd144, %fd374, %p77;
	selp.f64 	%fd147, %fd146, %fd374, %p76;
	setp.gt.s32 	%p78, %r32, 64;
	ld.shared.f64 	%fd149, [_ZZN3cub18CUB_300001_SM_10006detail6reduce18DeviceReduceKernelINS2_10policy_hubIdyN4cuda3__47maximumIvEEE10Policy1000EPdyS8_dNS5_3std3__410__identityEEEvT0_PT3_T1_NS0_13GridEvenShareISI_EET2_T4_E12temp_storage+24];
	setp.lt.f64 	%p79, %fd147, %fd149;
	selp.f64 	%fd151, %fd149, %fd147, %p79;
	selp.f64 	%fd152, %fd151, %fd147, %p78;
	setp.gt.s32 	%p80, %r32, 96;
	ld.shared.f64 	%fd154, [_ZZN3cub18CUB_300001_SM_10006detail6reduce18DeviceReduceKernelINS2_10policy_hubIdyN4cuda3__47maximumIvEEE10Policy1000EPdyS8_dNS5_3std3__410__identityEEEvT0_PT3_T1_NS0_13GridEvenShareISI_EET2_T4_E12temp_storage+32];
	setp.lt.f64 	%p81, %fd152, %fd154;
	selp.f64 	%fd156, %fd154, %fd152, %p81;
	selp.f64 	%fd157, %fd156, %fd152, %p80;
	setp.gt.s32 	%p82, %r32, 128;
	ld.shared.f64 	%fd159, [_ZZN3cub18CUB_300001_SM_10006detail6reduce18DeviceReduceKernelINS2_10policy_hubIdyN4cuda3__47maximumIvEEE10Policy1000EPdyS8_dNS5_3std3__410__identityEEEvT0_PT3_T1_NS0_13GridEvenShareISI_EET2_T4_E12temp_storage+40];
	setp.lt.f64 	%p83, %fd157, %fd159;
	selp.f64 	%fd161, %fd159, %fd157, %p83;
	selp.f64 	%fd162, %fd161, %fd157, %p82;
	setp.gt.s32 	%p84, %r32, 160;
	ld.shared.f64 	%fd164, [_ZZN3cub18CUB_300001_SM_10006detail6reduce18DeviceReduceKernelINS2_10policy_hubIdyN4cuda3__47maximumIvEEE10Policy1000EPdyS8_dNS5_3std3__410__identityEEEvT0_PT3_T1_NS0_13GridEvenShareISI_EET2_T4_E12temp_storage+48];
	setp.lt.f64 	%p85, %fd162, %fd164;
	selp.f64 	%fd166, %fd164, %fd162, %p85;
	selp.f64 	%fd167, %fd166, %fd162, %p84;
	setp.gt.s32 	%p86, %r32, 192;
	ld.shared.f64 	%fd169, [_ZZN3cub18CUB_300001_SM_10006detail6reduce18DeviceReduceKernelINS2_10policy_hubIdyN4cuda3__47maximumIvEEE10Policy1000EPdyS8_dNS5_3std3__410__identityEEEvT0_PT3_T1_NS0_13GridEvenShareISI_EET2_T4_E12temp_storage+56];
	setp.lt.f64 	%p87, %fd167, %fd169;
	selp.f64 	%fd171, %fd169, %fd167, %p87;
	selp.f64 	%fd172, %fd171, %fd167, %p86;
	setp.gt.s32 	%p88, %r32, 224;
	ld.shared.f64 	%fd174, [_ZZN3cub18CUB_300001_SM_10006detail6reduce18DeviceReduceKernelINS2_10policy_hubIdyN4cuda3__47maximumIvEEE10Policy1000EPdyS8_dNS5_3std3__410__identityEEEvT0_PT3_T1_NS0_13GridEvenShareISI_EET2_T4_E12temp_storage+64];
	setp.lt.f64 	%p89, %fd172, %fd174;
	selp.f64 	%fd176, %fd174, %fd172, %p89;
	selp.f64 	%fd374, %fd176, %fd172, %p88;
	bra.uni 	$L__BB5_69;
$L__BB5_53:
	cvt.u32.u64 	%r61, %rd3;
	mov.u32 	%r45, %tid.x;
	add.s32 	%r62, %r45, %r61;
	mul.wide.u32 	%rd58, %r62, 8;
	add.s64 	%rd43, %rd39, %rd58;
	// begin inline asm
	ld.global.nc.u64 %rd42, [%rd43];
	// end inline asm
	mov.b64 	%fd56, %rd42;
	add.s64 	%rd45, %rd43, 2048;
	// begin inline asm
	ld.global.nc.u64 %rd44, [%rd45];
	// end inline asm
	mov.b64 	%fd57, %rd44;
	add.s64 	%rd47, %rd43, 4096;
	// begin inline asm
	ld.global.nc.u64 %rd46, [%rd47];
	// end inline asm
	mov.b64 	%fd58, %rd46;
	add.s64 	%rd49, %rd43, 6144;
	// begin inline asm
	ld.global.nc.u64 %rd48, [%rd49];
	// end inline asm
	mov.b64 	%fd59, %rd48;
	add.s64 	%rd51, %rd43, 8192;
	// begin inline asm
	ld.global.nc.u64 %rd50, [%rd51];
	// end inline asm
	mov.b64 	%fd60, %rd50;
	add.s64 	%rd53, %rd43, 10240;
	// begin inline asm
	ld.global.nc.u64 %rd52, [%rd53];
	// end inline asm
	mov.b64 	%fd61, %rd52;
	add.s64 	%rd55, %rd43, 12288;
	// begin inline asm
	ld.global.nc.u64 %rd54, [%rd55];
	// end inline asm
	mov.b64 	%fd62, %rd54;
	add.s64 	%rd57, %rd43, 14336;
	// begin inline asm
	ld.global.nc.u64 %rd56, [%rd57];
	// end inline asm
	mov.b64 	%fd63, %rd56;
	setp.lt.f64 	%p3, %fd56, %fd57;
	selp.f64 	%fd64, %fd57, %fd56, %p3;
	setp.lt.f64 	%p4, %fd64, %fd58;
	selp.f64 	%fd65, %fd58, %fd64, %p4;
	setp.lt.f64 	%p5, %fd65, %fd59;
	selp.f64 	%fd66, %fd59, %fd65, %p5;
	setp.lt.f64 	%p6, %fd66, %fd60;
	selp.f64 	%fd67, %fd60, %fd66, %p6;
	setp.lt.f64 	%p7, %fd67, %fd61;
	selp.f64 	%fd68, %fd61, %fd67, %p7;
	setp.lt.f64 	%p8, %fd68, %fd62;
	selp.f64 	%fd69, %fd62, %fd68, %p8;
	setp.lt.f64 	%p9, %fd69, %fd63;
	selp.f64 	%fd373, %fd63, %fd69, %p9;
	setp.lt.u64 	%p10, %rd21, %rd2;
	@%p10 bra 	$L__BB5_65;
	cvt.u64.u32 	%rd25, %r45;
	add.s64 	%rd252, %rd2, %rd3;
	add.s64 	%rd59, %rd252, %rd25;
	shl.b64 	%rd60, %rd59, 3;
	add.s64 	%rd251, %rd39, %rd60;
	mov.b32 	%r479, 0;
$L__BB5_55:
	add.s64 	%rd3, %rd3, %rd2;
	add.s64 	%rd61, %rd1, -2048;
	setp.gt.u64 	%p11, %rd3, %rd61;
	@%p11 bra 	$L__BB5_57;
	add.s64 	%rd78, %rd3, %rd25;
	shl.b64 	%rd79, %rd78, 3;
	add.s64 	%rd63, %rd39, %rd79;
	// begin inline asm
	ld.global.nc.u64 %rd62, [%rd63];
	// end inline asm
	mov.b64 	%fd70, %rd62;
	add.s64 	%rd65, %rd63, 2048;
	// begin inline asm
	ld.global.nc.u64 %rd64, [%rd65];
	// end inline asm
	mov.b64 	%fd71, %rd64;
	add.s64 	%rd67, %rd63, 4096;
	// begin inline asm
	ld.global.nc.u64 %rd66, [%rd67];
	// end inline asm
	mov.b64 	%fd72, %rd66;
	add.s64 	%rd69, %rd63, 6144;
	// begin inline asm
	ld.global.nc.u64 %rd68, [%rd69];
	// end inline asm
	mov.b64 	%fd73, %rd68;
	add.s64 	%rd71, %rd63, 8192;
	// begin inline asm
	ld.global.nc.u64 %rd70, [%rd71];
	// end inline asm
	mov.b64 	%fd74, %rd70;
	add.s64 	%rd73, %rd63, 10240;
	// begin inline asm
	ld.global.nc.u64 %rd72, [%rd73];
	// end inline asm
	mov.b64 	%fd75, %rd72;
	add.s64 	%rd75, %rd63, 12288;
	// begin inline asm
	ld.global.nc.u64 %rd74, [%rd75];
	// end inline asm
	mov.b64 	%fd76, %rd74;
	add.s64 	%rd77, %rd63, 14336;
	// begin inline asm
	ld.global.nc.u64 %rd76, [%rd77];
	// end inline asm
	mov.b64 	%fd77, %rd76;
	setp.lt.f64 	%p12, %fd373, %fd70;
	selp.f64 	%fd78, %fd70, %fd373, %p12;
	setp.lt.f64 	%p13, %fd78, %fd71;
	selp.f64 	%fd79, %fd71, %fd78, %p13;
	setp.lt.f64 	%p14, %fd79, %fd72;
	selp.f64 	%fd80, %fd72, %fd79, %p14;
	setp.lt.f64 	%p15, %fd80, %fd73;
	selp.f64 	%fd81, %fd73, %fd80, %p15;
	setp.lt.f64 	%p16, %fd81, %fd74;
	selp.f64 	%fd82, %fd74, %fd81, %p16;
	setp.lt.f64 	%p17, %fd82, %fd75;
	selp.f64 	%fd83, %fd75, %fd82, %p17;
	setp.lt.f64 	%p18, %fd83, %fd76;
	selp.f64 	%fd84, %fd76, %fd83, %p18;
	setp.lt.f64 	%p19, %fd84, %fd77;
	selp.f64 	%fd373, %fd77, %fd84, %p19;
	sub.s64 	%rd80, %rd1, %rd3;
	setp.lt.u64 	%p20, %rd80, %rd2;
	add.s32 	%r479, %r479, 1;
	add.s64 	%rd252, %rd252, %rd2;
	shl.b64 	%rd81, %rd2, 3;
	add.s64 	%rd251, %rd251, %rd81;
	@%p20 bra 	$L__BB5_65;
	bra.uni 	$L__BB5_55;
$L__BB5_57:
	setp.le.u64 	%p21, %rd1, %rd3;
	@%p21 bra 	$L__BB5_65;
	cvt.u32.u64 	%r64, %rd3;
	cvt.u32.u64 	%r65, %rd1;
	sub.s32 	%r48, %r65, %r64;
	setp.ge.s32 	%p22, %r45, %r48;
	@%p22 bra 	$L__BB5_65;
	cvt.u32.u64 	%r67, %rd2;
	not.b32 	%r69, %r45;
	add.s32 	%r70, %r69, %r65;
	add.s32 	%r71, %r67, %r61;
	sub.s32 	%r72, %r70, %r71;
	mul.lo.s32 	%r73, %r1, %r479;
	shl.b32 	%r74, %r73, 11;
	sub.s32 	%r49, %r72, %r74;
	shr.u32 	%r75, %r70, 8;
	add.s32 	%r50, %r75, 1;
	and.b32  	%r76, %r70, 768;
	setp.eq.s32 	%p23, %r76, 768;
	mov.u32 	%r482, %r45;
	@%p23 bra 	$L__BB5_62;
	and.b32  	%r77, %r50, 3;
	neg.s32 	%r480, %r77;
	mov.u32 	%r482, %r45;
$L__BB5_61:
	.pragma "nounroll";
	// begin inline asm
	ld.global.nc.u64 %rd82, [%rd251];
	// end inline asm
	mov.b64 	%fd86, %rd82;
	setp.lt.f64 	%p24, %fd373, %fd86;
	selp.f64 	%fd373, %fd86, %fd373, %p24;
	add.s32 	%r482, %r482, 256;
	add.s64 	%rd251, %rd251, 2048;
	add.s32 	%r480, %r480, 1;
	setp.ne.s32 	%p25, %r480, 0;
	@%p25 bra 	$L__BB5_61;
$L__BB5_62:
	setp.lt.u32 	%p26, %r49, 768;
	@%p26 bra 	$L__BB5_65;
	cvt.u64.u32 	%rd84, %r482;
	add.s64 	%rd85, %rd84, %rd252;
	shl.b64 	%rd86, %rd85, 3;
	add.s64 	%rd255, %rd39, %rd86;
$L__BB5_64:
	// begin inline asm
	ld.global.nc.u64 %rd87, [%rd255];
	// end inline asm
	mov.b64 	%fd87, %rd87;
	setp.lt.f64 	%p27, %fd373, %fd87;
	selp.f64 	%fd88, %fd87, %fd373, %p27;
	add.s64 	%rd90, %rd255, 2048;
	// begin inline asm
	ld.global.nc.u64 %rd89, [%rd90];
	// end inline asm
	mov.b64 	%fd89, %rd89;
	setp.lt.f64 	%p28, %fd88, %fd89;
	selp.f64 	%fd90, %fd89, %fd88, %p28;
	add.s64 	%rd92, %rd255, 4096;
	// begin inline asm
	ld.global.nc.u64 %rd91, [%rd92];
	// end inline asm
	mov.b64 	%fd91, %rd91;
	setp.lt.f64 	%p29, %fd90, %fd91;
	selp.f64 	%fd92, %fd91, %fd90, %p29;
	add.s64 	%rd94, %rd255, 6144;
	// begin inline asm
	ld.global.nc.u64 %rd93, [%rd94];
	// end inline asm
	mov.b64 	%fd93, %rd93;
	setp.lt.f64 	%p30, %fd92, %fd93;
	selp.f64 	%fd373, %fd93, %fd92, %p30;
	add.s32 	%r482, %r482, 1024;
	add.s64 	%rd255, %rd255, 8192;
	setp.lt.s32 	%p31, %r482, %r48;
	@%p31 bra 	$L__BB5_64;
$L__BB5_65:
	// begin inline asm
	mov.u32 %r78, %laneid;
	// end inline asm
	mov.b64 	%rd95, %fd373;
	mov.b64 	{%r80, %r85}, %rd95;
	mov.b32 	%r86, 1;
	mov.b32 	%r127, 31;
	mov.b32 	%r128, -1;
	// begin inline asm
	shfl.sync.down.b32 %r79, %r80, %r86, %r127, %r128;
	// end inline asm
	// begin inline asm
	shfl.sync.down.b32 %r84, %r85, %r86, %r127, %r128;
	// end inline asm
	mov.b64 	%rd96, {%r79, %r84};
	mov.b64 	%fd94, %rd96;
	setp.gt.s32 	%p32, %r78, 30;
	setp.lt.f64 	%p33, %fd373, %fd94;
	selp.f64 	%fd95, %fd94, %fd373, %p33;
	selp.f64 	%fd96, %fd373, %fd95, %p32;
	mov.b64 	%rd97, %fd96;
	mov.b64 	{%r90, %r95}, %rd97;
	mov.b32 	%r96, 2;
	// begin inline asm
	shfl.sync.down.b32 %r89, %r90, %r96, %r127, %r128;
	// end inline asm
	// begin inline asm
	shfl.sync.down.b32 %r94, %r95, %r96, %r127, %r128;
	// end inline asm
	mov.b64 	%rd98, {%r89, %r94};
	mov.b64 	%fd97, %rd98;
	setp.gt.s32 	%p34, %r78, 29;
	setp.lt.f64 	%p35, %fd96, %fd97;
	selp.f64 	%fd98, %fd97, %fd96, %p35;
	selp.f64 	%fd99, %fd96, %fd98, %p34;
	mov.b64 	%rd99, %fd99;
	mov.b64 	{%r100, %r105}, %rd99;
	mov.b32 	%r106, 4;
	// begin inline asm
	shfl.sync.down.b32 %r99, %r100, %r106, %r127, %r128;
	// end inline asm
	// begin inline asm
	shfl.sync.down.b32 %r104, %r105, %r106, %r127, %r128;
	// end inline asm
	mov.b64 	%rd100, {%r99, %r104};
	mov.b64 	%fd100, %rd100;
	setp.gt.s32 	%p36, %r78, 27;
	setp.lt.f64 	%p37, %fd99, %fd100;
	selp.f64 	%fd101, %fd100, %fd99, %p37;
	selp.f64 	%fd102, %fd99, %fd101, %p36;
	mov.b64 	%rd101, %fd102;
	mov.b64 	{%r110, %r115}, %rd101;
	mov.b32 	%r116, 8;
	// begin inline asm
	shfl.sync.down.b32 %r109, %r110, %r116, %r127, %r128;
	// end inline asm
	// begin inline asm
	shfl.sync.down.b32 %r114, %r115, %r116, %r127, %r128;
	// end inline asm
	mov.b64 	%rd102, {%r109, %r114};
	mov.b64 	%fd103, %rd102;
	setp.gt.s32 	%p38, %r78, 23;
	setp.lt.f64 	%p39, %fd102, %fd103;
	selp.f64 	%fd104, %fd103, %fd102, %p39;
	selp.f64 	%fd105, %fd102, %fd104, %p38;
	mov.b64 	%rd103, %fd105;
	mov.b64 	{%r120, %r125}, %rd103;
	mov.b32 	%r126, 16;
	// begin inline asm
	shfl.sync.down.b32 %r119, %r120, %r126, %r127, %r128;
	// end inline asm
	// begin inline asm
	shfl.sync.down.b32 %r124, %r125, %r126, %r127, %r128;
	// end inline asm
	mov.b64 	%rd104, {%r119, %r124};
	mov.b64 	%fd106, %rd104;
	setp.gt.s32 	%p40, %r78, 15;
	setp.lt.f64 	%p41, %fd105, %fd106;
	selp.f64 	%fd52, %fd106, %fd105, %p41;
	selp.f64 	%fd374, %fd105, %fd52, %p40;
	setp.ne.s32 	%p42, %r78, 0;
	@%p42 bra 	$L__BB5_67;
	shr.u32 	%r129, %r45, 2;
	and.b32  	%r130, %r129, 248;
	mov.u32 	%r131, _ZZN3cub18CUB_300001_SM_10006detail6reduce18DeviceReduceKernelINS2_10policy_hubIdyN4cuda3__47maximumIvEEE10Policy1000EPdyS8_dNS5_3std3__410__identityEEEvT0_PT3_T1_NS0_13GridEvenShareISI_EET2_T4_E12temp_storage;
	add.s32 	%r132, %r131, %r130;
	st.shared.f64 	[%r132+8], %fd52;
$L__BB5_67:
	bar.sync 	0;
	setp.ne.s32 	%p43, %r45, 0;
	@%p43 bra 	$L__BB5_69;
	ld.shared.f64 	%fd107, [_ZZN3cub18CUB_300001_SM_10006detail6reduce18DeviceReduceKernelINS2_10policy_hubIdyN4cuda3__47maximumIvEEE10Policy1000EPdyS8_dNS5_3std3__410__identityEEEvT0_PT3_T1_NS0_13GridEvenShareISI_EET2_T4_E12temp_storage+16];
	setp.lt.f64 	%p44, %fd374, %fd107;
	selp.f64 	%fd108, %fd107, %fd374, %p44;
	ld.shared.f64 	%fd109, [_ZZN3cub18CUB_300001_SM_10006detail6reduce18DeviceReduceKernelINS2_10policy_hubIdyN4cuda3__47maximumIvEEE10Policy1000EPdyS8_dNS5_3std3__410__identityEEEvT0_PT3_T1_NS0_13GridEvenShareISI_EET2_T4_E12temp_storage+24];
	setp.lt.f64 	%p45, %fd108, %fd109;
	selp.f64 	%fd110, %fd109, %fd108, %p45;
	ld.shared.f64 	%fd111, [_ZZN3cub18CUB_300001_SM_10006detail6reduce18DeviceReduceKernelINS2_10policy_hubIdyN4cuda3__47maximumIvEEE10Policy1000EPdyS8_dNS5_3std3__410__identityEEEvT0_PT3_T1_NS0_13GridEvenShareISI_EET2_T4_E12temp_storage+32];
	setp.lt.f64 	%p46, %fd110, %fd111;
	selp.f64 	%fd112, %fd111, %fd110, %p46;
	ld.shared.f64 	%fd113, [_ZZN3cub18CUB_300001_SM_10006detail6reduce18DeviceReduceKernelINS2_10policy_hubIdyN4cuda3__47maximumIvEEE10Policy1000EPdyS8_dNS5_3std3__410__identityEEEvT0_PT3_T1_NS0_13GridEvenShareISI_EET2_T4_E12temp_storage+40];
	setp.lt.f64 	%p47, %fd112, %fd113;
	selp.f64 	%fd114, %fd113, %fd112, %p47;
	ld.shared.f64 	%fd115, [_ZZN3cub18CUB_300001_SM_10006detail6reduce18DeviceReduceKernelINS2_10policy_hubIdyN4cuda3__47maximumIvEEE10Policy1000EPdyS8_dNS5_3std3__410__identityEEEvT0_PT3_T1_NS0_13GridEvenShareISI_EET2_T4_E12temp_storage+48];
	setp.lt.f64 	%p48, %fd114, %fd115;
	selp.f64 	%fd116, %fd115, %fd114, %p48;
	ld.shared.f64 	%fd117, [_ZZN3cub18CUB_300001_SM_10006detail6reduce18DeviceReduceKernelINS2_10policy_hubIdyN4cuda3__47maximumIvEEE10Policy1000EPdyS8_dNS5_3std3__410__identityEEEvT0_PT3_T1_NS0_13GridEvenShareISI_EET2_T4_E12temp_storage+56];
	setp.lt.f64 	%p49, %fd116, %fd117;
	selp.f64 	%fd118, %fd117, %fd116, %p49;
	ld.shared.f64 	%fd119, [_ZZN3cub18CUB_300001_SM_10006detail6reduce18DeviceReduceKernelINS2_10policy_hubIdyN4cuda3__47maximumIvEEE10Policy1000EPdyS8_dNS5_3std3__410__identityEEEvT0_PT3_T1_NS0_13GridEvenShareISI_EET2_T4_E12temp_storage+64];
	setp.lt.f64 	%p50, %fd118, %fd119;
	selp.f64 	%fd374, %fd119, %fd118, %p50;
$L__BB5_69:
	mov.u32 	%r463, %tid.x;
	setp.ne.s32 	%p216, %r463, 0;
	@%p216 bra 	$L__BB5_71;
	ld.param.u64 	%rd243, [_ZN3cub18CUB_300001_SM_10006detail6reduce18DeviceReduceKernelINS2_10policy_hubIdyN4cuda3__47maximumIvEEE10Policy1000EPdyS8_dNS5_3std3__410__identityEEEvT0_PT3_T1_NS0_13GridEvenShareISI_EET2_T4__param_1];
	cvta.to.global.u64 	%rd240, %rd243;
	mul.wide.u32 	%rd241, %r2, 8;
	add.s64 	%rd242, %rd240, %rd241;
	st.global.f64 	[%rd242], %fd374;
$L__BB5_71:
	ret;

}
	// .globl	_ZN3cub18CUB_300001_SM_10006detail6reduce28DeviceReduceSingleTileKernelINS2_10policy_hubIdyN4cuda3__47maximumIvEEE10Policy1000EPdSB_iS8_ddNS5_3std3__410__identityEEEvT0_T1_T2_T3_T4_T6_
.visible .entry _ZN3cub18CUB_300001_SM_10006detail6reduce28DeviceReduceSingleTileKernelINS2_10policy_hubIdyN4cuda3__47maximumIvEEE10Policy1000EPdSB_iS8_ddNS5_3std3__410__identityEEEvT0_T1_T2_T3_T4_T6_(
	.param .u64 .ptr .align 1 _ZN3cub18CUB_300001_SM_10006detail6reduce28DeviceReduceSingleTileKernelINS2_10policy_hubIdyN4cuda3__47maximumIvEEE10Policy1000EPdSB_iS8_ddNS5_3std3__410__identityEEEvT0_T1_T2_T3_T4_T6__param_0,
	.param .u64 .ptr .align 1 _ZN3cub18CUB_300001_SM_10006detail6reduce28DeviceReduceSingleTileKernelINS2_10policy_hubIdyN4cuda3__47maximumIvEEE10Policy1000EPdSB_iS8_ddNS5_3std3__410__identityEEEvT0_T1_T2_T3_T4_T6__param_1,
	.param .u32 _ZN3cub18CUB_300001_SM_10006detail6reduce28DeviceReduceSingleTileKernelINS2_10policy_hubIdyN4cuda3__47maximumIvEEE10Policy1000EPdSB_iS8_ddNS5_3std3__410__identityEEEvT0_T1_T2_T3_T4_T6__param_2,
	.param .align 1 .b8 _ZN3cub18CUB_300001_SM_10006detail6reduce28DeviceReduceSingleTileKernelINS2_10policy_hubIdyN4cuda3__47maximumIvEEE10Policy1000EPdSB_iS8_ddNS5_3std3__410__identityEEEvT0_T1_T2_T3_T4_T6__param_3[1],
	.param .f64 _ZN3cub18CUB_300001_SM_10006detail6reduce28DeviceReduceSingleTileKernelINS2_10policy_hubIdyN4cuda3__47maximumIvEEE10Policy1000EPdSB_iS8_ddNS5_3std3__410__identityEEEvT0_T1_T2_T3_T4_T6__param_4,
	.param .align 1 .b8 _ZN3cub18CUB_300001_SM_10006detail6reduce28DeviceReduceSingleTileKernelINS2_10policy_hubIdyN4cuda3__47maximumIvEEE10Policy1000EPdSB_iS8_ddNS5_3std3__410__identityEEEvT0_T1_T2_T3_T4_T6__param_5[1]
)
.maxntid 256
.minnctapersm 1
{
	.reg .pred 	%p<220>;
	.reg .b32 	%r<472>;
	.reg .b64 	%rd<206>;
	.reg .b64 	%fd<381>;
	// demoted variable
	.shared .align 8 .b8 _ZZN3cub18CUB_300001_SM_10006detail6reduce28DeviceReduceSingleTileKernelINS2_10policy_hubIdyN4cuda3__47maximumIvEEE10Policy1000EPdSB_iS8_ddNS5_3std3__410__identityEEEvT0_T1_T2_T3_T4_T6_E12temp_storage[80];
	ld.param.u64 	%rd15, [_ZN3cub18CUB_300001_SM_10006detail6reduce28DeviceReduceSingleTileKernelINS2_10policy_hubIdyN4cuda3__47maximumIvEEE10Policy1000EPdSB_iS8_ddNS5_3std3__410__identityEEEvT0_T1_T2_T3_T4_T6__param_0];
	ld.param.u64 	%rd16, [_ZN3cub18CUB_300001_SM_10006detail6reduce28DeviceReduceSingleTileKernelINS2_10policy_hubIdyN4cuda3__47maximumIvEEE10Policy1000EPdSB_iS8_ddNS5_3std3__410__identityEEEvT0_T1_T2_T3_T4_T6__param_1];
	ld.param.u32 	%r68, [_ZN3cub18CUB_300001_SM_10006detail6reduce28DeviceReduceSingleTileKernelINS2_10policy_hubIdyN4cuda3__47maximumIvEEE10Policy1000EPdSB_iS8_ddNS5_3std3__410__identityEEEvT0_T1_T2_T3_T4_T6__param_2];
	ld.param.f64 	%fd58, [_ZN3cub18CUB_300001_SM_10006detail6reduce28DeviceReduceSingleTileKernelINS2_10policy_hubIdyN4cuda3__47maximumIvEEE10Policy1000EPdSB_iS8_ddNS5_3std3__410__identityEEEvT0_T1_T2_T3_T4_T6__param_4];
	cvta.to.global.u64 	%rd1, %rd16;
	setp.ne.s32 	%p1, %r68, 0;
	@%p1 bra 	$L__BB6_3;
	mov.u32 	%r445, %tid.x;
	setp.ne.s32 	%p219, %r445, 0;
	@%p219 bra 	$L__BB6_74;
	st.global.f64 	[%rd1], %fd58;
	bra.uni 	$L__BB6_74;
$L__BB6_3:
	and.b64  	%rd17, %rd15, 31;
	setp.ne.s64 	%p2, %rd17, 0;
	@%p2 bra 	$L__BB6_38;
	setp.gt.s32 	%p110, %r68, 2047;
	@%p110 bra 	$L__BB6_22;
	mov.u32 	%r1, %tid.x;
	setp.ge.s32 	%p159, %r1, %r68;
	mov.f64 	%fd359, 0d0000000000000000;
	mov.u32 	%r449, %r1;
	@%p159 bra 	$L__BB6_7;
	mul.wide.u32 	%rd169, %r1, 8;
	add.s64 	%rd168, %rd15, %rd169;
	// begin inline asm
	ld.global.nc.u64 %rd167, [%rd168];
	// end inline asm
	mov.b64 	%fd359, %rd167;
	add.s32 	%r449, %r1, 256;
$L__BB6_7:
	setp.ge.s32 	%p160, %r449, %r68;
	@%p160 bra 	$L__BB6_13;
	not.b32 	%r321, %r449;
	add.s32 	%r4, %r68, %r321;
	and.b32  	%r322, %r4, 768;
	setp.eq.s32 	%p161, %r322, 768;
	@%p161 bra 	$L__BB6_11;
	mul.wide.u32 	%rd170, %r449, 8;
	add.s64 	%rd202, %rd15, %rd170;
	shr.u32 	%r323, %r4, 8;
	add.s32 	%r324, %r323, 1;
	and.b32  	%r325, %r324, 3;
	neg.s32 	%r447, %r325;
$L__BB6_10:
	.pragma "nounroll";
	// begin inline asm
	ld.global.nc.u64 %rd171, [%rd202];
	// end inline asm
	mov.b64 	%fd272, %rd171;
	setp.lt.f64 	%p162, %fd359, %fd272;
	selp.f64 	%fd359, %fd272, %fd359, %p162;
	add.s32 	%r449, %r449, 256;
	add.s64 	%rd202, %rd202, 2048;
	add.s32 	%r447, %r447, 1;
	setp.ne.s32 	%p163, %r447, 0;
	@%p163 bra 	$L__BB6_10;
$L__BB6_11:
	setp.lt.u32 	%p164, %r4, 768;
	@%p164 bra 	$L__BB6_13;
$L__BB6_12:
	mul.wide.s32 	%rd181, %r449, 8;
	add.s64 	%rd174, %rd15, %rd181;
	// begin inline asm
	ld.global.nc.u64 %rd173, [%rd174];
	// end inline asm
	mov.b64 	%fd273, %rd173;
	setp.lt.f64 	%p165, %fd359, %fd273;
	selp.f64 	%fd274, %fd273, %fd359, %p165;
	add.s64 	%rd176, %rd174, 2048;
	// begin inline asm
	ld.global.nc.u64 %rd175, [%rd176];
	// end inline asm
	mov.b64 	%fd275, %rd175;
	setp.lt.f64 	%p166, %fd274, %fd275;
	selp.f64 	%fd276, %fd275, %fd274, %p166;
	add.s64 	%rd178, %rd174, 4096;
	// begin inline asm
	ld.global.nc.u64 %rd177, [%rd178];
	// end inline asm
	mov.b64 	%fd277, %rd177;
	setp.lt.f64 	%p167, %fd276, %fd277;
	selp.f64 	%fd278, %fd277, %fd276, %p167;
	add.s64 	%rd180, %rd174, 6144;
	// begin inline asm
	ld.global.nc.u64 %rd179, [%rd180];
	// end inline asm
	mov.b64 	%fd279, %rd179;
	setp.lt.f64 	%p168, %fd278, %fd279;
	selp.f64 	%fd359, %fd279, %fd278, %p168;
	add.s32 	%r449, %r449, 1024;
	setp.lt.s32 	%p169, %r449, %r68;
	@%p169 bra 	$L__BB6_12;
$L__BB6_13:
	setp.lt.s32 	%p170, %r68, 256;
	@%p170 bra 	$L__BB6_18;
	// begin inline asm
	mov.u32 %r389, %laneid;
	// end inline asm
	mov.b64 	%rd192, %fd359;
	mov.b64 	{%r391, %r396}, %rd192;
	mov.b32 	%r397, 1;
	mov.b32 	%r438, 31;
	mov.b32 	%r439, -1;
	// begin inline asm
	shfl.sync.down.b32 %r390, %r391, %r397, %r438, %r439;
	// end inline asm
	// begin inline asm
	shfl.sync.down.b32 %r395, %r396, %r397, %r438, %r439;
	// end inline asm
	mov.b64 	%rd193, {%r390, %r395};
	mov.b64 	%fd327, %rd193;
	setp.gt.s32 	%p198, %r389, 30;
	setp.lt.f64 	%p199, %fd359, %fd327;
	selp.f64 	%fd328, %fd327, %fd359, %p199;
	selp.f64 	%fd329, %fd359, %fd328, %p198;
	mov.b64 	%rd194, %fd329;
	mov.b64 	{%r401, %r406}, %rd194;
	mov.b32 	%r407, 2;
	// begin inline asm
	shfl.sync.down.b32 %r400, %r401, %r407, %r438, %r439;
	// end inline asm
	// begin inline asm
	shfl.sync.down.b32 %r405, %r406, %r407, %r438, %r439;
	// end inline asm
	mov.b64 	%rd195, {%r400, %r405};
	mov.b64 	%fd330, %rd195;
	setp.gt.s32 	%p200, %r389, 29;
	setp.lt.f64 	%p201, %fd329, %fd330;
	selp.f64 	%fd331, %fd330, %fd329, %p201;
	selp.f64 	%fd332, %fd329, %fd331, %p200;
	mov.b64 	%rd196, %fd332;
	mov.b64 	{%r411, %r416}, %rd196;
	mov.b32 	%r417, 4;
	// begin inline asm
	shfl.sync.down.b32 %r410, %r411, %r417, %r438, %r439;
	// end inline asm
	// begin inline asm
	shfl.sync.down.b32 %r415, %r416, %r417, %r438, %r439;
	// end inline asm
	mov.b64 	%rd197, {%r410, %r415};
	mov.b64 	%fd333, %rd197;
	setp.gt.s32 	%p202, %r389, 27;
	setp.lt.f64 	%p203, %fd332, %fd333;
	selp.f64 	%fd334, %fd333, %fd332, %p203;
	selp.f64 	%fd335, %fd332, %fd334, %p202;
	mov.b64 	%rd198, %fd335;
	mov.b64 	{%r421, %r426}, %rd198;
	mov.b32 	%r427, 8;
	// begin inline asm
	shfl.sync.down.b32 %r420, %r421, %r427, %r438, %r439;
	// end inline asm
	// begin inline asm
	shfl.sync.down.b32 %r425, %r426, %r427, %r438, %r439;
	// end inline asm
	mov.b64 	%rd199, {%r420, %r425};
	mov.b64 	%fd336, %rd199;
	setp.gt.s32 	%p204, %r389, 23;
	setp.lt.f64 	%p205, %fd335, %fd336;
	selp.f64 	%fd337, %fd336, %fd335, %p205;
	selp.f64 	%fd338, %fd335, %fd337, %p204;
	mov.b64 	%rd200, %fd338;
	mov.b64 	{%r431, %r436}, %rd200;
	mov.b32 	%r437, 16;
	// begin inline asm
	shfl.sync.down.b32 %r430, %r431, %r437, %r438, %r439;
	// end inline asm
	// begin inline asm
	shfl.sync.down.b32 %r435, %r436, %r437, %r438, %r439;
	// end inline asm
	mov.b64 	%rd201, {%r430, %r435};
	mov.b64 	%fd339, %rd201;
	setp.gt.s32 	%p206, %r389, 15;
	setp.lt.f64 	%p207, %fd338, %fd339;
	selp.f64 	%fd10, %fd339, %fd338, %p207;
	selp.f64 	%fd380, %fd338, %fd10, %p206;
	setp.ne.s32 	%p208, %r389, 0;
	@%p208 bra 	$L__BB6_16;
	shr.u32 	%r440, %r1, 2;
	and.b32  	%r441, %r440, 248;
	mov.u32 	%r442, _ZZN3cub18CUB_300001_SM_10006detail6reduce28DeviceReduceSingleTileKernelINS2_10policy_hubIdyN4cuda3__47maximumIvEEE10Policy1000EPdSB_iS8_ddNS5_3std3__410__identityEEEvT0_T1_T2_T3_T4_T6_E12temp_storage;
	add.s32 	%r443, %r442, %r441;
	st.shared.f64 	[%r443+8], %fd10;
$L__BB6_16:
	bar.sync 	0;
	setp.ne.s32 	%p209, %r1, 0;
	@%p209 bra 	$L__BB6_72;
	ld.shared.f64 	%fd340, [_ZZN3cub18CUB_300001_SM_10006detail6reduce28DeviceReduceSingleTileKernelINS2_10policy_hubIdyN4cuda3__47maximumIvEEE10Policy1000EPdSB_iS8_ddNS5_3std3__410__identityEEEvT0_T1_T2_T3_T4_T6_E12temp_storage+16];
	setp.lt.f64 	%p210, %fd380, %fd340;
	selp.f64 	%fd341, %fd340, %fd380, %p210;
	ld.shared.f64 	%fd342, [_ZZN3cub18CUB_300001_SM_10006detail6reduce28DeviceReduceSingleTileKernelINS2_10policy_hubIdyN4cuda3__47maximumIvEEE10Policy1000EPdSB_iS8_ddNS5_3std3__410__identityEEEvT0_T1_T2_T3_T4_T6_E12temp_storage+24];
	setp.lt.f64 	%p211, %fd341, %fd342;
	selp.f64 	%fd343, %fd342, %fd341, %p211;
	ld.shared.f64 	%fd344, [_ZZN3cub18CUB_300001_SM_10006detail6reduce28DeviceReduceSingleTileKernelINS2_10policy_hubIdyN4cuda3__47maximumIvEEE10Policy1000EPdSB_iS8_ddNS5_3std3__410__identityEEEvT0_T1_T2_T3_T4_T6_E12temp_storage+32];
	setp.lt.f64 	%p212, %fd343, %fd344;
	selp.f64 	%fd345, %fd344, %fd343, %p212;
	ld.shared.f64 	%fd346, [_ZZN3cub18CUB_300001_SM_10006detail6reduce28DeviceReduceSingleTileKernelINS2_10policy_hubIdyN4cuda3__47maximumIvEEE10Policy1000EPdSB_iS8_ddNS5_3std3__410__identityEEEvT0_T1_T2_T3_T4_T6_E12temp_storage+40];
	setp.lt.f64 	%p213, %fd345, %fd346;
	selp.f64 	%fd347, %fd346, %fd345, %p213;
	ld.shared.f64 	%fd348, [_ZZN3cub18CUB_300001_SM_10006detail6reduce28DeviceReduceSingleTileKernelINS2_10policy_hubIdyN4cuda3__47maximumIvEEE10Policy1000EPdSB_iS8_ddNS5_3std3__410__identityEEEvT0_T1_T2_T3_T4_T6_E12temp_storage+48];
	setp.lt.f64 	%p214, %fd347, %fd348;
	selp.f64 	%fd349, %fd348, %fd347, %p214;
	ld.shared.f64 	%fd350, [_ZZN3cub18CUB_300001_SM_10006detail6reduce28DeviceReduceSingleTileKernelINS2_10policy_hubIdyN4cuda3__47maximumIvEEE10Policy1000EPdSB_iS8_ddNS5_3std3__410__identityEEEvT0_T1_T2_T3_T4_T6_E12temp_storage+56];
	setp.lt.f64 	%p215, %fd349, %fd350;
	selp.f64 	%fd351, %fd350, %fd349, %p215;
	ld.shared.f64 	%fd352, [_ZZN3cub18CUB_300001_SM_10006detail6reduce28DeviceReduceSingleTileKernelINS2_10policy_hubIdyN4cuda3__47maximumIvEEE10Policy1000EPdSB_iS8_ddNS5_3std3__410__identityEEEvT0_T1_T2_T3_T4_T6_E12temp_storage+64];
	setp.lt.f64 	%p216, %fd351, %fd352;
	selp.f64 	%fd380, %fd352, %fd351, %p216;
	bra.uni 	$L__BB6_72;
$L__BB6_18:
	// begin inline asm
	mov.u32 %r326, %laneid;
	// end inline asm
	and.b32  	%r377, %r1, 992;
	add.s32 	%r378, %r377, 32;
	setp.gt.s32 	%p171, %r378, %r68;
	not.b32 	%r379, %r377;
	add.s32 	%r380, %r68, %r379;
	selp.b32 	%r375, %r380, 31, %p171;
	mov.b64 	%rd182, %fd359;
	mov.b64 	{%r328, %r333}, %rd182;
	mov.b32 	%r334, 1;
	mov.b32 	%r376, -1;
	// begin inline asm
	shfl.sync.down.b32 %r327, %r328, %r334, %r375, %r376;
	// end inline asm
	// begin inline asm
	shfl.sync.down.b32 %r332, %r333, %r334, %r375, %r376;
	// end inline asm
	mov.b64 	%rd183, {%r327, %r332};
	mov.b64 	%fd280, %rd183;
	setp.lt.s32 	%p172, %r326, %r375;
	setp.lt.f64 	%p173, %fd359, %fd280;
	selp.f64 	%fd281, %fd280, %fd359, %p173;
	selp.f64 	%fd282, %fd281, %fd359, %p172;
	mov.b64 	%rd184, %fd282;
	mov.b64 	{%r338, %r343}, %rd184;
	mov.b32 	%r344, 2;
	// begin inline asm
	shfl.sync.down.b32 %r337, %r338, %r344, %r375, %r376;
	// end inline asm
	// begin inline asm
	shfl.sync.down.b32 %r342, %r343, %r344, %r375, %r376;
	// end inline asm
	mov.b64 	%rd185, {%r337, %r342};
	mov.b64 	%fd283, %rd185;
	add.s32 	%r381, %r326, 2;
	setp.gt.s32 	%p174, %r381, %r375;
	setp.lt.f64 	%p175, %fd282, %fd283;
	selp.f64 	%fd284, %fd283, %fd282, %p175;
	selp.f64 	%fd285, %fd282, %fd284, %p174;
	mov.b64 	%rd186, %fd285;
	mov.b64 	{%r348, %r353}, %rd186;
	mov.b32 	%r354, 4;
	// begin inline asm
	shfl.sync.down.b32 %r347, %r348, %r354, %r375, %r376;
	// end inline asm
	// begin inline asm
	shfl.sync.down.b32 %r352, %r353, %r354, %r375, %r376;
	// end inline asm
	mov.b64 	%rd187, {%r347, %r352};
	mov.b64 	%fd286, %rd187;
	add.s32 	%r382, %r326, 4;
	setp.gt.s32 	%p176, %r382, %r375;
	setp.lt.f64 	%p177, %fd285, %fd286;
	selp.f64 	%fd287, %fd286, %fd285, %p177;
	selp.f64 	%fd288, %fd285, %fd287, %p176;
	mov.b64 	%rd188, %fd288;
	mov.b64 	{%r358, %r363}, %rd188;
	mov.b32 	%r364, 8;
	// begin inline asm
	shfl.sync.down.b32 %r357, %r358, %r364, %r375, %r376;
	// end inline asm
	// begin inline asm
	shfl.sync.down.b32 %r362, %r363, %r364, %r375, %r376;
	// end inline asm
	mov.b64 	%rd189, {%r357, %r362};
	mov.b64 	%fd289, %rd189;
	add.s32 	%r383, %r326, 8;
	setp.gt.s32 	%p178, %r383, %r375;
	setp.lt.f64 	%p179, %fd288, %fd289;
	selp.f64 	%fd290, %fd289, %fd288, %p179;
	selp.f64 	%fd291, %fd288, %fd290, %p178;
	mov.b64 	%rd190, %fd291;
	mov.b64 	{%r368, %r373}, %rd190;
	mov.b32 	%r374, 16;
	// begin inline asm
	shfl.sync.down.b32 %r367, %r368, %r374, %r375, %r376;
	// end inline asm
	// begin inline asm
	shfl.sync.down.b32 %r372, %r373, %r374, %r375, %r376;
	// end inline asm
	mov.b64 	%rd191, {%r367, %r372};
	mov.b64 	%fd292, %rd191;
	add.s32 	%r384, %r326, 16;
	setp.gt.s32 	%p180, %r384, %r375;
	setp.lt.f64 	%p181, %fd291, %fd292;
	selp.f64 	%fd293, %fd292, %fd291, %p181;
	selp.f64 	%fd380, %fd291, %fd293, %p180;
	setp.ne.s32 	%p182, %r326, 0;
	@%p182 bra 	$L__BB6_20;
	shr.u32 	%r385, %r1, 2;
	and.b32  	%r386, %r385, 248;
	mov.u32 	%r387, _ZZN3cub18CUB_300001_SM_10006detail6reduce28DeviceReduceSingleTileKernelINS2_10policy_hubIdyN4cuda3__47maximumIvEEE10Policy1000EPdSB_iS8_ddNS5_3std3__410__identityEEEvT0_T1_T2_T3_T4_T6_E12temp_storage;
	add.s32 	%r388, %r387, %r386;
	st.shared.f64 	[%r388+8], %fd380;
$L__BB6_20:
	bar.sync 	0;
	setp.ne.s32 	%p183, %r1, 0;
	@%p183 bra 	$L__BB6_72;
	setp.gt.s32 	%p184, %r68, 32;
	ld.shared.f64 	%fd294, [_ZZN3cub18CUB_300001_SM_10006detail6reduce28DeviceReduceSingleTileKernelINS2_10policy_hubIdyN4cuda3__47maximumIvEEE10Policy1000EPdSB_iS8_ddNS5_3std3__410__identityEEEvT0_T1_T2_T3_T4_T6_E12temp_storage+16];
	setp.lt.f64 	%p185, %fd380, %fd294;
	selp.f64 	%fd296, %fd294, %fd380, %p185;
	selp.f64 	%fd297, %fd296, %fd380, %p184;
	setp.gt.s32 	%p186, %r68, 64;
	ld.shared.f64 	%fd299, [_ZZN3cub18CUB_300001_SM_10006detail6reduce28DeviceReduceSingleTileKernelINS2_10policy_hubIdyN4cuda3__47maximumIvEEE10Policy1000EPdSB_iS8_ddNS5_3std3__410__identityEEEvT0_T1_T2_T3_T4_T6_E12temp_storage+24];
	setp.lt.f64 	%p187, %fd297, %fd299;
	selp.f64 	%fd301, %fd299, %fd297, %p187;
	selp.f64 	%fd302, %fd301, %fd297, %p186;
	setp.gt.s32 	%p188, %r68, 96;
	ld.shared.f64 	%fd304, [_ZZN3cub18CUB_300001_SM_10006detail6reduce28DeviceReduceSingleTileKernelINS2_10policy_hubIdyN4cuda3__47maximumIvEEE10Policy1000EPdSB_iS8_ddNS5_3std3__410__identityEEEvT0_T1_T2_T3_T4_T6_E12temp_storage+32];
	setp.lt.f64 	%p189, %fd302, %fd304;
	selp.f64 	%fd306, %fd304, %fd302, %p189;
	selp.f64 	%fd307, %fd306, %fd302, %p188;
	setp.gt.s32 	%p190, %r68, 128;
	ld.shared.f64 	%fd309, [_ZZN3cub18CUB_300001_SM_10006detail6reduce28DeviceReduceSingleTileKernelINS2_10policy_hubIdyN4cuda3__47maximumIvEEE10Policy1000EPdSB_iS8_ddNS5_3std3__410__identityEEEvT0_T1_T2_T3_T4_T6_E12temp_storage+40];
	setp.lt.f64 	%p191, %fd307, %fd309;
	selp.f64 	%fd311, %fd309, %fd307, %p191;
	selp.f64 	%fd312, %fd311, %fd307, %p190;
	setp.gt.s32 	%p192, %r68, 160;
	ld.shared.f64 	%fd314, [_ZZN3cub18CUB_300001_SM_10006detail6reduce28DeviceReduceSingleTileKernelINS2_10policy_hubIdyN4cuda3__47maximumIvEEE10Policy1000EPdSB_iS8_ddNS5_3std3__410__identityEEEvT0_T1_T2_T3_T4_T6_E12temp_storage+48];
	setp.lt.f64 	%p193, %fd312, %fd314;
	selp.f64 	%fd316, %fd314, %fd312, %p193;
	selp.f64 	%fd317, %fd316, %fd312, %p192;
	setp.gt.s32 	%p194, %r68, 192;
	ld.shared.f64 	%fd319, [_ZZN3cub18CUB_300001_SM_10006detail6reduce28DeviceReduceSingleTileKernelINS2_10policy_hubIdyN4cuda3__47maximumIvEEE10Policy1000EPdSB_iS8_ddNS5_3std3__410__identityEEEvT0_T1_T2_T3_T4_T6_E12temp_storage+56];
	setp.lt.f64 	%p195, %fd317, %fd319;
	selp.f64 	%fd321, %fd319, %fd317, %p195;
	selp.f64 	%fd322, %fd321, %fd317, %p194;
	setp.gt.s32 	%p196, %r68, 224;
	ld.shared.f64 	%fd324, [_ZZN3cub18CUB_300001_SM_10006detail6reduce28DeviceReduceSingleTileKernelINS2_10policy_hubIdyN4cuda3__47maximumIvEEE10Policy1000EPdSB_iS8_ddNS5_3std3__410__identityEEEvT0_T1_T2_T3_T4_T6_E12temp_storage+64];
	setp.lt.f64 	%p197, %fd322, %fd324;
	selp.f64 	%fd326, %fd324, %fd322, %p197;
	selp.f64 	%fd380, %fd326, %fd322, %p196;
	bra.uni 	$L__BB6_72;
$L__BB6_22:
	mov.u32 	%r13, %tid.x;
	shl.b32 	%r14, %r13, 2;
	mul.wide.u32 	%rd126, %r14, 8;
	add.s64 	%rd116, %rd15, %rd126;
	// begin inline asm
	ld.global.nc.v2.u64 {%rd114, %rd115}, [%rd116];
	// end inline asm
	add.s64 	%rd119, %rd116, 16;
	// begin inline asm
	ld.global.nc.v2.u64 {%rd117, %rd118}, [%rd119];
	// end inline asm
	mov.b64 	%fd206, %rd114;
	mov.b64 	%fd207, %rd115;
	mov.b64 	%fd208, %rd117;
	mov.b64 	%fd209, %rd118;
	add.s64 	%rd122, %rd116, 8192;
	// begin inline asm
	ld.global.nc.v2.u64 {%rd120, %rd121}, [%rd122];
	// end inline asm
	add.s64 	%rd125, %rd116, 8208;
	// begin inline asm
	ld.global.nc.v2.u64 {%rd123, %rd124}, [%rd125];
	// end inline asm
	mov.b64 	%fd210, %rd120;
	mov.b64 	%fd211, %rd121;
	mov.b64 	%fd212, %rd123;
	mov.b64 	%fd213, %rd124;
	setp.lt.f64 	%p111, %fd206, %fd207;
	selp.f64 	%fd214, %fd207, %fd206, %p111;
	setp.lt.f64 	%p112, %fd214, %fd208;
	selp.f64 	%fd215, %fd208, %fd214, %p112;
	setp.lt.f64 	%p113, %fd215, %fd209;
	selp.f64 	%fd216, %fd209, %fd215, %p113;
	setp.lt.f64 	%p114, %fd216, %fd210;
	selp.f64 	%fd217, %fd210, %fd216, %p114;
	setp.lt.f64 	%p115, %fd217, %fd211;
	selp.f64 	%fd218, %fd211, %fd217, %p115;
	setp.lt.f64 	%p116, %fd218, %fd212;
	selp.f64 	%fd219, %fd212, %fd218, %p116;
	setp.lt.f64 	%p117, %fd219, %fd213;
	selp.f64 	%fd366, %fd213, %fd219, %p117;
	setp.lt.u32 	%p118, %r68, 4096;
	mov.b32 	%r452, 2048;
	@%p118 bra 	$L__BB6_26;
	add.s32 	%r15, %r68, -2048;
	mov.b32 	%r452, 2048;
$L__BB6_24:
	add.s32 	%r258, %r452, %r14;
	mul.wide.u32 	%rd139, %r258, 8;
	add.s64 	%rd129, %rd15, %rd139;
	// begin inline asm
	ld.global.nc.v2.u64 {%rd127, %rd128}, [%rd129];
	// end inline asm
	add.s64 	%rd132, %rd129, 16;
	// begin inline asm
	ld.global.nc.v2.u64 {%rd130, %rd131}, [%rd132];
	// end inline asm
	mov.b64 	%fd220, %rd127;
	mov.b64 	%fd221, %rd128;
	mov.b64 	%fd222, %rd130;
	mov.b64 	%fd223, %rd131;
	add.s64 	%rd135, %rd129, 8192;
	// begin inline asm
	ld.global.nc.v2.u64 {%rd133, %rd134}, [%rd135];
	// end inline asm
	add.s64 	%rd138, %rd129, 8208;
	// begin inline asm
	ld.global.nc.v2.u64 {%rd136, %rd137}, [%rd138];
	// end inline asm
	mov.b64 	%fd224, %rd133;
	mov.b64 	%fd225, %rd134;
	mov.b64 	%fd226, %rd136;
	mov.b64 	%fd227, %rd137;
	setp.lt.f64 	%p119, %fd366, %fd220;
	selp.f64 	%fd228, %fd220, %fd366, %p119;
	setp.lt.f64 	%p120, %fd228, %fd221;
	selp.f64 	%fd229, %fd221, %fd228, %p120;
	setp.lt.f64 	%p121, %fd229, %fd222;
	selp.f64 	%fd230, %fd222, %fd229, %p121;
	setp.lt.f64 	%p122, %fd230, %fd223;
	selp.f64 	%fd231, %fd223, %fd230, %p122;
	setp.lt.f64 	%p123, %fd231, %fd224;
	selp.f64 	%fd232, %fd224, %fd231, %p123;
	setp.lt.f64 	%p124, %fd232, %fd225;
	selp.f64 	%fd233, %fd225, %fd232, %p124;
	setp.lt.f64 	%p125, %fd233, %fd226;
	selp.f64 	%fd234, %fd226, %fd233, %p125;
	setp.lt.f64 	%p126, %fd234, %fd227;
	selp.f64 	%fd366, %fd227, %fd234, %p126;
	sub.s32 	%r259, %r68, %r452;
	setp.lt.s32 	%p127, %r259, 2048;
	@%p127 bra 	$L__BB6_34;
	add.s32 	%r452, %r452, 2048;
	setp.le.s32 	%p128, %r452, %r15;
	@%p128 bra 	$L__BB6_24;
$L__BB6_26:
	setp.le.s32 	%p129, %r68, %r452;
	@%p129 bra 	$L__BB6_34;
	sub.s32 	%r19, %r68, %r452;
	setp.ge.s32 	%p130, %r13, %r19;
	@%p130 bra 	$L__BB6_34;
	not.b32 	%r260, %r13;
	add.s32 	%r261, %r68, %r260;
	sub.s32 	%r20, %r261, %r452;
	and.b32  	%r262, %r20, 768;
	setp.eq.s32 	%p131, %r262, 768;
	mov.u32 	%r456, %r13;
	@%p131 bra 	$L__BB6_31;
	add.s32 	%r454, %r13, %r452;
	shr.u32 	%r263, %r20, 8;
	add.s32 	%r264, %r263, 1;
	and.b32  	%r265, %r264, 3;
	neg.s32 	%r453, %r265;
	mov.u32 	%r456, %r13;
$L__BB6_30:
	.pragma "nounroll";
	mul.wide.u32 	%rd142, %r454, 8;
	add.s64 	%rd141, %rd15, %rd142;
	// begin inline asm
	ld.global.nc.u64 %rd140, [%rd141];
	// end inline asm
	mov.b64 	%fd236, %rd140;
	setp.lt.f64 	%p132, %fd366, %fd236;
	selp.f64 	%fd366, %fd236, %fd366, %p132;
	add.s32 	%r456, %r456, 256;
	add.s32 	%r454, %r454, 256;
	add.s32 	%r453, %r453, 1;
	setp.ne.s32 	%p133, %r453, 0;
	@%p133 bra 	$L__BB6_30;
$L__BB6_31:
	setp.lt.u32 	%p134, %r20, 768;
	@%p134 bra 	$L__BB6_34;
	cvt.u64.u32 	%rd143, %r456;
	cvt.u64.u32 	%rd144, %r452;
	add.s64 	%rd145, %rd143, %rd144;
	shl.b64 	%rd146, %rd145, 3;
	add.s64 	%rd147, %rd146, %rd15;
	add.s64 	%rd203, %rd147, 4096;
	add.s32 	%r457, %r456, %r452;
$L__BB6_33:
	mul.wide.u32 	%rd156, %r457, 8;
	add.s64 	%rd149, %rd15, %rd156;
	// begin inline asm
	ld.global.nc.u64 %rd148, [%rd149];
	// end inline asm
	mov.b64 	%fd237, %rd148;
	setp.lt.f64 	%p135, %fd366, %fd237;
	selp.f64 	%fd238, %fd237, %fd366, %p135;
	add.s64 	%rd151, %rd203, -2048;
	// begin inline asm
	ld.global.nc.u64 %rd150, [%rd151];
	// end inline asm
	mov.b64 	%fd239, %rd150;
	setp.lt.f64 	%p136, %fd238, %fd239;
	selp.f64 	%fd240, %fd239, %fd238, %p136;
	// begin inline asm
	ld.global.nc.u64 %rd152, [%rd203];
	// end inline asm
	mov.b64 	%fd241, %rd152;
	setp.lt.f64 	%p137, %fd240, %fd241;
	selp.f64 	%fd242, %fd241, %fd240, %p137;
	add.s64 	%rd155, %rd203, 2048;
	// begin inline asm
	ld.global.nc.u64 %rd154, [%rd155];
	// end inline asm
	mov.b64 	%fd243, %rd154;
	setp.lt.f64 	%p138, %fd242, %fd243;
	selp.f64 	%fd366, %fd243, %fd242, %p138;
	add.s32 	%r456, %r456, 1024;
	add.s64 	%rd203, %rd203, 8192;
	add.s32 	%r457, %r457, 1024;
	setp.lt.s32 	%p139, %r456, %r19;
	@%p139 bra 	$L__BB6_33;
$L__BB6_34:
	// begin inline asm
	mov.u32 %r266, %laneid;
	// end inline asm
	mov.b64 	%rd157, %fd366;
	mov.b64 	{%r268, %r273}, %rd157;
	mov.b32 	%r274, 1;
	mov.b32 	%r315, 31;
	mov.b32 	%r316, -1;
	// begin inline asm
	shfl.sync.down.b32 %r267, %r268, %r274, %r315, %r316;
	// end inline asm
	// begin inline asm
	shfl.sync.down.b32 %r272, %r273, %r274, %r315, %r316;
	// end inline asm
	mov.b64 	%rd158, {%r267, %r272};
	mov.b64 	%fd244, %rd158;
	setp.gt.s32 	%p140, %r266, 30;
	setp.lt.f64 	%p141, %fd366, %fd244;
	selp.f64 	%fd245, %fd244, %fd366, %p141;
	selp.f64 	%fd246, %fd366, %fd245, %p140;
	mov.b64 	%rd159, %fd246;
	mov.b64 	{%r278, %r283}, %rd159;
	mov.b32 	%r284, 2;
	// begin inline asm
	shfl.sync.down.b32 %r277, %r278, %r284, %r315, %r316;
	// end inline asm
	// begin inline asm
	shfl.sync.down.b32 %r282, %r283, %r284, %r315, %r316;
	// end inline asm
	mov.b64 	%rd160, {%r277, %r282};
	mov.b64 	%fd247, %rd160;
	setp.gt.s32 	%p142, %r266, 29;
	setp.lt.f64 	%p143, %fd246, %fd247;
	selp.f64 	%fd248, %fd247, %fd246, %p143;
	selp.f64 	%fd249, %fd246, %fd248, %p142;
	mov.b64 	%rd161, %fd249;
	mov.b64 	{%r288, %r293}, %rd161;
	mov.b32 	%r294, 4;
	// begin inline asm
	shfl.sync.down.b32 %r287, %r288, %r294, %r315, %r316;
	// end inline asm
	// begin inline asm
	shfl.sync.down.b32 %r292, %r293, %r294, %r315, %r316;
	// end inline asm
	mov.b64 	%rd162, {%r287, %r292};
	mov.b64 	%fd250, %rd162;
	setp.gt.s32 	%p144, %r266, 27;
	setp.lt.f64 	%p145, %fd249, %fd250;
	selp.f64 	%fd251, %fd250, %fd249, %p145;
	selp.f64 	%fd252, %fd249, %fd251, %p144;
	mov.b64 	%rd163, %fd252;
	mov.b64 	{%r298, %r303}, %rd163;
	mov.b32 	%r304, 8;
	// begin inline asm
	shfl.sync.down.b32 %r297, %r298, %r304, %r315, %r316;
	// end inline asm
	// begin inline asm
	shfl.sync.down.b32 %r302, %r303, %r304, %r315, %r316;
	// end inline asm
	mov.b64 	%rd164, {%r297, %r302};
	mov.b64 	%fd253, %rd164;
	setp.gt.s32 	%p146, %r266, 23;
	setp.lt.f64 	%p147, %fd252, %fd253;
	selp.f64 	%fd254, %fd253, %fd252, %p147;
	selp.f64 	%fd255, %fd252, %fd254, %p146;
	mov.b64 	%rd165, %fd255;
	mov.b64 	{%r308, %r313}, %rd165;
	mov.b32 	%r314, 16;
	// begin inline asm
	shfl.sync.down.b32 %r307, %r308, %r314, %r315, %r316;
	// end inline asm
	// begin inline asm
	shfl.sync.down.b32 %r312, %r313, %r314, %r315, %r316;
	// end inline asm
	mov.b64 	%rd166, {%r307, %r312};
	mov.b64 	%fd256, %rd166;
	setp.gt.s32 	%p148, %r266, 15;
	setp.lt.f64 	%p149, %fd255, %fd256;
	selp.f64 	%fd26, %fd256, %fd255, %p149;
	selp.f64 	%fd380, %fd255, %fd26, %p148;
	setp.ne.s32 	%p150, %r266, 0;
	@%p150 bra 	$L__BB6_36;
	shr.u32 	%r317, %r13, 2;
	and.b32  	%r318, %r317, 248;
	mov.u32 	%r319, _ZZN3cub18CUB_300001_SM_10006detail6reduce28DeviceReduceSingleTileKernelINS2_10policy_hubIdyN4cuda3__47maximumIvEEE10Policy1000EPdSB_iS8_ddNS5_3std3__410__identityEEEvT0_T1_T2_T3_T4_T6_E12temp_storage;
	add.s32 	%r320, %r319, %r318;
	st.shared.f64 	[%r320+8], %fd26;
$L__BB6_36:
	bar.sync 	0;
	setp.ne.s32 	%p151, %r13, 0;
	@%p151 bra 	$L__BB6_72;
	ld.shared.f64 	%fd257, [_ZZN3cub18CUB_300001_SM_10006detail6reduce28DeviceReduceSingleTileKernelINS2_10policy_hubIdyN4cuda3__47maximumIvEEE10Policy1000EPdSB_iS8_ddNS5_3std3__410__identityEEEvT0_T1_T2_T3_T4_T6_E12temp_storage+16];
	setp.lt.f64 	%p152, %fd380, %fd257;
	selp.f64 	%fd258, %fd257, %fd380, %p152;
	ld.shared.f64 	%fd259, [_ZZN3cub18CUB_300001_SM_10006detail6reduce28DeviceReduceSingleTileKernelINS2_10policy_hubIdyN4cuda3__47maximumIvEEE10Policy1000EPdSB_iS8_ddNS5_3std3__410__identityEEEvT0_T1_T2_T3_T4_T6_E12temp_storage+24];
	setp.lt.f64 	%p153, %fd258, %fd259;
	selp.f64 	%fd260, %fd259, %fd258, %p153;
	ld.shared.f64 	%fd261, [_ZZN3cub18CUB_300001_SM_10006detail6reduce28DeviceReduceSingleTileKernelINS2_10policy_hubIdyN4cuda3__47maximumIvEEE10Policy1000EPdSB_iS8_ddNS5_3std3__410__identityEEEvT0_T1_T2_T3_T4_T6_E12temp_storage+32];
	setp.lt.f64 	%p154, %fd260, %fd261;
	selp.f64 	%fd262, %fd261, %fd260, %p154;
	ld.shared.f64 	%fd263, [_ZZN3cub18CUB_300001_SM_10006detail6reduce28DeviceReduceSingleTileKernelINS2_10policy_hubIdyN4cuda3__47maximumIvEEE10Policy1000EPdSB_iS8_ddNS5_3std3__410__identityEEEvT0_T1_T2_T3_T4_T6_E12temp_storage+40];
	setp.lt.f64 	%p155, %fd262, %fd263;
	selp.f64 	%fd264, %fd263, %fd262, %p155;
	ld.shared.f64 	%fd265, [_ZZN3cub18CUB_300001_SM_10006detail6reduce28DeviceReduceSingleTileKernelINS2_10policy_hubIdyN4cuda3__47maximumIvEEE10Policy1000EPdSB_iS8_ddNS5_3std3__410__identityEEEvT0_T1_T2_T3_T4_T6_E12temp_storage+48];
	setp.lt.f64 	%p156, %fd264, %fd265;
	selp.f64 	%fd266, %fd265, %fd264, %p156;
	ld.shared.f64 	%fd267, [_ZZN3cub18CUB_300001_SM_10006detail6reduce28DeviceReduceSingleTileKernelINS2_10policy_hubIdyN4cuda3__47maximumIvEEE10Policy1000EPdSB_iS8_ddNS5_3std3__410__identityEEEvT0_T1_T2_T3_T4_T6_E12temp_storage+56];
	setp.lt.f64 	%p157, %fd266, %fd267;
	selp.f64 	%fd268, %fd267, %fd266, %p157;
	ld.shared.f64 	%fd269, [_ZZN3cub18CUB_300001_SM_10006detail6reduce28DeviceReduceSingleTileKernelINS2_10policy_hubIdyN4cuda3__47maximumIvEEE10Policy1000EPdSB_iS8_ddNS5_3std3__410__identityEEEvT0_T1_T2_T3_T4_T6_E12temp_storage+64];
	setp.lt.f64 	%p158, %fd268, %fd269;
	selp.f64 	%fd380, %fd269, %fd268, %p158;
	bra.uni 	$L__BB6_72;
$L__BB6_38:
	setp.gt.s32 	%p3, %r68, 2047;
	@%p3 bra 	$L__BB6_56;
	mov.u32 	%r35, %tid.x;
	setp.ge.s32 	%p52, %r35, %r68;
	mov.f64 	%fd372, 0d0000000000000000;
	mov.u32 	%r462, %r35;
	@%p52 bra 	$L__BB6_41;
	mul.wide.u32 	%rd81, %r35, 8;
	add.s64 	%rd80, %rd15, %rd81;
	// begin inline asm
	ld.global.nc.u64 %rd79, [%rd80];
	// end inline asm
	mov.b64 	%fd372, %rd79;
	add.s32 	%r462, %r35, 256;
$L__BB6_41:
	setp.ge.s32 	%p53, %r462, %r68;
	@%p53 bra 	$L__BB6_47;
	not.b32 	%r133, %r462;
	add.s32 	%r38, %r68, %r133;
	and.b32  	%r134, %r38, 768;
	setp.eq.s32 	%p54, %r134, 768;
	@%p54 bra 	$L__BB6_45;
	mul.wide.u32 	%rd82, %r462, 8;
	add.s64 	%rd204, %rd15, %rd82;
	shr.u32 	%r135, %r38, 8;
	add.s32 	%r136, %r135, 1;
	and.b32  	%r137, %r136, 3;
	neg.s32 	%r460, %r137;
$L__BB6_44:
	.pragma "nounroll";
	// begin inline asm
	ld.global.nc.u64 %rd83, [%rd204];
	// end inline asm
	mov.b64 	%fd125, %rd83;
	setp.lt.f64 	%p55, %fd372, %fd125;
	selp.f64 	%fd372, %fd125, %fd372, %p55;
	add.s32 	%r462, %r462, 256;
	add.s64 	%rd204, %rd204, 2048;
	add.s32 	%r460, %r460, 1;
	setp.ne.s32 	%p56, %r460, 0;
	@%p56 bra 	$L__BB6_44;
$L__BB6_45:
	setp.lt.u32 	%p57, %r38, 768;
	@%p57 bra 	$L__BB6_47;
$L__BB6_46:
	mul.wide.s32 	%rd93, %r462, 8;
	add.s64 	%rd86, %rd15, %rd93;
	// begin inline asm
	ld.global.nc.u64 %rd85, [%rd86];
	// end inline asm
	mov.b64 	%fd126, %rd85;
	setp.lt.f64 	%p58, %fd372, %fd126;
	selp.f64 	%fd127, %fd126, %fd372, %p58;
	add.s64 	%rd88, %rd86, 2048;
	// begin inline asm
	ld.global.nc.u64 %rd87, [%rd88];
	// end inline asm
	mov.b64 	%fd128, %rd87;
	setp.lt.f64 	%p59, %fd127, %fd128;
	selp.f64 	%fd129, %fd128, %fd127, %p59;
	add.s64 	%rd90, %rd86, 4096;
	// begin inline asm
	ld.global.nc.u64 %rd89, [%rd90];
	// end inline asm
	mov.b64 	%fd130, %rd89;
	setp.lt.f64 	%p60, %fd129, %fd130;
	selp.f64 	%fd131, %fd130, %fd129, %p60;
	add.s64 	%rd92, %rd86, 6144;
	// begin inline asm
	ld.global.nc.u64 %rd91, [%rd92];
	// end inline asm
	mov.b64 	%fd132, %rd91;
	setp.lt.f64 	%p61, %fd131, %fd132;
	selp.f64 	%fd372, %fd132, %fd131, %p61;
	add.s32 	%r462, %r462, 1024;
	setp.lt.s32 	%p62, %r462, %r68;
	@%p62 bra 	$L__BB6_46;
$L__BB6_47:
	setp.lt.s32 	%p63, %r68, 256;
	@%p63 bra 	$L__BB6_52;
	// begin inline asm
	mov.u32 %r201, %laneid;
	// end inline asm
	mov.b64 	%rd104, %fd372;
	mov.b64 	{%r203, %r208}, %rd104;
	mov.b32 	%r209, 1;
	mov.b32 	%r250, 31;
	mov.b32 	%r251, -1;
	// begin inline asm
	shfl.sync.down.b32 %r202, %r203, %r209, %r250, %r251;
	// end inline asm
	// begin inline asm
	shfl.sync.down.b32 %r207, %r208, %r209, %r250, %r251;
	// end inline asm
	mov.b64 	%rd105, {%r202, %r207};
	mov.b64 	%fd180, %rd105;
	setp.gt.s32 	%p91, %r201, 30;
	setp.lt.f64 	%p92, %fd372, %fd180;
	selp.f64 	%fd181, %fd180, %fd372, %p92;
	selp.f64 	%fd182, %fd372, %fd181, %p91;
	mov.b64 	%rd106, %fd182;
	mov.b64 	{%r213, %r218}, %rd106;
	mov.b32 	%r219, 2;
	// begin inline asm
	shfl.sync.down.b32 %r212, %r213, %r219, %r250, %r251;
	// end inline asm
	// begin inline asm
	shfl.sync.down.b32 %r217, %r218, %r219, %r250, %r251;
	// end inline asm
	mov.b64 	%rd107, {%r212, %r217};
	mov.b64 	%fd183, %rd107;
	setp.gt.s32 	%p93, %r201, 29;
	setp.lt.f64 	%p94, %fd182, %fd183;
	selp.f64 	%fd184, %fd183, %fd182, %p94;
	selp.f64 	%fd185, %fd182, %fd184, %p93;
	mov.b64 	%rd108, %fd185;
	mov.b64 	{%r223, %r228}, %rd108;
	mov.b32 	%r229, 4;
	// begin inline asm
	shfl.sync.down.b32 %r222, %r223, %r229, %r250, %r251;
	// end inline asm
	// begin inline asm
	shfl.sync.down.b32 %r227, %r228, %r229, %r250, %r251;
	// end inline asm
	mov.b64 	%rd109, {%r222, %r227};
	mov.b64 	%fd186, %rd109;
	setp.gt.s32 	%p95, %r201, 27;
	setp.lt.f64 	%p96, %fd185, %fd186;
	selp.f64 	%fd187, %fd186, %fd185, %p96;
	selp.f64 	%fd188, %fd185, %fd187, %p95;
	mov.b64 	%rd110, %fd188;
	mov.b64 	{%r233, %r238}, %rd110;
	mov.b32 	%r239, 8;
	// begin inline asm
	shfl.sync.down.b32 %r232, %r233, %r239, %r250, %r251;
	// end inline asm
	// begin inline asm
	shfl.sync.down.b32 %r237, %r238, %r239, %r250, %r251;
	// end inline asm
	mov.b64 	%rd111, {%r232, %r237};
	mov.b64 	%fd189, %rd111;
	setp.gt.s32 	%p97, %r201, 23;
	setp.lt.f64 	%p98, %fd188, %fd189;
	selp.f64 	%fd190, %fd189, %fd188, %p98;
	selp.f64 	%fd191, %fd188, %fd190, %p97;
	mov.b64 	%rd112, %fd191;
	mov.b64 	{%r243, %r248}, %rd112;
	mov.b32 	%r249, 16;
	// begin inline asm
	shfl.sync.down.b32 %r242, %r243, %r249, %r250, %r251;
	// end inline asm
	// begin inline asm
	shfl.sync.down.b32 %r247, %r248, %r249, %r250, %r251;
	// end inline asm
	mov.b64 	%rd113, {%r242, %r247};
	mov.b64 	%fd192, %rd113;
	setp.gt.s32 	%p99, %r201, 15;
	setp.lt.f64 	%p100, %fd191, %fd192;
	selp.f64 	%fd38, %fd192, %fd191, %p100;
	selp.f64 	%fd380, %fd191, %fd38, %p99;
	setp.ne.s32 	%p101, %r201, 0;
	@%p101 bra 	$L__BB6_50;
	shr.u32 	%r252, %r35, 2;
	and.b32  	%r253, %r252, 248;
	mov.u32 	%r254, _ZZN3cub18CUB_300001_SM_10006detail6reduce28DeviceReduceSingleTileKernelINS2_10policy_hubIdyN4cuda3__47maximumIvEEE10Policy1000EPdSB_iS8_ddNS5_3std3__410__identityEEEvT0_T1_T2_T3_T4_T6_E12temp_storage;
	add.s32 	%r255, %r254, %r253;
	st.shared.f64 	[%r255+8], %fd38;
$L__BB6_50:
	bar.sync 	0;
	setp.ne.s32 	%p102, %r35, 0;
	@%p102 bra 	$L__BB6_72;
	ld.shared.f64 	%fd193, [_ZZN3cub18CUB_300001_SM_10006detail6reduce28DeviceReduceSingleTileKernelINS2_10policy_hubIdyN4cuda3__47maximumIvEEE10Policy1000EPdSB_iS8_ddNS5_3std3__410__identityEEEvT0_T1_T2_T3_T4_T6_E12temp_storage+16];
	setp.lt.f64 	%p103, %fd380, %fd193;
	selp.f64 	%fd194, %fd193, %fd380, %p103;
	ld.shared.f64 	%fd195, [_ZZN3cub18CUB_300001_SM_10006detail6reduce28DeviceReduceSingleTileKernelINS2_10policy_hubIdyN4cuda3__47maximumIvEEE10Policy1000EPdSB_iS8_ddNS5_3std3__410__identityEEEvT0_T1_T2_T3_T4_T6_E12temp_storage+24];
	setp.lt.f64 	%p104, %fd194, %fd195;
	selp.f64 	%fd196, %fd195, %fd194, %p104;
	ld.shared.f64 	%fd197, [_ZZN3cub18CUB_300001_SM_10006detail6reduce28DeviceReduceSingleTileKernelINS2_10policy_hubIdyN4cuda3__47maximumIvEEE10Policy1000EPdSB_iS8_ddNS5_3std3__410__identityEEEvT0_T1_T2_T3_T4_T6_E12temp_storage+32];
	setp.lt.f64 	%p105, %fd196, %fd197;
	selp.f64 	%fd198, %fd197, %fd196, %p105;
	ld.shared.f64 	%fd199, [_ZZN3cub18CUB_300001_SM_10006detail6reduce28DeviceReduceSingleTileKernelINS2_10policy_hubIdyN4cuda3__47maximumIvEEE10Policy1000EPdSB_iS8_ddNS5_3std3__410__identityEEEvT0_T1_T2_T3_T4_T6_E12temp_storage+40];
	setp.lt.f64 	%p106, %fd198, %fd199;
	selp.f64 	%fd200, %fd199, %fd198, %p106;
	ld.shared.f64 	%fd201, [_ZZN3cub18CUB_300001_SM_10006detail6reduce28DeviceReduceSingleTileKernelINS2_10policy_hubIdyN4cuda3__47maximumIvEEE10Policy1000EPdSB_iS8_ddNS5_3std3__410__identityEEEvT0_T1_T2_T3_T4_T6_E12temp_storage+48];
	setp.lt.f64 	%p107, %fd200, %fd201;
	selp.f64 	%fd202, %fd201, %fd200, %p107;
	ld.shared.f64 	%fd203, [_ZZN3cub18CUB_300001_SM_10006detail6reduce28DeviceReduceSingleTileKernelINS2_10policy_hubIdyN4cuda3__47maximumIvEEE10Policy1000EPdSB_iS8_ddNS5_3std3__410__identityEEEvT0_T1_T2_T3_T4_T6_E12temp_storage+56];
	setp.lt.f64 	%p108, %fd202, %fd203;
	selp.f64 	%fd204, %fd203, %fd202, %p108;
	ld.shared.f64 	%fd205, [_ZZN3cub18CUB_300001_SM_10006detail6reduce28DeviceReduceSingleTileKernelINS2_10policy_hubIdyN4cuda3__47maximumIvEEE10Policy1000EPdSB_iS8_ddNS5_3std3__410__identityEEEvT0_T1_T2_T3_T4_T6_E12temp_storage+64];
	setp.lt.f64 	%p109, %fd204, %fd205;
	selp.f64 	%fd380, %fd205, %fd204, %p109;
	bra.uni 	$L__BB6_72;
$L__BB6_52:
	// begin inline asm
	mov.u32 %r138, %laneid;
	// end inline asm
	and.b32  	%r189, %r35, 992;
	add.s32 	%r190, %r189, 32;
	setp.gt.s32 	%p64, %r190, %r68;
	not.b32 	%r191, %r189;
	add.s32 	%r192, %r68, %r191;
	selp.b32 	%r187, %r192, 31, %p64;
	mov.b64 	%rd94, %fd372;
	mov.b64 	{%r140, %r145}, %rd94;
	mov.b32 	%r146, 1;
	mov.b32 	%r188, -1;
	// begin inline asm
	shfl.sync.down.b32 %r139, %r140, %r146, %r187, %r188;
	// end inline asm
	// begin inline asm
	shfl.sync.down.b32 %r144, %r145, %r146, %r187, %r188;
	// end inline asm
	mov.b64 	%rd95, {%r139, %r144};
	mov.b64 	%fd133, %rd95;
	setp.lt.s32 	%p65, %r138, %r187;
	setp.lt.f64 	%p66, %fd372, %fd133;
	selp.f64 	%fd134, %fd133, %fd372, %p66;
	selp.f64 	%fd135, %fd134, %fd372, %p65;
	mov.b64 	%rd96, %fd135;
	mov.b64 	{%r150, %r155}, %rd96;
	mov.b32 	%r156, 2;
	// begin inline asm
	shfl.sync.down.b32 %r149, %r150, %r156, %r187, %r188;
	// end inline asm
	// begin inline asm
	shfl.sync.down.b32 %r154, %r155, %r156, %r187, %r188;
	// end inline asm
	mov.b64 	%rd97, {%r149, %r154};
	mov.b64 	%fd136, %rd97;
	add.s32 	%r193, %r138, 2;
	setp.gt.s32 	%p67, %r193, %r187;
	setp.lt.f64 	%p68, %fd135, %fd136;
	selp.f64 	%fd137, %fd136, %fd135, %p68;
	selp.f64 	%fd138, %fd135, %fd137, %p67;
	mov.b64 	%rd98, %fd138;
	mov.b64 	{%r160, %r165}, %rd98;
	mov.b32 	%r166, 4;
	// begin inline asm
	shfl.sync.down.b32 %r159, %r160, %r166, %r187, %r188;
	// end inline asm
	// begin inline asm
	shfl.sync.down.b32 %r164, %r165, %r166, %r187, %r188;
	// end inline asm
	mov.b64 	%rd99, {%r159, %r164};
	mov.b64 	%fd139, %rd99;
	add.s32 	%r194, %r138, 4;
	setp.gt.s32 	%p69, %r194, %r187;
	setp.lt.f64 	%p70, %fd138, %fd139;
	selp.f64 	%fd140, %fd139, %fd138, %p70;
	selp.f64 	%fd141, %fd138, %fd140, %p69;
	mov.b64 	%rd100, %fd141;
	mov.b64 	{%r170, %r175}, %rd100;
	mov.b32 	%r176, 8;
	// begin inline asm
	shfl.sync.down.b32 %r169, %r170, %r176, %r187, %r188;
	// end inline asm
	// begin inline asm
	shfl.sync.down.b32 %r174, %r175, %r176, %r187, %r188;
	// end inline asm
	mov.b64 	%rd101, {%r169, %r174};
	mov.b64 	%fd142, %rd101;
	add.s32 	%r195, %r138, 8;
	setp.gt.s32 	%p71, %r195, %r187;
	setp.lt.f64 	%p72, %fd141, %fd142;
	selp.f64 	%fd143, %fd142, %fd141, %p72;
	selp.f64 	%fd144, %fd141, %fd143, %p71;
	mov.b64 	%rd102, %fd144;
	mov.b64 	{%r180, %r185}, %rd102;
	mov.b32 	%r186, 16;
	// begin inline asm
	shfl.sync.down.b32 %r179, %r180, %r186, %r187, %r188;
	// end inline asm
	// begin inline asm
	shfl.sync.down.b32 %r184, %r185, %r186, %r187, %r188;
	// end inline asm
	mov.b64 	%rd103, {%r179, %r184};
	mov.b64 	%fd145, %rd103;
	add.s32 	%r196, %r138, 16;
	setp.gt.s32 	%p73, %r196, %r187;
	setp.lt.f64 	%p74, %fd144, %fd145;
	selp.f64 	%fd146, %fd145, %fd144, %p74;
	selp.f64 	%fd380, %fd144, %fd146, %p73;
	setp.ne.s32 	%p75, %r138, 0;
	@%p75 bra 	$L__BB6_54;
	shr.u32 	%r197, %r35, 2;
	and.b32  	%r198, %r197, 248;
	mov.u32 	%r199, _ZZN3cub18CUB_300001_SM_10006detail6reduce28DeviceReduceSingleTileKernelINS2_10policy_hubIdyN4cuda3__47maximumIvEEE10Policy1000EPdSB_iS8_ddNS5_3std3__410__identityEEEvT0_T1_T2_T3_T4_T6_E12temp_storage;
	add.s32 	%r200, %r199, %r198;
	st.shared.f64 	[%r200+8], %fd380;
$L__BB6_54:
	bar.sync 	0;
	setp.ne.s32 	%p76, %r35, 0;
	@%p76 bra 	$L__BB6_72;
	setp.gt.s32 	%p77, %r68, 32;
	ld.shared.f64 	%fd147, [_ZZN3cub18CUB_300001_SM_10006detail6reduce28DeviceReduceSingleTileKernelINS2_10policy_hubIdyN4cuda3__47maximumIvEEE10Policy1000EPdSB_iS8_ddNS5_3std3__410__identityEEEvT0_T1_T2_T3_T4_T6_E12temp_storage+16];
	setp.lt.f64 	%p78, %fd380, %fd147;
	selp.f64 	%fd149, %fd147, %fd380, %p78;
	selp.f64 	%fd150, %fd149, %fd380, %p77;
	setp.gt.s32 	%p79, %r68, 64;
	ld.shared.f64 	%fd152, [_ZZN3cub18CUB_300001_SM_10006detail6reduce28DeviceReduceSingleTileKernelINS2_10policy_hubIdyN4cuda3__47maximumIvEEE10Policy1000EPdSB_iS8_ddNS5_3std3__410__identityEEEvT0_T1_T2_T3_T4_T6_E12temp_storage+24];
	setp.lt.f64 	%p80, %fd150, %fd152;
	selp.f64 	%fd154, %fd152, %fd150, %p80;
	selp.f64 	%fd155, %fd154, %fd150, %p79;
	setp.gt.s32 	%p81, %r68, 96;
	ld.shared.f64 	%fd157, [_ZZN3cub18CUB_300001_SM_10006detail6reduce28DeviceReduceSingleTileKernelINS2_10policy_hubIdyN4cuda3__47maximumIvEEE10Policy1000EPdSB_iS8_ddNS5_3std3__410__identityEEEvT0_T1_T2_T3_T4_T6_E12temp_storage+32];
	setp.lt.f64 	%p82, %fd155, %fd157;
	selp.f64 	%fd159, %fd157, %fd155, %p82;
	selp.f64 	%fd160, %fd159, %fd155, %p81;
	setp.gt.s32 	%p83, %r68, 128;
	ld.shared.f64 	%fd162, [_ZZN3cub18CUB_300001_SM_10006detail6reduce28DeviceReduceSingleTileKernelINS2_10policy_hubIdyN4cuda3__47maximumIvEEE10Policy1000EPdSB_iS8_ddNS5_3std3__410__identityEEEvT0_T1_T2_T3_T4_T6_E12temp_storage+40];
	setp.lt.f64 	%p84, %fd160, %fd162;
	selp.f64 	%fd164, %fd162, %fd160, %p84;
	selp.f64 	%fd165, %fd164, %fd160, %p83;
	setp.gt.s32 	%p85, %r68, 160;
	ld.shared.f64 	%fd167, [_ZZN3cub18CUB_300001_SM_10006detail6reduce28DeviceReduceSingleTileKernelINS2_10policy_hubIdyN4cuda3__47maximumIvEEE10Policy1000EPdSB_iS8_ddNS5_3std3__410__identityEEEvT0_T1_T2_T3_T4_T6_E12temp_storage+48];
	setp.lt.f64 	%p86, %fd165, %fd167;
	selp.f64 	%fd169, %fd167, %fd165, %p86;
	selp.f64 	%fd170, %fd169, %fd165, %p85;
	setp.gt.s32 	%p87, %r68, 192;
	ld.shared.f64 	%fd172, [_ZZN3cub18CUB_300001_SM_10006detail6reduce28DeviceReduceSingleTileKernelINS2_10policy_hubIdyN4cuda3__47maximumIvEEE10Policy1000EPdSB_iS8_ddNS5_3std3__410__identityEEEvT0_T1_T2_T3_T4_T6_E12temp_storage+56];
	setp.lt.f64 	%p88, %fd170, %fd172;
	selp.f64 	%fd174, %fd172, %fd170, %p88;
	selp.f64 	%fd175, %fd174, %fd170, %p87;
	setp.gt.s32 	%p89, %r68, 224;
	ld.shared.f64 	%fd177, [_ZZN3cub18CUB_300001_SM_10006detail6reduce28DeviceReduceSingleTileKernelINS2_10policy_hubIdyN4cuda3__47maximumIvEEE10Policy1000EPdSB_iS8_ddNS5_3std3__410__identityEEEvT0_T1_T2_T3_T4_T6_E12temp_storage+64];
	setp.lt.f64 	%p90, %fd175, %fd177;
	selp.f64 	%fd179, %fd177, %fd175, %p90;
	selp.f64 	%fd380, %fd179, %fd175, %p89;
	bra.uni 	$L__BB6_72;
$L__BB6_56:
	mov.u32 	%r47, %tid.x;
	mul.wide.u32 	%rd34, %r47, 8;
	add.s64 	%rd19, %rd15, %rd34;
	// begin inline asm
	ld.global.nc.u64 %rd18, [%rd19];
	// end inline asm
	mov.b64 	%fd59, %rd18;
	add.s64 	%rd21, %rd19, 2048;
	// begin inline asm
	ld.global.nc.u64 %rd20, [%rd21];
	// end inline asm
	mov.b64 	%fd60, %rd20;
	add.s64 	%rd23, %rd19, 4096;
	// begin inline asm
	ld.global.nc.u64 %rd22, [%rd23];
	// end inline asm
	mov.b64 	%fd61, %rd22;
	add.s64 	%rd25, %rd19, 6144;
	// begin inline asm
	ld.global.nc.u64 %rd24, [%rd25];
	// end inline asm
	mov.b64 	%fd62, %rd24;
	add.s64 	%rd27, %rd19, 8192;
	// begin inline asm
	ld.global.nc.u64 %rd26, [%rd27];
	// end inline asm
	mov.b64 	%fd63, %rd26;
	add.s64 	%rd29, %rd19, 10240;
	// begin inline asm
	ld.global.nc.u64 %rd28, [%rd29];
	// end inline asm
	mov.b64 	%fd64, %rd28;
	add.s64 	%rd31, %rd19, 12288;
	// begin inline asm
	ld.global.nc.u64 %rd30, [%rd31];
	// end inline asm
	mov.b64 	%fd65, %rd30;
	add.s64 	%rd33, %rd19, 14336;
	// begin inline asm
	ld.global.nc.u64 %rd32, [%rd33];
	// end inline asm
	mov.b64 	%fd66, %rd32;
	setp.lt.f64 	%p4, %fd59, %fd60;
	selp.f64 	%fd67, %fd60, %fd59, %p4;
	setp.lt.f64 	%p5, %fd67, %fd61;
	selp.f64 	%fd68, %fd61, %fd67, %p5;
	setp.lt.f64 	%p6, %fd68, %fd62;
	selp.f64 	%fd69, %fd62, %fd68, %p6;
	setp.lt.f64 	%p7, %fd69, %fd63;
	selp.f64 	%fd70, %fd63, %fd69, %p7;
	setp.lt.f64 	%p8, %fd70, %fd64;
	selp.f64 	%fd71, %fd64, %fd70, %p8;
	setp.lt.f64 	%p9, %fd71, %fd65;
	selp.f64 	%fd72, %fd65, %fd71, %p9;
	setp.lt.f64 	%p10, %fd72, %fd66;
	selp.f64 	%fd379, %fd66, %fd72, %p10;
	setp.lt.u32 	%p11, %r68, 4096;
	mov.b32 	%r465, 2048;
	@%p11 bra 	$L__BB6_60;
	add.s32 	%r48, %r68, -2048;
	mov.b32 	%r465, 2048;
$L__BB6_58:
	mul.wide.s32 	%rd51, %r465, 8;
	add.s64 	%rd36, %rd19, %rd51;
	// begin inline asm
	ld.global.nc.u64 %rd35, [%rd36];
	// end inline asm
	mov.b64 	%fd73, %rd35;
	add.s64 	%rd38, %rd36, 2048;
	// begin inline asm
	ld.global.nc.u64 %rd37, [%rd38];
	// end inline asm
	mov.b64 	%fd74, %rd37;
	add.s64 	%rd40, %rd36, 4096;
	// begin inline asm
	ld.global.nc.u64 %rd39, [%rd40];
	// end inline asm
	mov.b64 	%fd75, %rd39;
	add.s64 	%rd42, %rd36, 6144;
	// begin inline asm
	ld.global.nc.u64 %rd41, [%rd42];
	// end inline asm
	mov.b64 	%fd76, %rd41;
	add.s64 	%rd44, %rd36, 8192;
	// begin inline asm
	ld.global.nc.u64 %rd43, [%rd44];
	// end inline asm
	mov.b64 	%fd77, %rd43;
	add.s64 	%rd46, %rd36, 10240;
	// begin inline asm
	ld.global.nc.u64 %rd45, [%rd46];
	// end inline asm
	mov.b64 	%fd78, %rd45;
	add.s64 	%rd48, %rd36, 12288;
	// begin inline asm
	ld.global.nc.u64 %rd47, [%rd48];
	// end inline asm
	mov.b64 	%fd79, %rd47;
	add.s64 	%rd50, %rd36, 14336;
	// begin inline asm
	ld.global.nc.u64 %rd49, [%rd50];
	// end inline asm
	mov.b64 	%fd80, %rd49;
	setp.lt.f64 	%p12, %fd379, %fd73;
	selp.f64 	%fd81, %fd73, %fd379, %p12;
	setp.lt.f64 	%p13, %fd81, %fd74;
	selp.f64 	%fd82, %fd74, %fd81, %p13;
	setp.lt.f64 	%p14, %fd82, %fd75;
	selp.f64 	%fd83, %fd75, %fd82, %p14;
	setp.lt.f64 	%p15, %fd83, %fd76;
	selp.f64 	%fd84, %fd76, %fd83, %p15;
	setp.lt.f64 	%p16, %fd84, %fd77;
	selp.f64 	%fd85, %fd77, %fd84, %p16;
	setp.lt.f64 	%p17, %fd85, %fd78;
	selp.f64 	%fd86, %fd78, %fd85, %p17;
	setp.lt.f64 	%p18, %fd86, %fd79;
	selp.f64 	%fd87, %fd79, %fd86, %p18;
	setp.lt.f64 	%p19, %fd87, %fd80;
	selp.f64 	%fd379, %fd80, %fd87, %p19;
	sub.s32 	%r71, %r68, %r465;
	setp.lt.s32 	%p20, %r71, 2048;
	@%p20 bra 	$L__BB6_68;
	add.s32 	%r465, %r465, 2048;
	setp.le.s32 	%p21, %r465, %r48;
	@%p21 bra 	$L__BB6_58;
$L__BB6_60:
	setp.le.s32 	%p22, %r68, %r465;
	@%p22 bra 	$L__BB6_68;
	sub.s32 	%r52, %r68, %r465;
	setp.ge.s32 	%p23, %r47, %r52;
	@%p23 bra 	$L__BB6_68;
	not.b32 	%r72, %r47;
	add.s32 	%r73, %r68, %r72;
	sub.s32 	%r53, %r73, %r465;
	and.b32  	%r74, %r53, 768;
	setp.eq.s32 	%p24, %r74, 768;
	mov.u32 	%r469, %r47;
	@%p24 bra 	$L__BB6_65;
	add.s32 	%r467, %r47, %r465;
	shr.u32 	%r75, %r53, 8;
	add.s32 	%r76, %r75, 1;
	and.b32  	%r77, %r76, 3;
	neg.s32 	%r466, %r77;
	mov.u32 	%r469, %r47;
$L__BB6_64:
	.pragma "nounroll";
	mul.wide.u32 	%rd54, %r467, 8;
	add.s64 	%rd53, %rd15, %rd54;
	// begin inline asm
	ld.global.nc.u64 %rd52, [%rd53];
	// end inline asm
	mov.b64 	%fd89, %rd52;
	setp.lt.f64 	%p25, %fd379, %fd89;
	selp.f64 	%fd379, %fd89, %fd379, %p25;
	add.s32 	%r469, %r469, 256;
	add.s32 	%r467, %r467, 256;
	add.s32 	%r466, %r466, 1;
	setp.ne.s32 	%p26, %r466, 0;
	@%p26 bra 	$L__BB6_64;
$L__BB6_65:
	setp.lt.u32 	%p27, %r53, 768;
	@%p27 bra 	$L__BB6_68;
	cvt.u64.u32 	%rd55, %r469;
	cvt.u64.u32 	%rd56, %r465;
	add.s64 	%rd57, %rd55, %rd56;
	shl.b64 	%rd58, %rd57, 3;
	add.s64 	%rd59, %rd58, %rd15;
	add.s64 	%rd205, %rd59, 4096;
	add.s32 	%r470, %r469, %r465;
$L__BB6_67:
	mul.wide.u32 	%rd68, %r470, 8;
	add.s64 	%rd61, %rd15, %rd68;
	// begin inline asm
	ld.global.nc.u64 %rd60, [%rd61];
	// end inline asm
	mov.b64 	%fd90, %rd60;
	setp.lt.f64 	%p28, %fd379, %fd90;
	selp.f64 	%fd91, %fd90, %fd379, %p28;
	add.s64 	%rd63, %rd205, -2048;
	// begin inline asm
	ld.global.nc.u64 %rd62, [%rd63];
	// end inline asm
	mov.b64 	%fd92, %rd62;
	setp.lt.f64 	%p29, %fd91, %fd92;
	selp.f64 	%fd93, %fd92, %fd91, %p29;
	// begin inline asm
	ld.global.nc.u64 %rd64, [%rd205];
	// end inline asm
	mov.b64 	%fd94, %rd64;
	setp.lt.f64 	%p30, %fd93, %fd94;
	selp.f64 	%fd95, %fd94, %fd93, %p30;
	add.s64 	%rd67, %rd205, 2048;
	// begin inline asm
	ld.global.nc.u64 %rd66, [%rd67];
	// end inline asm
	mov.b64 	%fd96, %rd66;
	setp.lt.f64 	%p31, %fd95, %fd96;
	selp.f64 	%fd379, %fd96, %fd95, %p31;
	add.s32 	%r469, %r469, 1024;
	add.s64 	%rd205, %rd205, 8192;
	add.s32 	%r470, %r470, 1024;
	setp.lt.s32 	%p32, %r469, %r52;
	@%p32 bra 	$L__BB6_67;
$L__BB6_68:
	// begin inline asm
	mov.u32 %r78, %laneid;
	// end inline asm
	mov.b64 	%rd69, %fd379;
	mov.b64 	{%r80, %r85}, %rd69;
	mov.b32 	%r86, 1;
	mov.b32 	%r127, 31;
	mov.b32 	%r128, -1;
	// begin inline asm
	shfl.sync.down.b32 %r79, %r80, %r86, %r127, %r128;
	// end inline asm
	// begin inline asm
	shfl.sync.down.b32 %r84, %r85, %r86, %r127, %r128;
	// end inline asm
	mov.b64 	%rd70, {%r79, %r84};
	mov.b64 	%fd97, %rd70;
	setp.gt.s32 	%p33, %r78, 30;
	setp.lt.f64 	%p34, %fd379, %fd97;
	selp.f64 	%fd98, %fd97, %fd379, %p34;
	selp.f64 	%fd99, %fd379, %fd98, %p33;
	mov.b64 	%rd71, %fd99;
	mov.b64 	{%r90, %r95}, %rd71;
	mov.b32 	%r96, 2;
	// begin inline asm
	shfl.sync.down.b32 %r89, %r90, %r96, %r127, %r128;
	// end inline asm
	// begin inline asm
	shfl.sync.down.b32 %r94, %r95, %r96, %r127, %r128;
	// end inline asm
	mov.b64 	%rd72, {%r89, %r94};
	mov.b64 	%fd100, %rd72;
	setp.gt.s32 	%p35, %r78, 29;
	setp.lt.f64 	%p36, %fd99, %fd100;
	selp.f64 	%fd101, %fd100, %fd99, %p36;
	selp.f64 	%fd102, %fd99, %fd101, %p35;
	mov.b64 	%rd73, %fd102;
	mov.b64 	{%r100, %r105}, %rd73;
	mov.b32 	%r106, 4;
	// begin inline asm
	shfl.sync.down.b32 %r99, %r100, %r106, %r127, %r128;
	// end inline asm
	// begin inline asm
	shfl.sync.down.b32 %r104, %r105, %r106, %r127, %r128;
	// end inline asm
	mov.b64 	%rd74, {%r99, %r104};
	mov.b64 	%fd103, %rd74;
	setp.gt.s32 	%p37, %r78, 27;
	setp.lt.f64 	%p38, %fd102, %fd103;
	selp.f64 	%fd104, %fd103, %fd102, %p38;
	selp.f64 	%fd105, %fd102, %fd104, %p37;
	mov.b64 	%rd75, %fd105;
	mov.b64 	{%r110, %r115}, %rd75;
	mov.b32 	%r116, 8;
	// begin inline asm
	shfl.sync.down.b32 %r109, %r110, %r116, %r127, %r128;
	// end inline asm
	// begin inline asm
	shfl.sync.down.b32 %r114, %r115, %r116, %r127, %r128;
	// end inline asm
	mov.b64 	%rd76, {%r109, %r114};
	mov.b64 	%fd106, %rd76;
	setp.gt.s32 	%p39, %r78, 23;
	setp.lt.f64 	%p40, %fd105, %fd106;
	selp.f64 	%fd107, %fd106, %fd105, %p40;
	selp.f64 	%fd108, %fd105, %fd107, %p39;
	mov.b64 	%rd77, %fd108;
	mov.b64 	{%r120, %r125}, %rd77;
	mov.b32 	%r126, 16;
	// begin inline asm
	shfl.sync.down.b32 %r119, %r120, %r126, %r127, %r128;
	// end inline asm
	// begin inline asm
	shfl.sync.down.b32 %r124, %r125, %r126, %r127, %r128;
	// end inline asm
	mov.b64 	%rd78, {%r119, %r124};
	mov.b64 	%fd109, %rd78;
	setp.gt.s32 	%p41, %r78, 15;
	setp.lt.f64 	%p42, %fd108, %fd109;
	selp.f64 	%fd54, %fd109, %fd108, %p42;
	selp.f64 	%fd380, %fd108, %fd54, %p41;
	setp.ne.s32 	%p43, %r78, 0;
	@%p43 bra 	$L__BB6_70;
	shr.u32 	%r129, %r47, 2;
	and.b32  	%r130, %r129, 248;
	mov.u32 	%r131, _ZZN3cub18CUB_300001_SM_10006detail6reduce28DeviceReduceSingleTileKernelINS2_10policy_hubIdyN4cuda3__47maximumIvEEE10Policy1000EPdSB_iS8_ddNS5_3std3__410__identityEEEvT0_T1_T2_T3_T4_T6_E12temp_storage;
	add.s32 	%r132, %r131, %r130;
	st.shared.f64 	[%r132+8], %fd54;
$L__BB6_70:
	bar.sync 	0;
	setp.ne.s32 	%p44, %r47, 0;
	@%p44 bra 	$L__BB6_72;
	ld.shared.f64 	%fd110, [_ZZN3cub18CUB_300001_SM_10006detail6reduce28DeviceReduceSingleTileKernelINS2_10policy_hubIdyN4cuda3__47maximumIvEEE10Policy1000EPdSB_iS8_ddNS5_3std3__410__identityEEEvT0_T1_T2_T3_T4_T6_E12temp_storage+16];
	setp.lt.f64 	%p45, %fd380, %fd110;
	selp.f64 	%fd111, %fd110, %fd380, %p45;
	ld.shared.f64 	%fd112, [_ZZN3cub18CUB_300001_SM_10006detail6reduce28DeviceReduceSingleTileKernelINS2_10policy_hubIdyN4cuda3__47maximumIvEEE10Policy1000EPdSB_iS8_ddNS5_3std3__410__identityEEEvT0_T1_T2_T3_T4_T6_E12temp_storage+24];
	setp.lt.f64 	%p46, %fd111, %fd112;
	selp.f64 	%fd113, %fd112, %fd111, %p46;
	ld.shared.f64 	%fd114, [_ZZN3cub18CUB_300001_SM_10006detail6reduce28DeviceReduceSingleTileKernelINS2_10policy_hubIdyN4cuda3__47maximumIvEEE10Policy1000EPdSB_iS8_ddNS5_3std3__410__identityEEEvT0_T1_T2_T3_T4_T6_E12temp_storage+32];
	setp.lt.f64 	%p47, %fd113, %fd114;
	selp.f64 	%fd115, %fd114, %fd113, %p47;
	ld.shared.f64 	%fd116, [_ZZN3cub18CUB_300001_SM_10006detail6reduce28DeviceReduceSingleTileKernelINS2_10policy_hubIdyN4cuda3__47maximumIvEEE10Policy1000EPdSB_iS8_ddNS5_3std3__410__identityEEEvT0_T1_T2_T3_T4_T6_E12temp_storage+40];
	setp.lt.f64 	%p48, %fd115, %fd116;
	selp.f64 	%fd117, %fd116, %fd115, %p48;
	ld.shared.f64 	%fd118, [_ZZN3cub18CUB_300001_SM_10006detail6reduce28DeviceReduceSingleTileKernelINS2_10policy_hubIdyN4cuda3__47maximumIvEEE10Policy1000EPdSB_iS8_ddNS5_3std3__410__identityEEEvT0_T1_T2_T3_T4_T6_E12temp_storage+48];
	setp.lt.f64 	%p49, %fd117, %fd118;
	selp.f64 	%fd119, %fd118, %fd117, %p49;
	ld.shared.f64 	%fd120, [_ZZN3cub18CUB_300001_SM_10006detail6reduce28DeviceReduceSingleTileKernelINS2_10policy_hubIdyN4cuda3__47maximumIvEEE10Policy1000EPdSB_iS8_ddNS5_3std3__410__identityEEEvT0_T1_T2_T3_T4_T6_E12temp_storage+56];
	setp.lt.f64 	%p50, %fd119, %fd120;
	selp.f64 	%fd121, %fd120, %fd119, %p50;
	ld.shared.f64 	%fd122, [_ZZN3cub18CUB_300001_SM_10006detail6reduce28DeviceReduceSingleTileKernelINS2_10policy_hubIdyN4cuda3__47maximumIvEEE10Policy1000EPdSB_iS8_ddNS5_3std3__410__identityEEEvT0_T1_T2_T3_T4_T6_E12temp_storage+64];
	setp.lt.f64 	%p51, %fd121, %fd122;
	selp.f64 	%fd380, %fd122, %fd121, %p51;
$L__BB6_72:
	mov.u32 	%r444, %tid.x;
	setp.ne.s32 	%p217, %r444, 0;
	@%p217 bra 	$L__BB6_74;
	setp.lt.f64 	%p218, %fd58, %fd380;
	selp.f64 	%fd353, %fd380, %fd58, %p218;
	st.global.f64 	[%rd1], %fd353;
$L__BB6_74:
	ret;

}


// ===== COMPILED SASS (sm_100) =====

	.target	sm_100

	.elftype	@"ET_EXEC"


//--------------------- .note.nv.tkinfo           --------------------------
	.section	.note.nv.tkinfo,"",@"SHT_NOTE"
	.sectionflags	@"SHF_NOTE_NV_TKINFO"
	.tkinfo
        /*0018*/ 	.word	0x00000002
        /*0030*/ 	.string	""
        /*0030*/ 	.string	"ptxas"
        /*0030*/ 	.string	"Cuda compilation tools, release 13.0, V13.0.88"
        /*0030*/ 	.string	"Build cuda_13.0.r13.0/compiler.36424714_0"
        /*0030*/ 	.string	"-arch sm_100 -m 64 "



//--------------------- .note.nv.cuinfo           --------------------------
	.section	.note.nv.cuinfo,"",@"SHT_NOTE"
	.sectionflags	@"SHF_NOTE_NV_CUINFO"
        /*0018*/ 	.short	0x0002
        /*001a*/ 	.short	0x0064
        /*001c*/ 	.short	0x0082
	.zero		2


//--------------------- .nv.info                  --------------------------
	.section	.nv.info,"",@"SHT_CUDA_INFO"
	.align	4


	//----- nvinfo : EIATTR_REGCOUNT
	.align		4
        /*0000*/ 	.byte	0x04, 0x2f
        /*0002*/ 	.short	(.L_42 - .L_41)
	.align		4
.L_41:
        /*0004*/ 	.word	index@(_Z6my_subPdS_S_i)
        /*0008*/ 	.word	0x0000000e


	//----- nvinfo : EIATTR_FRAME_SIZE
	.align		4
.L_42:
        /*000c*/ 	.byte	0x04, 0x11
        /*000e*/ 	.short	(.L_44 - .L_43)
	.align		4
.L_43:
        /*0010*/ 	.word	index@(_Z6my_subPdS_S_i)
        /*0014*/ 	.word	0x00000000


	//----- nvinfo : EIATTR_REGCOUNT
	.align		4
.L_44:
        /*0018*/ 	.byte	0x04, 0x2f
        /*001a*/ 	.short	(.L_46 - .L_45)
	.align		4
.L_45:
        /*001c*/ 	.word	index@(_Z6updatePdS_i)
        /*0020*/ 	.word	0x00000010


	//----- nvinfo : EIATTR_FRAME_SIZE
	.align		4
.L_46:
        /*0024*/ 	.byte	0x04, 0x11
        /*0026*/ 	.short	(.L_48 - .L_47)
	.align		4
.L_47:
        /*0028*/ 	.word	index@(_Z6updatePdS_i)
        /*002c*/ 	.word	0x00000000


	//----- nvinfo : EIATTR_REGCOUNT
	.align		4
.L_48:
        /*0030*/ 	.byte	0x04, 0x2f
        /*0032*/ 	.short	(.L_50 - .L_49)
	.align		4
.L_49:
        /*0034*/ 	.word	index@(_Z4fillPdS_i)
        /*0038*/ 	.word	0x00000020


	//----- nvinfo : EIATTR_FRAME_SIZE
	.align		4
.L_50:
        /*003c*/ 	.byte	0x04, 0x11
        /*003e*/ 	.short	(.L_52 - .L_51)
	.align		4
.L_51:
        /*0040*/ 	.word	index@(_Z4fillPdS_i)
        /*0044*/ 	.word	0x00000000


	//----- nvinfo : EIATTR_REGCOUNT
	.align		4
.L_52:
        /*0048*/ 	.byte	0x04, 0x2f
        /*004a*/ 	.short	(.L_54 - .L_53)
	.align		4
.L_53:
        /*004c*/ 	.word	index@(_ZN3cub18CUB_300001_SM_10006detail11EmptyKernelIvEEvv)
        /*0050*/ 	.word	0x00000004


	//----- nvinfo : EIATTR_FRAME_SIZE
	.align		4
.L_54:
        /*0054*/ 	.byte	0x04, 0x11
        /*0056*/ 	.short	(.L_56 - .L_55)
	.align		4
.L_55:
        /*0058*/ 	.word	index@(_ZN3cub18CUB_300001_SM_10006detail11EmptyKernelIvEEvv)
        /*005c*/ 	.word	0x00000000


	//----- nvinfo : EIATTR_REGCOUNT
	.align		4
.L_56:
        /*0060*/ 	.byte	0x04, 0x2f
        /*0062*/ 	.short	(.L_58 - .L_57)
	.align		4
.L_57:
        /*0064*/ 	.word	index@(_ZN3cub18CUB_300001_SM_10006detail6reduce28DeviceReduceSingleTileKernelINS2_10policy_hubIdyN4cuda3__47maximumIvEEE10Policy1000EPdSB_yS8_ddNS5_3std3__410__identityEEEvT0_T1_T2_T3_T4_T6_)
        /*0068*/ 	.word	0x00000030


	//----- nvinfo : EIATTR_FRAME_SIZE
	.align		4
.L_58:
        /*006c*/ 	.byte	0x04, 0x11
        /*006e*/ 	.short	(.L_60 - .L_59)
	.align		4
.L_59:
        /*0070*/ 	.word	index@(_ZN3cub18CUB_300001_SM_10006detail6reduce28DeviceReduceSingleTileKernelINS2_10policy_hubIdyN4cuda3__47maximumIvEEE10Policy1000EPdSB_yS8_ddNS5_3std3__410__identityEEEvT0_T1_T2_T3_T4_T6_)
        /*0074*/ 	.word	0x00000000


	//----- nvinfo : EIATTR_REGCOUNT
	.align		4
.L_60:
        /*0078*/ 	.byte	0x04, 0x2f
        /*007a*/ 	.short	(.L_62 - .L_61)
	.align		4
.L_61:
        /*007c*/ 	.word	index@(_ZN3cub18CUB_300001_SM_10006detail6reduce18DeviceReduceKernelINS2_10policy_hubIdyN4cuda3__47maximumIvEEE10Policy1000EPdyS8_dNS5_3std3__410__identityEEEvT0_PT3_T1_NS0_13GridEvenShareISI_EET2_T4_)
        /*0080*/ 	.word	0x0000001f


	//----- nvinfo : EIATTR_FRAME_SIZE
	.align		4
.L_62:
        /*0084*/ 	.byte	0x04, 0x11
        /*0086*/ 	.short	(.L_64 - .L_63)
	.align		4
.L_63:
        /*0088*/ 	.word	index@(_ZN3cub18CUB_300001_SM_10006detail6reduce18DeviceReduceKernelINS2_10policy_hubIdyN4cuda3__47maximumIvEEE10Policy1000EPdyS8_dNS5_3std3__410__identityEEEvT0_PT3_T1_NS0_13GridEvenShareISI_EET2_T4_)
        /*008c*/ 	.word	0x00000000


	//----- nvinfo : EIATTR_REGCOUNT
	.align		4
.L_64:
        /*0090*/ 	.byte	0x04, 0x2f
        /*0092*/ 	.short	(.L_66 - .L_65)
	.align		4
.L_65:
        /*0094*/ 	.word	index@(_ZN3cub18CUB_300001_SM_10006detail6reduce28DeviceReduceSingleTileKernelINS2_10policy_hubIdyN4cuda3__47maximumIvEEE10Policy1000EPdSB_iS8_ddNS5_3std3__410__identityEEEvT0_T1_T2_T3_T4_T6_)
        /*0098*/ 	.word	0x00000030


	//----- nvinfo : EIATTR_FRAME_SIZE
	.align		4
.L_66:
        /*009c*/ 	.byte	0x04, 0x11
        /*009e*/ 	.short	(.L_68 - .L_67)
	.align		4
.L_67:
        /*00a0*/ 	.word	index@(_ZN3cub18CUB_300001_SM_10006detail6reduce28DeviceReduceSingleTileKernelINS2_10policy_hubIdyN4cuda3__47maximumIvEEE10Policy1000EPdSB_iS8_ddNS5_3std3__410__identityEEEvT0_T1_T2_T3_T4_T6_)
        /*00a4*/ 	.word	0x00000000


	//----- nvinfo : EIATTR_MIN_STACK_SIZE
	.align		4
.L_68:
        /*00a8*/ 	.byte	0x04, 0x12
        /*00aa*/ 	.short	(.L_70 - .L_69)
	.align		4
.L_69:
        /*00ac*/ 	.word	index@(_ZN3cub18CUB_300001_SM_10006detail6reduce28DeviceReduceSingleTileKernelINS2_10policy_hubIdyN4cuda3__47maximumIvEEE10Policy1000EPdSB_iS8_ddNS5_3std3__410__identityEEEvT0_T1_T2_T3_T4_T6_)
        /*00b0*/ 	.word	0x00000000


	//----- nvinfo : EIATTR_MIN_STACK_SIZE
	.align		4
.L_70:
        /*00b4*/ 	.byte	0x04, 0x12
        /*00b6*/ 	.short	(.L_72 - .L_71)
	.align		4
.L_71:
        /*00b8*/ 	.word	index@(_ZN3cub18CUB_300001_SM_10006detail6reduce18DeviceReduceKernelINS2_10policy_hubIdyN4cuda3__47maximumIvEEE10Policy1000EPdyS8_dNS5_3std3__410__identityEEEvT0_PT3_T1_NS0_13GridEvenShareISI_EET2_T4_)
        /*00bc*/ 	.word	0x00000000


	//----- nvinfo : EIATTR_MIN_STACK_SIZE
	.align		4
.L_72:
        /*00c0*/ 	.byte	0x04, 0x12
        /*00c2*/ 	.short	(.L_74 - .L_73)
	.align		4
.L_73:
        /*00c4*/ 	.word	index@(_ZN3cub18CUB_300001_SM_10006detail6reduce28DeviceReduceSingleTileKernelINS2_10policy_hubIdyN4cuda3__47maximumIvEEE10Policy1000EPdSB_yS8_ddNS5_3std3__410__identityEEEvT0_T1_T2_T3_T4_T6_)
        /*00c8*/ 	.word	0x00000000


	//----- nvinfo : EIATTR_MIN_STACK_SIZE
	.align		4
.L_74:
        /*00cc*/ 	.byte	0x04, 0x12
        /*00ce*/ 	.short	(.L_76 - .L_75)
	.align		4
.L_75:
        /*00d0*/ 	.word	index@(_ZN3cub18CUB_300001_SM_10006detail11EmptyKernelIvEEvv)
        /*00d4*/ 	.word	0x00000000


	//----- nvinfo : EIATTR_MIN_STACK_SIZE
	.align		4
.L_76:
        /*00d8*/ 	.byte	0x04, 0x12
        /*00da*/ 	.short	(.L_78 - .L_77)
	.align		4
.L_77:
        /*00dc*/ 	.word	index@(_Z4fillPdS_i)
        /*00e0*/ 	.word	0x00000000


	//----- nvinfo : EIATTR_MIN_STACK_SIZE
	.align		4
.L_78:
        /*00e4*/ 	.byte	0x04, 0x12
        /*00e6*/ 	.short	(.L_80 - .L_79)
	.align		4
.L_79:
        /*00e8*/ 	.word	index@(_Z6updatePdS_i)
        /*00ec*/ 	.word	0x00000000


	//----- nvinfo : EIATTR_MIN_STACK_SIZE
	.align		4
.L_80:
        /*00f0*/ 	.byte	0x04, 0x12
        /*00f2*/ 	.short	(.L_82 - .L_81)
	.align		4
.L_81:
        /*00f4*/ 	.word	index@(_Z6my_subPdS_S_i)
        /*00f8*/ 	.word	0x00000000
.L_82:


//--------------------- .nv.compat                --------------------------
	.section	.nv.compat,"",@"SHT_CUDA_COMPAT_INFO"
	.align	4
        /*0000*/ 	.byte	0x02, 0x09, 0x00, 0x00, 0x02, 0x02, 0x01, 0x00, 0x02, 0x05, 0x05, 0x00, 0x03, 0x07, 0x01, 0x01
        /*0010*/ 	.byte	0x02, 0x03, 0x00, 0x00, 0x02, 0x06, 0x01, 0x00, 0x04, 0x0b, 0x08, 0x00, 0x01, 0x00, 0x00, 0x00
        /*0020*/ 	.byte	0x00, 0x00, 0x00, 0x00


//--------------------- .nv.info._ZN3cub18CUB_300001_SM_10006detail6reduce28DeviceReduceSingleTileKernelINS2_10policy_hubIdyN4cuda3__47maximumIvEEE10Policy1000EPdSB_iS8_ddNS5_3std3__410__identityEEEvT0_T1_T2_T3_T4_T6_ --------------------------
	.section	.nv.info._ZN3cub18CUB_300001_SM_10006detail6reduce28DeviceReduceSingleTileKernelINS2_10policy_hubIdyN4cuda3__47maximumIvEEE10Policy1000EPdSB_iS8_ddNS5_3std3__410__identityEEEvT0_T1_T2_T3_T4_T6_,"",@"SHT_CUDA_INFO"
	.sectionflags	@""
	.align	4


	//----- nvinfo : EIATTR_CUDA_API_VERSION
	.align		4
        /*0000*/ 	.byte	0x04, 0x37
        /*0002*/ 	.short	(.L_84 - .L_83)
.L_83:
        /*0004*/ 	.word	0x00000082


	//----- nvinfo : EIATTR_KPARAM_INFO
	.align		4
.L_84:
        /*0008*/ 	.byte	0x04, 0x17
        /*000a*/ 	.short	(.L_86 - .L_85)
.L_85:
        /*000c*/ 	.word	0x00000000
        /*0010*/ 	.short	0x0005
        /*0012*/ 	.short	0x0020
        /*0014*/ 	.byte	0x00, 0xf0, 0x05, 0x00


	//----- nvinfo : EIATTR_KPARAM_INFO
	.align		4
.L_86:
        /*0018*/ 	.byte	0x04, 0x17
        /*001a*/ 	.short	(.L_88 - .L_87)
.L_87:
        /*001c*/ 	.word	0x00000000
        /*0020*/ 	.short	0x0004
        /*0022*/ 	.short	0x0018
        /*0024*/ 	.byte	0x00, 0xf0, 0x21, 0x00


	//----- nvinfo : EIATTR_KPARAM_INFO
	.align		4
.L_88:
        /*0028*/ 	.byte	0x04, 0x17
        /*002a*/ 	.short	(.L_90 - .L_89)
.L_89:
        /*002c*/ 	.word	0x00000000
        /*0030*/ 	.short	0x0003
        /*0032*/ 	.short	0x0014
        /*0034*/ 	.byte	0x00, 0xf0, 0x05, 0x00


	//----- nvinfo : EIATTR_KPARAM_INFO
	.align		4
.L_90:
        /*0038*/ 	.byte	0x04, 0x17
        /*003a*/ 	.short	(.L_92 - .L_91)
.L_91:
        /*003c*/ 	.word	0x00000000
        /*0040*/ 	.short	0x0002
        /*0042*/ 	.short	0x0010
        /*0044*/ 	.byte	0x00, 0xf0, 0x11, 0x00


	//----- nvinfo : EIATTR_KPARAM_INFO
	.align		4
.L_92:
        /*0048*/ 	.byte	0x04, 0x17
        /*004a*/ 	.short	(.L_94 - .L_93)
.L_93:
        /*004c*/ 	.word	0x00000000
        /*0050*/ 	.short	0x0001
        /*0052*/ 	.short	0x0008
        /*0054*/ 	.byte	0x00, 0xf5, 0x21, 0x00


	//----- nvinfo : EIATTR_KPARAM_INFO
	.align		4
.L_94:
        /*0058*/ 	.byte	0x04, 0x17
        /*005a*/ 	.short	(.L_96 - .L_95)
.L_95:
        /*005c*/ 	.word	0x00000000
        /*0060*/ 	.short	0x0000
        /*0062*/ 	.short	0x0000
        /*0064*/ 	.byte	0x00, 0xf5, 0x21, 0x00


	//----- nvinfo : EIATTR_SPARSE_MMA_MASK
	.align		4
.L_96:
        /*0068*/ 	.byte	0x03, 0x50
        /*006a*/ 	.short	0x0000


	//----- nvinfo : EIATTR_MAXREG_COUNT
	.align		4
        /*006c*/ 	.byte	0x03, 0x1b
        /*006e*/ 	.short	0x00ff


	//----- nvinfo : EIATTR_NUM_BARRIERS
	.align		4
        /*0070*/ 	.byte	0x02, 0x4c
        /*0072*/ 	.byte	0x01
	.zero		1


	//----- nvinfo : EIATTR_MERCURY_ISA_VERSION
	.align		4
        /*0074*/ 	.byte	0x03, 0x5f
        /*0076*/ 	.short	0x0101


	//----- nvinfo : EIATTR_COOP_GROUP_MASK_REGIDS
	.align		4
        /*0078*/ 	.byte	0x04, 0x29
        /*007a*/ 	.short	(.L_98 - .L_97)


	//   ....[0]....
.L_97:
        /*007c*/ 	.word	0xffffffff


	//   ....[1]....
        /*0080*/ 	.word	0xffffffff


	//   ....[2]....
        /*0084*/ 	.word	0xffffffff


	//   ....[3]....
        /*0088*/ 	.word	0xffffffff


	//   ....[4]....
        /*008c*/ 	.word	0xffffffff


	//   ....[5]....
        /*0090*/ 	.word	0xffffffff


	//   ....[6]....
        /*0094*/ 	.word	0xffffffff


	//   ....[7]....
        /*0098*/ 	.word	0xffffffff


	//   ....[8]....
        /*009c*/ 	.word	0xffffffff


	//   ....[9]....
        /*00a0*/ 	.word	0xffffffff


	//   ....[10]....
        /*00a4*/ 	.word	0xffffffff


	//   ....[11]....
        /*00a8*/ 	.word	0xffffffff


	//   ....[12]....
        /*00ac*/ 	.word	0xffffffff


	//   ....[13]....
        /*00b0*/ 	.word	0xffffffff


	//   ....[14]....
        /*00b4*/ 	.word	0xffffffff


	//   ....[15]....
        /*00b8*/ 	.word	0xffffffff


	//   ....[16]....
        /*00bc*/ 	.word	0xffffffff


	//   ....[17]....
        /*00c0*/ 	.word	0xffffffff


	//   ....[18]....
        /*00c4*/ 	.word	0xffffffff


	//   ....[19]....
        /*00c8*/ 	.word	0xffffffff


	//   ....[20]....
        /*00cc*/ 	.word	0xffffffff


	//   ....[21]....
        /*00d0*/ 	.word	0xffffffff


	//   ....[22]....
        /*00d4*/ 	.word	0xffffffff


	//   ....[23]....
        /*00d8*/ 	.word	0xffffffff


	//   ....[24]....
        /*00dc*/ 	.word	0xffffffff


	//   ....[25]....
        /*00e0*/ 	.word	0xffffffff


	//   ....[26]....
        /*00e4*/ 	.word	0xffffffff


	//   ....[27]....
        /*00e8*/ 	.word	0xffffffff


	//   ....[28]....
        /*00ec*/ 	.word	0xffffffff


	//   ....[29]....
        /*00f0*/ 	.word	0xffffffff


	//   ....[30]....
        /*00f4*/ 	.word	0xffffffff


	//   ....[31]....
        /*00f8*/ 	.word	0xffffffff


	//   ....[32]....
        /*00fc*/ 	.word	0xffffffff


	//   ....[33]....
        /*0100*/ 	.word	0xffffffff


	//   ....[34]....
        /*0104*/ 	.word	0xffffffff


	//   ....[35]....
        /*0108*/ 	.word	0xffffffff


	//   ....[36]....
        /*010c*/ 	.word	0xffffffff


	//   ....[37]....
        /*0110*/ 	.word	0xffffffff


	//   ....[38]....
        /*0114*/ 	.word	0xffffffff


	//   ....[39]....
        /*0118*/ 	.word	0xffffffff


	//   ....[40]....
        /*011c*/ 	.word	0xffffffff


	//   ....[41]....
        /*0120*/ 	.word	0xffffffff


	//   ....[42]....
        /*0124*/ 	.word	0xffffffff


	//   ....[43]....
        /*0128*/ 	.word	0xffffffff


	//   ....[44]....
        /*012c*/ 	.word	0xffffffff


	//   ....[45]....
        /*0130*/ 	.word	0xffffffff


	//   ....[46]....
        /*0134*/ 	.word	0xffffffff


	//   ....[47]....
        /*0138*/ 	.word	0xffffffff


	//   ....[48]....
        /*013c*/ 	.word	0xffffffff


	//   ....[49]....
        /*0140*/ 	.word	0xffffffff


	//   ....[50]....
        /*0144*/ 	.word	0xffffffff


	//   ....[51]....
        /*0148*/ 	.word	0xffffffff


	//   ....[52]....
        /*014c*/ 	.word	0xffffffff


	//   ....[53]....
        /*0150*/ 	.word	0xffffffff


	//   ....[54]....
        /*0154*/ 	.word	0xffffffff


	//   ....[55]....
        /*0158*/ 	.word	0xffffffff


	//   ....[56]....
        /*015c*/ 	.word	0xffffffff


	//   ....[57]....
        /*0160*/ 	.word	0xffffffff


	//   ....[58]....
        /*0164*/ 	.word	0xffffffff


	//   ....[59]....
        /*0168*/ 	.word	0xffffffff


	//----- nvinfo : EIATTR_COOP_GROUP_INSTR_OFFSETS
	.align		4
.L_98:
        /*016c*/ 	.byte	0x04, 0x28
        /*016e*/ 	.short	(.L_100 - .L_99)


	//   ....[0]....
.L_99:
        /*0170*/ 	.word	0x00000d30


	//   ....[1]....
        /*0174*/ 	.word	0x00000d40


	//   ....[2]....
        /*0178*/ 	.word	0x00000dd0


	//   ....[3]....
        /*017c*/ 	.word	0x00000e10


	//   ....[4]....
        /*0180*/ 	.word	0x00000e80


	//   ....[5]....
        /*0184*/ 	.word	0x00000ea0


	//   ....[6]....
        /*0188*/ 	.word	0x00000ef0


	//   ....[7]....
        /*018c*/ 	.word	0x00000f10


	//   ....[8]....
        /*0190*/ 	.word	0x00000f60


	//   ....[9]....
        /*0194*/ 	.word	0x00000f80


	//   ....[10]....
        /*0198*/ 	.word	0x00001280


	//   ....[11]....
        /*019c*/ 	.word	0x00001290


	//   ....[12]....
        /*01a0*/ 	.word	0x00001320


	//   ....[13]....
        /*01a4*/ 	.word	0x00001350


	//   ....[14]....
        /*01a8*/ 	.word	0x000013b0


	//   ....[15]....
        /*01ac*/ 	.word	0x000013e0


	//   ....[16]....
        /*01b0*/ 	.word	0x00001440


	//   ....[17]....
        /*01b4*/ 	.word	0x00001480


	//   ....[18]....
        /*01b8*/ 	.word	0x000014f0


	//   ....[19]....
        /*01bc*/ 	.word	0x00001530


	//   ....[20]....
        /*01c0*/ 	.word	0x00002960


	//   ....[21]....
        /*01c4*/ 	.word	0x00002970


	//   ....[22]....
        /*01c8*/ 	.word	0x00002a00


	//   ....[23]....
        /*01cc*/ 	.word	0x00002a30


	//   ....[24]....
        /*01d0*/ 	.word	0x00002aa0


	//   ....[25]....
        /*01d4*/ 	.word	0x00002ac0


	//   ....[26]....
        /*01d8*/ 	.word	0x00002b20


	//   ....[27]....
        /*01dc*/ 	.word	0x00002b30


	//   ....[28]....
        /*01e0*/ 	.word	0x00002b80


	//   ....[29]....
        /*01e4*/ 	.word	0x00002b90


	//   ....[30]....
        /*01e8*/ 	.word	0x00003a20


	//   ....[31]....
        /*01ec*/ 	.word	0x00003a30


	//   ....[32]....
        /*01f0*/ 	.word	0x00003ac0


	//   ....[33]....
        /*01f4*/ 	.word	0x00003b00


	//   ....[34]....
        /*01f8*/ 	.word	0x00003b80


	//   ....[35]....
        /*01fc*/ 	.word	0x00003bc0


	//   ....[36]....
        /*0200*/ 	.word	0x00003c20


	//   ....[37]....
        /*0204*/ 	.word	0x00003c50


	//   ....[38]....
        /*0208*/ 	.word	0x00003ca0


	//   ....[39]....
        /*020c*/ 	.word	0x00003cd0


	//   ....[40]....
        /*0210*/ 	.word	0x00003fb0


	//   ....[41]....
        /*0214*/ 	.word	0x00003fc0


	//   ....[42]....
        /*0218*/ 	.word	0x00004050


	//   ....[43]....
        /*021c*/ 	.word	0x00004080


	//   ....[44]....
        /*0220*/ 	.word	0x000040d0


	//   ....[45]....
        /*0224*/ 	.word	0x00004100


	//   ....[46]....
        /*0228*/ 	.word	0x00004170


	//   ....[47]....
        /*022c*/ 	.word	0x000041b0


	//   ....[48]....
        /*0230*/ 	.word	0x00004220


	//   ....[49]....
        /*0234*/ 	.word	0x00004250


	//   ....[50]....
        /*0238*/ 	.word	0x00005700


	//   ....[51]....
        /*023c*/ 	.word	0x00005710


	//   ....[52]....
        /*0240*/ 	.word	0x000057a0


	//   ....[53]....
        /*0244*/ 	.word	0x000057e0


	//   ....[54]....
        /*0248*/ 	.word	0x00005860


	//   ....[55]....
        /*024c*/ 	.word	0x000058a0


	//   ....[56]....
        /*0250*/ 	.word	0x00005900


	//   ....[57]....
        /*0254*/ 	.word	0x00005930


	//   ....[58]....
        /*0258*/ 	.word	0x00005980


	//   ....[59]....
        /*025c*/ 	.word	0x000059b0


	//----- nvinfo : EIATTR_VRC_CTA_INIT_COUNT
	.align		4
.L_100:
        /*0260*/ 	.byte	0x02, 0x4a
	.zero		1
	.zero		1


	//----- nvinfo : EIATTR_EXIT_INSTR_OFFSETS
	.align		4
        /*0264*/ 	.byte	0x04, 0x1c
        /*0266*/ 	.short	(.L_102 - .L_101)


	//   ....[0]....
.L_101:
        /*0268*/ 	.word	0x00000080


	//   ....[1]....
        /*026c*/ 	.word	0x000000c0


	//   ....[2]....
        /*0270*/ 	.word	0x00005c20


	//   ....[3]....
        /*0274*/ 	.word	0x00005ca0


	//----- nvinfo : EIATTR_MAX_THREADS
	.align		4
.L_102:
        /*0278*/ 	.byte	0x04, 0x05
        /*027a*/ 	.short	(.L_104 - .L_103)
.L_103:
        /*027c*/ 	.word	0x00000100
        /*0280*/ 	.word	0x00000001
        /*0284*/ 	.word	0x00000001


	//----- nvinfo : EIATTR_CRS_STACK_SIZE
	.align		4
.L_104:
        /*0288*/ 	.byte	0x04, 0x1e
        /*028a*/ 	.short	(.L_106 - .L_105)
.L_105:
        /*028c*/ 	.word	0x00000000


	//----- nvinfo : EIATTR_CBANK_PARAM_SIZE
	.align		4
.L_106:
        /*0290*/ 	.byte	0x03, 0x19
        /*0292*/ 	.short	0x0021


	//----- nvinfo : EIATTR_PARAM_CBANK
	.align		4
        /*0294*/ 	.byte	0x04, 0x0a
        /*0296*/ 	.short	(.L_108 - .L_107)
	.align		4
.L_107:
        /*0298*/ 	.word	index@(.nv.constant0._ZN3cub18CUB_300001_SM_10006detail6reduce28DeviceReduceSingleTileKernelINS2_10policy_hubIdyN4cuda3__47maximumIvEEE10Policy1000EPdSB_iS8_ddNS5_3std3__410__identityEEEvT0_T1_T2_T3_T4_T6_)
        /*029c*/ 	.short	0x0380
        /*029e*/ 	.short	0x0021


	//----- nvinfo : EIATTR_SW_WAR
	.align		4
.L_108:
        /*02a0*/ 	.byte	0x04, 0x36
        /*02a2*/ 	.short	(.L_110 - .L_109)
.L_109:
        /*02a4*/ 	.word	0x00000008
.L_110:


//--------------------- .nv.info._ZN3cub18CUB_300001_SM_10006detail6reduce18DeviceReduceKernelINS2_10policy_hubIdyN4cuda3__47maximumIvEEE10Policy1000EPdyS8_dNS5_3std3__410__identityEEEvT0_PT3_T1_NS0_13GridEvenShareISI_EET2_T4_ --------------------------
	.section	.nv.info._ZN3cub18CUB_300001_SM_10006detail6reduce18DeviceReduceKernelINS2_10policy_hubIdyN4cuda3__47maximumIvEEE10Policy1000EPdyS8_dNS5_3std3__410__identityEEEvT0_PT3_T1_NS0_13GridEvenShareISI_EET2_T4_,"",@"SHT_CUDA_INFO"
	.sectionflags	@""
	.align	4


	//----- nvinfo : EIATTR_CUDA_API_VERSION
	.align		4
        /*0000*/ 	.byte	0x04, 0x37
        /*0002*/ 	.short	(.L_112 - .L_111)
.L_111:
        /*0004*/ 	.word	0x00000082


	//----- nvinfo : EIATTR_KPARAM_INFO
	.align		4
.L_112:
        /*0008*/ 	.byte	0x04, 0x17
        /*000a*/ 	.short	(.L_114 - .L_113)
.L_113:
        /*000c*/ 	.word	0x00000000
        /*0010*/ 	.short	0x0005
        /*0012*/ 	.short	0x0061
        /*0014*/ 	.byte	0x00, 0xf0, 0x05, 0x00


	//----- nvinfo : EIATTR_KPARAM_INFO
	.align		4
.L_114:
        /*0018*/ 	.byte	0x04, 0x17
        /*001a*/ 	.short	(.L_116 - .L_115)
.L_115:
        /*001c*/ 	.word	0x00000000
        /*0020*/ 	.short	0x0004
        /*0022*/ 	.short	0x0060
        /*0024*/ 	.byte	0x00, 0xf0, 0x05, 0x00


	//----- nvinfo : EIATTR_KPARAM_INFO
	.align		4
.L_116:
        /*0028*/ 	.byte	0x04, 0x17
        /*002a*/ 	.short	(.L_118 - .L_117)
.L_117:
        /*002c*/ 	.word	0x00000000
        /*0030*/ 	.short	0x0003
        /*0032*/ 	.short	0x0018
        /*0034*/ 	.byte	0x00, 0xf0, 0x21, 0x01


	//----- nvinfo : EIATTR_KPARAM_INFO
	.align		4
.L_118:
        /*0038*/ 	.byte	0x04, 0x17
        /*003a*/ 	.short	(.L_120 - .L_119)
.L_119:
        /*003c*/ 	.word	0x00000000
        /*0040*/ 	.short	0x0002
        /*0042*/ 	.short	0x0010
        /*0044*/ 	.byte	0x00, 0xf0, 0x21, 0x00


	//----- nvinfo : EIATTR_KPARAM_INFO
	.align		4
.L_120:
        /*0048*/ 	.byte	0x04, 0x17
        /*004a*/ 	.short	(.L_122 - .L_121)
.L_121:
        /*004c*/ 	.word	0x00000000
        /*0050*/ 	.short	0x0001
        /*0052*/ 	.short	0x0008
        /*0054*/ 	.byte	0x00, 0xf5, 0x21, 0x00


	//----- nvinfo : EIATTR_KPARAM_INFO
	.align		4
.L_122:
        /*0058*/ 	.byte	0x04, 0x17
        /*005a*/ 	.short	(.L_124 - .L_123)
.L_123:
        /*005c*/ 	.word	0x00000000
        /*0060*/ 	.short	0x0000
        /*0062*/ 	.short	0x0000
        /*0064*/ 	.byte	0x00, 0xf5, 0x21, 0x00


	//----- nvinfo : EIATTR_SPARSE_MMA_MASK
	.align		4
.L_124:
        /*0068*/ 	.byte	0x03, 0x50
        /*006a*/ 	.short	0x0000


	//----- nvinfo : EIATTR_MAXREG_COUNT
	.align		4
        /*006c*/ 	.byte	0x03, 0x1b
        /*006e*/ 	.short	0x00ff


	//----- nvinfo : EIATTR_NUM_BARRIERS
	.align		4
        /*0070*/ 	.byte	0x02, 0x4c
        /*0072*/ 	.byte	0x01
	.zero		1


	//----- nvinfo : EIATTR_MERCURY_ISA_VERSION
	.align		4
        /*0074*/ 	.byte	0x03, 0x5f
        /*0076*/ 	.short	0x0101


	//----- nvinfo : EIATTR_COOP_GROUP_MASK_REGIDS
	.align		4
        /*0078*/ 	.byte	0x04, 0x29
        /*007a*/ 	.short	(.L_126 - .L_125)


	//   ....[0]....
.L_125:
        /*007c*/ 	.word	0xffffffff


	//   ....[1]....
        /*0080*/ 	.word	0xffffffff


	//   ....[2]....
        /*0084*/ 	.word	0xffffffff


	//   ....[3]....
        /*0088*/ 	.word	0xffffffff


	//   ....[4]....
        /*008c*/ 	.word	0xffffffff


	//   ....[5]....
        /*0090*/ 	.word	0xffffffff


	//   ....[6]....
        /*0094*/ 	.word	0xffffffff


	//   ....[7]....
        /*0098*/ 	.word	0xffffffff


	//   ....[8]....
        /*009c*/ 	.word	0xffffffff


	//   ....[9]....
        /*00a0*/ 	.word	0xffffffff


	//   ....[10]....
        /*00a4*/ 	.word	0xffffffff


	//   ....[11]....
        /*00a8*/ 	.word	0xffffffff


	//   ....[12]....
        /*00ac*/ 	.word	0xffffffff


	//   ....[13]....
        /*00b0*/ 	.word	0xffffffff


	//   ....[14]....
        /*00b4*/ 	.word	0xffffffff


	//   ....[15]....
        /*00b8*/ 	.word	0xffffffff


	//   ....[16]....
        /*00bc*/ 	.word	0xffffffff


	//   ....[17]....
        /*00c0*/ 	.word	0xffffffff


	//   ....[18]....
        /*00c4*/ 	.word	0xffffffff


	//   ....[19]....
        /*00c8*/ 	.word	0xffffffff


	//   ....[20]....
        /*00cc*/ 	.word	0xffffffff


	//   ....[21]....
        /*00d0*/ 	.word	0xffffffff


	//   ....[22]....
        /*00d4*/ 	.word	0xffffffff


	//   ....[23]....
        /*00d8*/ 	.word	0xffffffff


	//   ....[24]....
        /*00dc*/ 	.word	0xffffffff


	//   ....[25]....
        /*00e0*/ 	.word	0xffffffff


	//   ....[26]....
        /*00e4*/ 	.word	0xffffffff


	//   ....[27]....
        /*00e8*/ 	.word	0xffffffff


	//   ....[28]....
        /*00ec*/ 	.word	0xffffffff


	//   ....[29]....
        /*00f0*/ 	.word	0xffffffff


	//   ....[30]....
        /*00f4*/ 	.word	0xffffffff


	//   ....[31]....
        /*00f8*/ 	.word	0xffffffff


	//   ....[32]....
        /*00fc*/ 	.word	0xffffffff


	//   ....[33]....
        /*0100*/ 	.word	0xffffffff


	//   ....[34]....
        /*0104*/ 	.word	0xffffffff


	//   ....[35]....
        /*0108*/ 	.word	0xffffffff


	//   ....[36]....
        /*010c*/ 	.word	0xffffffff


	//   ....[37]....
        /*0110*/ 	.word	0xffffffff


	//   ....[38]....
        /*0114*/ 	.word	0xffffffff


	//   ....[39]....
        /*0118*/ 	.word	0xffffffff


	//   ....[40]....
        /*011c*/ 	.word	0xffffffff


	//   ....[41]....
        /*0120*/ 	.word	0xffffffff


	//   ....[42]....
        /*0124*/ 	.word	0xffffffff


	//   ....[43]....
        /*0128*/ 	.word	0xffffffff


	//   ....[44]....
        /*012c*/ 	.word	0xffffffff


	//   ....[45]....
        /*0130*/ 	.word	0xffffffff


	//   ....[46]....
        /*0134*/ 	.word	0xffffffff


	//   ....[47]....
        /*0138*/ 	.word	0xffffffff


	//   ....[48]....
        /*013c*/ 	.word	0xffffffff


	//   ....[49]....
        /*0140*/ 	.word	0xffffffff


	//   ....[50]....
        /*0144*/ 	.word	0xffffffff


	//   ....[51]....
        /*0148*/ 	.word	0xffffffff


	//   ....[52]....
        /*014c*/ 	.word	0xffffffff


	//   ....[53]....
        /*0150*/ 	.word	0xffffffff


	//   ....[54]....
        /*0154*/ 	.word	0xffffffff


	//   ....[55]....
        /*0158*/ 	.word	0xffffffff


	//   ....[56]....
        /*015c*/ 	.word	0xffffffff


	//   ....[57]....
        /*0160*/ 	.word	0xffffffff


	//   ....[58]....
        /*0164*/ 	.word	0xffffffff


	//   ....[59]....
        /*0168*/ 	.word	0xffffffff


	//----- nvinfo : EIATTR_COOP_GROUP_INSTR_OFFSETS
	.align		4
.L_126:
        /*016c*/ 	.byte	0x04, 0x28
        /*016e*/ 	.short	(.L_128 - .L_127)


	//   ....[0]....
.L_127:
        /*0170*/ 	.word	0x00000eb0


	//   ....[1]....
        /*0174*/ 	.word	0x00000ec0


	//   ....[2]....
        /*0178*/ 	.word	0x00000f50


	//   ....[3]....
        /*017c*/ 	.word	0x00000f80


	//   ....[4]....
        /*0180*/ 	.word	0x00000ff0


	//   ....[5]....
        /*0184*/ 	.word	0x00001010


	//   ....[6]....
        /*0188*/ 	.word	0x00001070


	//   ....[7]....
        /*018c*/ 	.word	0x00001080


	//   ....[8]....
        /*0190*/ 	.word	0x000010d0


	//   ....[9]....
        /*0194*/ 	.word	0x000010e0


	//   ....[10]....
        /*0198*/ 	.word	0x000013c0


	//   ....[11]....
        /*019c*/ 	.word	0x000013d0


	//   ....[12]....
        /*01a0*/ 	.word	0x00001460


	//   ....[13]....
        /*01a4*/ 	.word	0x00001480


	//   ....[14]....
        /*01a8*/ 	.word	0x000014e0


	//   ....[15]....
        /*01ac*/ 	.word	0x00001500


	//   ....[16]....
        /*01b0*/ 	.word	0x00001560


	//   ....[17]....
        /*01b4*/ 	.word	0x00001590


	//   ....[18]....
        /*01b8*/ 	.word	0x00001610


	//   ....[19]....
        /*01bc*/ 	.word	0x00001630


	//   ....[20]....
        /*01c0*/ 	.word	0x00002c70


	//   ....[21]....
        /*01c4*/ 	.word	0x00002c80


	//   ....[22]....
        /*01c8*/ 	.word	0x00002d20


	//   ....[23]....
        /*01cc*/ 	.word	0x00002d50


	//   ....[24]....
        /*01d0*/ 	.word	0x00002db0


	//   ....[25]....
        /*01d4*/ 	.word	0x00002de0


	//   ....[26]....
        /*01d8*/ 	.word	0x00002e30


	//   ....[27]....
        /*01dc*/ 	.word	0x00002e50


	//   ....[28]....
        /*01e0*/ 	.word	0x00002ea0


	//   ....[29]....
        /*01e4*/ 	.word	0x00002ec0


	//   ....[30]....
        /*01e8*/ 	.word	0x00003f90


	//   ....[31]....
        /*01ec*/ 	.word	0x00003fa0


	//   ....[32]....
        /*01f0*/ 	.word	0x00004030


	//   ....[33]....
        /*01f4*/ 	.word	0x00004060


	//   ....[34]....
        /*01f8*/ 	.word	0x000040d0


	//   ....[35]....
        /*01fc*/ 	.word	0x000040f0


	//   ....[36]....
        /*0200*/ 	.word	0x00004150


	//   ....[37]....
        /*0204*/ 	.word	0x00004160


	//   ....[38]....
        /*0208*/ 	.word	0x000041b0


	//   ....[39]....
        /*020c*/ 	.word	0x000041c0


	//   ....[40]....
        /*0210*/ 	.word	0x000044a0


	//   ....[41]....
        /*0214*/ 	.word	0x000044b0


	//   ....[42]....
        /*0218*/ 	.word	0x00004540


	//   ....[43]....
        /*021c*/ 	.word	0x00004560


	//   ....[44]....
        /*0220*/ 	.word	0x000045c0


	//   ....[45]....
        /*0224*/ 	.word	0x000045e0


	//   ....[46]....
        /*0228*/ 	.word	0x00004640


	//   ....[47]....
        /*022c*/ 	.word	0x00004680


	//   ....[48]....
        /*0230*/ 	.word	0x00004700


	//   ....[49]....
        /*0234*/ 	.word	0x00004720


	//   ....[50]....
        /*0238*/ 	.word	0x00005db0


	//   ....[51]....
        /*023c*/ 	.word	0x00005dc0


	//   ....[52]....
        /*0240*/ 	.word	0x00005e60


	//   ....[53]....
        /*0244*/ 	.word	0x00005e90


	//   ....[54]....
        /*0248*/ 	.word	0x00005ef0


	//   ....[55]....
        /*024c*/ 	.word	0x00005f20


	//   ....[56]....
        /*0250*/ 	.word	0x00005f70


	//   ....[57]....
        /*0254*/ 	.word	0x00005f90


	//   ....[58]....
        /*0258*/ 	.word	0x00005fe0


	//   ....[59]....
        /*025c*/ 	.word	0x00006000


	//----- nvinfo : EIATTR_VRC_CTA_INIT_COUNT
	.align		4
.L_128:
        /*0260*/ 	.byte	0x02, 0x4a
	.zero		1
	.zero		1


	//----- nvinfo : EIATTR_EXIT_INSTR_OFFSETS
	.align		4
        /*0264*/ 	.byte	0x04, 0x1c
        /*0266*/ 	.short	(.L_130 - .L_129)


	//   ....[0]....
.L_129:
        /*0268*/ 	.word	0x000062c0


	//   ....[1]....
        /*026c*/ 	.word	0x00006320


	//----- nvinfo : EIATTR_MAX_THREADS
	.align		4
.L_130:
        /*0270*/ 	.byte	0x04, 0x05
        /*0272*/ 	.short	(.L_132 - .L_131)
.L_131:
        /*0274*/ 	.word	0x00000100
        /*0278*/ 	.word	0x00000001
        /*027c*/ 	.word	0x00000001


	//----- nvinfo : EIATTR_CRS_STACK_SIZE
	.align		4
.L_132:
        /*0280*/ 	.byte	0x04, 0x1e
        /*0282*/ 	.short	(.L_134 - .L_133)
.L_133:
        /*0284*/ 	.word	0x00000000


	//----- nvinfo : EIATTR_CBANK_PARAM_SIZE
	.align		4
.L_134:
        /*0288*/ 	.byte	0x03, 0x19
        /*028a*/ 	.short	0x0062


	//----- nvinfo : EIATTR_PARAM_CBANK
	.align		4
        /*028c*/ 	.byte	0x04, 0x0a
        /*028e*/ 	.short	(.L_136 - .L_135)
	.align		4
.L_135:
        /*0290*/ 	.word	index@(.nv.constant0._ZN3cub18CUB_300001_SM_10006detail6reduce18DeviceReduceKernelINS2_10policy_hubIdyN4cuda3__47maximumIvEEE10Policy1000EPdyS8_dNS5_3std3__410__identityEEEvT0_PT3_T1_NS0_13GridEvenShareISI_EET2_T4_)
        /*0294*/ 	.short	0x0380
        /*0296*/ 	.short	0x0062


	//----- nvinfo : EIATTR_SW_WAR
	.align		4
.L_136:
        /*0298*/ 	.byte	0x04, 0x36
        /*029a*/ 	.short	(.L_138 - .L_137)
.L_137:
        /*029c*/ 	.word	0x00000008
.L_138:


//--------------------- .nv.info._ZN3cub18CUB_300001_SM_10006detail6reduce28DeviceReduceSingleTileKernelINS2_10policy_hubIdyN4cuda3__47maximumIvEEE10Policy1000EPdSB_yS8_ddNS5_3std3__410__identityEEEvT0_T1_T2_T3_T4_T6_ --------------------------
	.section	.nv.info._ZN3cub18CUB_300001_SM_10006detail6reduce28DeviceReduceSingleTileKernelINS2_10policy_hubIdyN4cuda3__47maximumIvEEE10Policy1000EPdSB_yS8_ddNS5_3std3__410__identityEEEvT0_T1_T2_T3_T4_T6_,"",@"SHT_CUDA_INFO"
	.sectionflags	@""
	.align	4


	//----- nvinfo : EIATTR_CUDA_API_VERSION
	.align		4
        /*0000*/ 	.byte	0x04, 0x37
        /*0002*/ 	.short	(.L_140 - .L_139)
.L_139:
        /*0004*/ 	.word	0x00000082


	//----- nvinfo : EIATTR_KPARAM_INFO
	.align		4
.L_140:
        /*0008*/ 	.byte	0x04, 0x17
        /*000a*/ 	.short	(.L_142 - .L_141)
.L_141:
        /*000c*/ 	.word	0x00000000
        /*0010*/ 	.short	0x0005
        /*0012*/ 	.short	0x0028
        /*0014*/ 	.byte	0x00, 0xf0, 0x05, 0x00


	//----- nvinfo : EIATTR_KPARAM_INFO
	.align		4
.L_142:
        /*0018*/ 	.byte	0x04, 0x17
        /*001a*/ 	.short	(.L_144 - .L_143)
.L_143:
        /*001c*/ 	.word	0x00000000
        /*0020*/ 	.short	0x0004
        /*0022*/ 	.short	0x0020
        /*0024*/ 	.byte	0x00, 0xf0, 0x21, 0x00


	//----- nvinfo : EIATTR_KPARAM_INFO
	.align		4
.L_144:
        /*0028*/ 	.byte	0x04, 0x17
        /*002a*/ 	.short	(.L_146 - .L_145)
.L_145:
        /*002c*/ 	.word	0x00000000
        /*0030*/ 	.short	0x0003
        /*0032*/ 	.short	0x0018
        /*0034*/ 	.byte	0x00, 0xf0, 0x05, 0x00


	//----- nvinfo : EIATTR_KPARAM_INFO
	.align		4
.L_146:
        /*0038*/ 	.byte	0x04, 0x17
        /*003a*/ 	.short	(.L_148 - .L_147)
.L_147:
        /*003c*/ 	.word	0x00000000
        /*0040*/ 	.short	0x0002
        /*0042*/ 	.short	0x0010
        /*0044*/ 	.byte	0x00, 0xf0, 0x21, 0x00


	//----- nvinfo : EIATTR_KPARAM_INFO
	.align		4
.L_148:
        /*0048*/ 	.byte	0x04, 0x17
        /*004a*/ 	.short	(.L_150 - .L_149)
.L_149:
        /*004c*/ 	.word	0x00000000
        /*0050*/ 	.short	0x0001
        /*0052*/ 	.short	0x0008
        /*0054*/ 	.byte	0x00, 0xf5, 0x21, 0x00


	//----- nvinfo : EIATTR_KPARAM_INFO
	.align		4
.L_150:
        /*0058*/ 	.byte	0x04, 0x17
        /*005a*/ 	.short	(.L_152 - .L_151)
.L_151:
        /*005c*/ 	.word	0x00000000
        /*0060*/ 	.short	0x0000
        /*0062*/ 	.short	0x0000
        /*0064*/ 	.byte	0x00, 0xf5, 0x21, 0x00


	//----- nvinfo : EIATTR_SPARSE_MMA_MASK
	.align		4
.L_152:
        /*0068*/ 	.byte	0x03, 0x50
        /*006a*/ 	.short	0x0000


	//----- nvinfo : EIATTR_MAXREG_COUNT
	.align		4
        /*006c*/ 	.byte	0x03, 0x1b
        /*006e*/ 	.short	0x00ff


	//----- nvinfo : EIATTR_NUM_BARRIERS
	.align		4
        /*0070*/ 	.byte	0x02, 0x4c
        /*0072*/ 	.byte	0x01
	.zero		1


	//----- nvinfo : EIATTR_MERCURY_ISA_VERSION
	.align		4
        /*0074*/ 	.byte	0x03, 0x5f
        /*0076*/ 	.short	0x0101


	//----- nvinfo : EIATTR_COOP_GROUP_MASK_REGIDS
	.align		4
        /*0078*/ 	.byte	0x04, 0x29
        /*007a*/ 	.short	(.L_154 - .L_153)


	//   ....[0]....
.L_153:
        /*007c*/ 	.word	0xffffffff


	//   ....[1]....
        /*0080*/ 	.word	0xffffffff


	//   ....[2]....
        /*0084*/ 	.word	0xffffffff


	//   ....[3]....
        /*0088*/ 	.word	0xffffffff


	//   ....[4]....
        /*008c*/ 	.word	0xffffffff


	//   ....[5]....
        /*0090*/ 	.word	0xffffffff


	//   ....[6]....
        /*0094*/ 	.word	0xffffffff


	//   ....[7]....
        /*0098*/ 	.word	0xffffffff


	//   ....[8]....
        /*009c*/ 	.word	0xffffffff


	//   ....[9]....
        /*00a0*/ 	.word	0xffffffff


	//   ....[10]....
        /*00a4*/ 	.word	0xffffffff


	//   ....[11]....
        /*00a8*/ 	.word	0xffffffff


	//   ....[12]....
        /*00ac*/ 	.word	0xffffffff


	//   ....[13]....
        /*00b0*/ 	.word	0xffffffff


	//   ....[14]....
        /*00b4*/ 	.word	0xffffffff


	//   ....[15]....
        /*00b8*/ 	.word	0xffffffff


	//   ....[16]....
        /*00bc*/ 	.word	0xffffffff


	//   ....[17]....
        /*00c0*/ 	.word	0xffffffff


	//   ....[18]....
        /*00c4*/ 	.word	0xffffffff


	//   ....[19]....
        /*00c8*/ 	.word	0xffffffff


	//   ....[20]....
        /*00cc*/ 	.word	0xffffffff


	//   ....[21]....
        /*00d0*/ 	.word	0xffffffff


	//   ....[22]....
        /*00d4*/ 	.word	0xffffffff


	//   ....[23]....
        /*00d8*/ 	.word	0xffffffff


	//   ....[24]....
        /*00dc*/ 	.word	0xffffffff


	//   ....[25]....
        /*00e0*/ 	.word	0xffffffff


	//   ....[26]....
        /*00e4*/ 	.word	0xffffffff


	//   ....[27]....
        /*00e8*/ 	.word	0xffffffff


	//   ....[28]....
        /*00ec*/ 	.word	0xffffffff


	//   ....[29]....
        /*00f0*/ 	.word	0xffffffff


	//   ....[30]....
        /*00f4*/ 	.word	0xffffffff


	//   ....[31]....
        /*00f8*/ 	.word	0xffffffff


	//   ....[32]....
        /*00fc*/ 	.word	0xffffffff


	//   ....[33]....
        /*0100*/ 	.word	0xffffffff


	//   ....[34]....
        /*0104*/ 	.word	0xffffffff


	//   ....[35]....
        /*0108*/ 	.word	0xffffffff


	//   ....[36]....
        /*010c*/ 	.word	0xffffffff


	//   ....[37]....
        /*0110*/ 	.word	0xffffffff


	//   ....[38]....
        /*0114*/ 	.word	0xffffffff


	//   ....[39]....
        /*0118*/ 	.word	0xffffffff


	//   ....[40]....
        /*011c*/ 	.word	0xffffffff


	//   ....[41]....
        /*0120*/ 	.word	0xffffffff


	//   ....[42]....
        /*0124*/ 	.word	0xffffffff


	//   ....[43]....
        /*0128*/ 	.word	0xffffffff


	//   ....[44]....
        /*012c*/ 	.word	0xffffffff


	//   ....[45]....
        /*0130*/ 	.word	0xffffffff


	//   ....[46]....
        /*0134*/ 	.word	0xffffffff


	//   ....[47]....
        /*0138*/ 	.word	0xffffffff


	//   ....[48]....
        /*013c*/ 	.word	0xffffffff


	//   ....[49]....
        /*0140*/ 	.word	0xffffffff


	//   ....[50]....
        /*0144*/ 	.word	0xffffffff


	//   ....[51]....
        /*0148*/ 	.word	0xffffffff


	//   ....[52]....
        /*014c*/ 	.word	0xffffffff


	//   ....[53]....
        /*0150*/ 	.word	0xffffffff


	//   ....[54]....
        /*0154*/ 	.word	0xffffffff


	//   ....[55]....
        /*0158*/ 	.word	0xffffffff


	//   ....[56]....
        /*015c*/ 	.word	0xffffffff


	//   ....[57]....
        /*0160*/ 	.word	0xffffffff


	//   ....[58]....
        /*0164*/ 	.word	0xffffffff


	//   ....[59]....
        /*0168*/ 	.word	0xffffffff


	//----- nvinfo : EIATTR_COOP_GROUP_INSTR_OFFSETS
	.align		4
.L_154:
        /*016c*/ 	.byte	0x04, 0x28
        /*016e*/ 	.short	(.L_156 - .L_155)


	//   ....[0]....
.L_155:
        /*0170*/ 	.word	0x00000d70


	//   ....[1]....
        /*0174*/ 	.word	0x00000d80


	//   ....[2]....
        /*0178*/ 	.word	0x00000e10


	//   ....[3]....
        /*017c*/ 	.word	0x00000e50


	//   ....[4]....
        /*0180*/ 	.word	0x00000ed0


	//   ....[5]....
        /*0184*/ 	.word	0x00000f10


	//   ....[6]....
        /*0188*/ 	.word	0x00000f70


	//   ....[7]....
        /*018c*/ 	.word	0x00000fa0


	//   ....[8]....
        /*0190*/ 	.word	0x00000fe0


	//   ....[9]....
        /*0194*/ 	.word	0x00001010


	//   ....[10]....
        /*0198*/ 	.word	0x00001300


	//   ....[11]....
        /*019c*/ 	.word	0x00001310


	//   ....[12]....
        /*01a0*/ 	.word	0x000013a0


	//   ....[13]....
        /*01a4*/ 	.word	0x000013d0


	//   ....[14]....
        /*01a8*/ 	.word	0x00001420


	//   ....[15]....
        /*01ac*/ 	.word	0x00001450


	//   ....[16]....
        /*01b0*/ 	.word	0x000014c0


	//   ....[17]....
        /*01b4*/ 	.word	0x00001500


	//   ....[18]....
        /*01b8*/ 	.word	0x00001570


	//   ....[19]....
        /*01bc*/ 	.word	0x000015a0


	//   ....[20]....
        /*01c0*/ 	.word	0x00002a40


	//   ....[21]....
        /*01c4*/ 	.word	0x00002a50


	//   ....[22]....
        /*01c8*/ 	.word	0x00002ae0


	//   ....[23]....
        /*01cc*/ 	.word	0x00002b10


	//   ....[24]....
        /*01d0*/ 	.word	0x00002b80


	//   ....[25]....
        /*01d4*/ 	.word	0x00002ba0


	//   ....[26]....
        /*01d8*/ 	.word	0x00002c00


	//   ....[27]....
        /*01dc*/ 	.word	0x00002c10


	//   ....[28]....
        /*01e0*/ 	.word	0x00002c50


	//   ....[29]....
        /*01e4*/ 	.word	0x00002c60


	//   ....[30]....
        /*01e8*/ 	.word	0x00003b40


	//   ....[31]....
        /*01ec*/ 	.word	0x00003b50


	//   ....[32]....
        /*01f0*/ 	.word	0x00003be0


	//   ....[33]....
        /*01f4*/ 	.word	0x00003c20


	//   ....[34]....
        /*01f8*/ 	.word	0x00003ca0


	//   ....[35]....
        /*01fc*/ 	.word	0x00003ce0


	//   ....[36]....
        /*0200*/ 	.word	0x00003d40


	//   ....[37]....
        /*0204*/ 	.word	0x00003d70


	//   ....[38]....
        /*0208*/ 	.word	0x00003db0


	//   ....[39]....
        /*020c*/ 	.word	0x00003de0


	//   ....[40]....
        /*0210*/ 	.word	0x000040f0


	//   ....[41]....
        /*0214*/ 	.word	0x00004100


	//   ....[42]....
        /*0218*/ 	.word	0x00004190


	//   ....[43]....
        /*021c*/ 	.word	0x000041c0


	//   ....[44]....
        /*0220*/ 	.word	0x00004210


	//   ....[45]....
        /*0224*/ 	.word	0x00004240


	//   ....[46]....
        /*0228*/ 	.word	0x000042b0


	//   ....[47]....
        /*022c*/ 	.word	0x000042f0


	//   ....[48]....
        /*0230*/ 	.word	0x00004360


	//   ....[49]....
        /*0234*/ 	.word	0x00004390


	//   ....[50]....
        /*0238*/ 	.word	0x000058a0


	//   ....[51]....
        /*023c*/ 	.word	0x000058b0


	//   ....[52]....
        /*0240*/ 	.word	0x00005940


	//   ....[53]....
        /*0244*/ 	.word	0x00005980


	//   ....[54]....
        /*0248*/ 	.word	0x00005a00


	//   ....[55]....
        /*024c*/ 	.word	0x00005a40


	//   ....[56]....
        /*0250*/ 	.word	0x00005aa0


	//   ....[57]....
        /*0254*/ 	.word	0x00005ad0


	//   ....[58]....
        /*0258*/ 	.word	0x00005b10


	//   ....[59]....
        /*025c*/ 	.word	0x00005b40


	//----- nvinfo : EIATTR_VRC_CTA_INIT_COUNT
	.align		4
.L_156:
        /*0260*/ 	.byte	0x02, 0x4a
	.zero		1
	.zero		1


	//----- nvinfo : EIATTR_EXIT_INSTR_OFFSETS
	.align		4
        /*0264*/ 	.byte	0x04, 0x1c
        /*0266*/ 	.short	(.L_158 - .L_157)


	//   ....[0]....
.L_157:
        /*0268*/ 	.word	0x000000a0


	//   ....[1]....
        /*026c*/ 	.word	0x000000e0


	//   ....[2]....
        /*0270*/ 	.word	0x00005de0


	//   ....[3]....
        /*0274*/ 	.word	0x00005e60


	//----- nvinfo : EIATTR_MAX_THREADS
	.align		4
.L_158:
        /*0278*/ 	.byte	0x04, 0x05
        /*027a*/ 	.short	(.L_160 - .L_159)
.L_159:
        /*027c*/ 	.word	0x00000100
        /*0280*/ 	.word	0x00000001
        /*0284*/ 	.word	0x00000001


	//----- nvinfo : EIATTR_CRS_STACK_SIZE
	.align		4
.L_160:
        /*0288*/ 	.byte	0x04, 0x1e
        /*028a*/ 	.short	(.L_162 - .L_161)
.L_161:
        /*028c*/ 	.word	0x00000000


	//----- nvinfo : EIATTR_CBANK_PARAM_SIZE
	.align		4
.L_162:
        /*0290*/ 	.byte	0x03, 0x19
        /*0292*/ 	.short	0x0029


	//----- nvinfo : EIATTR_PARAM_CBANK
	.align		4
        /*0294*/ 	.byte	0x04, 0x0a
        /*0296*/ 	.short	(.L_164 - .L_163)
	.align		4
.L_163:
        /*0298*/ 	.word	index@(.nv.constant0._ZN3cub18CUB_300001_SM_10006detail6reduce28DeviceReduceSingleTileKernelINS2_10policy_hubIdyN4cuda3__47maximumIvEEE10Policy1000EPdSB_yS8_ddNS5_3std3__410__identityEEEvT0_T1_T2_T3_T4_T6_)
        /*029c*/ 	.short	0x0380
        /*029e*/ 	.short	0x0029


	//----- nvinfo : EIATTR_SW_WAR
	.align		4
.L_164:
        /*02a0*/ 	.byte	0x04, 0x36
        /*02a2*/ 	.short	(.L_166 - .L_165)
.L_165:
        /*02a4*/ 	.word	0x00000008
.L_166:


//--------------------- .nv.info._ZN3cub18CUB_300001_SM_10006detail11EmptyKernelIvEEvv --------------------------
	.section	.nv.info._ZN3cub18CUB_300001_SM_10006detail11EmptyKernelIvEEvv,"",@"SHT_CUDA_INFO"
	.sectionflags	@""
	.align	4


	//----- nvinfo : EIATTR_CUDA_API_VERSION
	.align		4
        /*0000*/ 	.byte	0x04, 0x37
        /*0002*/ 	.short	(.L_168 - .L_167)
.L_167:
        /*0004*/ 	.word	0x00000082


	//----- nvinfo : EIATTR_SPARSE_MMA_MASK
	.align		4
.L_168:
        /*0008*/ 	.byte	0x03, 0x50
        /*000a*/ 	.short	0x0000


	//----- nvinfo : EIATTR_MAXREG_COUNT
	.align		4
        /*000c*/ 	.byte	0x03, 0x1b
        /*000e*/ 	.short	0x00ff


	//----- nvinfo : EIATTR_MERCURY_ISA_VERSION
	.align		4
        /*0010*/ 	.byte	0x03, 0x5f
        /*0012*/ 	.short	0x0101


	//----- nvinfo : EIATTR_VRC_CTA_INIT_COUNT
	.align		4
        /*0014*/ 	.byte	0x02, 0x4a
	.zero		1
	.zero		1


	//----- nvinfo : EIATTR_EXIT_INSTR_OFFSETS
	.align		4
        /*0018*/ 	.byte	0x04, 0x1c
        /*001a*/ 	.short	(.L_170 - .L_169)


	//   ....[0]....
.L_169:
        /*001c*/ 	.word	0x00000010


	//----- nvinfo : EIATTR_SW_WAR
	.align		4
.L_170:
        /*0020*/ 	.byte	0x04, 0x36
        /*0022*/ 	.short	(.L_172 - .L_171)
.L_171:
        /*0024*/ 	.word	0x00000008
.L_172:


//--------------------- .nv.info._Z4fillPdS_i     --------------------------
	.section	.nv.info._Z4fillPdS_i,"",@"SHT_CUDA_INFO"
	.sectionflags	@""
	.align	4


	//----- nvinfo : EIATTR_CUDA_API_VERSION
	.align		4
        /*0000*/ 	.byte	0x04, 0x37
        /*0002*/ 	.short	(.L_174 - .L_173)
.L_173:
        /*0004*/ 	.word	0x00000082


	//----- nvinfo : EIATTR_KPARAM_INFO
	.align		4
.L_174:
        /*0008*/ 	.byte	0x04, 0x17
        /*000a*/ 	.short	(.L_176 - .L_175)
.L_175:
        /*000c*/ 	.word	0x00000000
        /*0010*/ 	.short	0x0002
        /*0012*/ 	.short	0x0010
        /*0014*/ 	.byte	0x00, 0xf0, 0x11, 0x00


	//----- nvinfo : EIATTR_KPARAM_INFO
	.align		4
.L_176:
        /*0018*/ 	.byte	0x04, 0x17
        /*001a*/ 	.short	(.L_178 - .L_177)
.L_177:
        /*001c*/ 	.word	0x00000000
        /*0020*/ 	.short	0x0001
        /*0022*/ 	.short	0x0008
        /*0024*/ 	.byte	0x00, 0xf5, 0x21, 0x00


	//----- nvinfo : EIATTR_KPARAM_INFO
	.align		4
.L_178:
        /*0028*/ 	.byte	0x04, 0x17
        /*002a*/ 	.short	(.L_180 - .L_179)
.L_179:
        /*002c*/ 	.word	0x00000000
        /*0030*/ 	.short	0x0000
        /*0032*/ 	.short	0x0000
        /*0034*/ 	.byte	0x00, 0xf5, 0x21, 0x00


	//----- nvinfo : EIATTR_SPARSE_MMA_MASK
	.align		4
.L_180:
        /*0038*/ 	.byte	0x03, 0x50
        /*003a*/ 	.short	0x0000


	//----- nvinfo : EIATTR_MAXREG_COUNT
	.align		4
        /*003c*/ 	.byte	0x03, 0x1b
        /*003e*/ 	.short	0x00ff


	//----- nvinfo : EIATTR_MERCURY_ISA_VERSION
	.align		4
        /*0040*/ 	.byte	0x03, 0x5f
        /*0042*/ 	.short	0x0101


	//----- nvinfo : EIATTR_VRC_CTA_INIT_COUNT
	.align		4
        /*0044*/ 	.byte	0x02, 0x4a
	.zero		1
	.zero		1


	//----- nvinfo : EIATTR_EXIT_INSTR_OFFSETS
	.align		4
        /*0048*/ 	.byte	0x04, 0x1c
        /*004a*/ 	.short	(.L_182 - .L_181)


	//   ....[0]....
.L_181:
        /*004c*/ 	.word	0x00000240


	//   ....[1]....
        /*0050*/ 	.word	0x00000490


	//----- nvinfo : EIATTR_CBANK_PARAM_SIZE
	.align		4
.L_182:
        /*0054*/ 	.byte	0x03, 0x19
        /*0056*/ 	.short	0x0014


	//----- nvinfo : EIATTR_PARAM_CBANK
	.align		4
        /*0058*/ 	.byte	0x04, 0x0a
        /*005a*/ 	.short	(.L_184 - .L_183)
	.align		4
.L_183:
        /*005c*/ 	.word	index@(.nv.constant0._Z4fillPdS_i)
        /*0060*/ 	.short	0x0380
        /*0062*/ 	.short	0x0014


	//----- nvinfo : EIATTR_SW_WAR
	.align		4
.L_184:
        /*0064*/ 	.byte	0x04, 0x36
        /*0066*/ 	.short	(.L_186 - .L_185)
.L_185:
        /*0068*/ 	.word	0x00000008
.L_186:


//--------------------- .nv.info._Z6updatePdS_i   --------------------------
	.section	.nv.info._Z6updatePdS_i,"",@"SHT_CUDA_INFO"
	.sectionflags	@""
	.align	4


	//----- nvinfo : EIATTR_CUDA_API_VERSION
	.align		4
        /*0000*/ 	.byte	0x04, 0x37
        /*0002*/ 	.short	(.L_188 - .L_187)
.L_187:
        /*0004*/ 	.word	0x00000082


	//----- nvinfo : EIATTR_KPARAM_INFO
	.align		4
.L_188:
        /*0008*/ 	.byte	0x04, 0x17
        /*000a*/ 	.short	(.L_190 - .L_189)
.L_189:
        /*000c*/ 	.word	0x00000000
        /*0010*/ 	.short	0x0002
        /*0012*/ 	.short	0x0010
        /*0014*/ 	.byte	0x00, 0xf0, 0x11, 0x00


	//----- nvinfo : EIATTR_KPARAM_INFO
	.align		4
.L_190:
        /*0018*/ 	.byte	0x04, 0x17
        /*001a*/ 	.short	(.L_192 - .L_191)
.L_191:
        /*001c*/ 	.word	0x00000000
        /*0020*/ 	.short	0x0001
        /*0022*/ 	.short	0x0008
        /*0024*/ 	.byte	0x00, 0xf5, 0x21, 0x00


	//----- nvinfo : EIATTR_KPARAM_INFO
	.align		4
.L_192:
        /*0028*/ 	.byte	0x04, 0x17
        /*002a*/ 	.short	(.L_194 - .L_193)
.L_193:
        /*002c*/ 	.word	0x00000000
        /*0030*/ 	.short	0x0000
        /*0032*/ 	.short	0x0000
        /*0034*/ 	.byte	0x00, 0xf5, 0x21, 0x00


	//----- nvinfo : EIATTR_SPARSE_MMA_MASK
	.align		4
.L_194:
        /*0038*/ 	.byte	0x03, 0x50
        /*003a*/ 	.short	0x0000


	//----- nvinfo : EIATTR_MAXREG_COUNT
	.align		4
        /*003c*/ 	.byte	0x03, 0x1b
        /*003e*/ 	.short	0x00ff


	//----- nvinfo : EIATTR_MERCURY_ISA_VERSION
	.align		4
        /*0040*/ 	.byte	0x03, 0x5f
        /*0042*/ 	.short	0x0101


	//----- nvinfo : EIATTR_VRC_CTA_INIT_COUNT
	.align		4
        /*0044*/ 	.byte	0x02, 0x4a
	.zero		1
	.zero		1


	//----- nvinfo : EIATTR_EXIT_INSTR_OFFSETS
	.align		4
        /*0048*/ 	.byte	0x04, 0x1c
        /*004a*/ 	.short	(.L_196 - .L_195)


	//   ....[0]....
.L_195:
        /*004c*/ 	.word	0x000000d0


	//   ....[1]....
        /*0050*/ 	.word	0x00000100


	//   ....[2]....
        /*0054*/ 	.word	0x00000280


	//----- nvinfo : EIATTR_CBANK_PARAM_SIZE
	.align		4
.L_196:
        /*0058*/ 	.byte	0x03, 0x19
        /*005a*/ 	.short	0x0014


	//----- nvinfo : EIATTR_PARAM_CBANK
	.align		4
        /*005c*/ 	.byte	0x04, 0x0a
        /*005e*/ 	.short	(.L_198 - .L_197)
	.align		4
.L_197:
        /*0060*/ 	.word	index@(.nv.constant0._Z6updatePdS_i)
        /*0064*/ 	.short	0x0380
        /*0066*/ 	.short	0x0014


	//----- nvinfo : EIATTR_SW_WAR
	.align		4
.L_198:
        /*0068*/ 	.byte	0x04, 0x36
        /*006a*/ 	.short	(.L_200 - .L_199)
.L_199:
        /*006c*/ 	.word	0x00000008
.L_200:


//--------------------- .nv.info._Z6my_subPdS_S_i --------------------------
	.section	.nv.info._Z6my_subPdS_S_i,"",@"SHT_CUDA_INFO"
	.sectionflags	@""
	.align	4


	//----- nvinfo : EIATTR_CUDA_API_VERSION
	.align		4
        /*0000*/ 	.byte	0x04, 0x37
        /*0002*/ 	.short	(.L_202 - .L_201)
.L_201:
        /*0004*/ 	.word	0x00000082


	//----- nvinfo : EIATTR_KPARAM_INFO
	.align		4
.L_202:
        /*0008*/ 	.byte	0x04, 0x17
        /*000a*/ 	.short	(.L_204 - .L_203)
.L_203:
        /*000c*/ 	.word	0x00000000
        /*0010*/ 	.short	0x0003
        /*0012*/ 	.short	0x0018
        /*0014*/ 	.byte	0x00, 0xf0, 0x11, 0x00


	//----- nvinfo : EIATTR_KPARAM_INFO
	.align		4
.L_204:
        /*0018*/ 	.byte	0x04, 0x17
        /*001a*/ 	.short	(.L_206 - .L_205)
.L_205:
        /*001c*/ 	.word	0x00000000
        /*0020*/ 	.short	0x0002
        /*0022*/ 	.short	0x0010
        /*0024*/ 	.byte	0x00, 0xf5, 0x21, 0x00


	//----- nvinfo : EIATTR_KPARAM_INFO
	.align		4
.L_206:
        /*0028*/ 	.byte	0x04, 0x17
        /*002a*/ 	.short	(.L_208 - .L_207)
.L_207:
        /*002c*/ 	.word	0x00000000
        /*0030*/ 	.short	0x0001
        /*0032*/ 	.short	0x0008
        /*0034*/ 	.byte	0x00, 0xf5, 0x21, 0x00


	//----- nvinfo : EIATTR_KPARAM_INFO
	.align		4
.L_208:
        /*0038*/ 	.byte	0x04, 0x17
        /*003a*/ 	.short	(.L_210 - .L_209)
.L_209:
        /*003c*/ 	.word	0x00000000
        /*0040*/ 	.short	0x0000
        /*0042*/ 	.short	0x0000
        /*0044*/ 	.byte	0x00, 0xf5, 0x21, 0x00


	//----- nvinfo : EIATTR_SPARSE_MMA_MASK
	.align		4
.L_210:
        /*0048*/ 	.byte	0x03, 0x50
        /*004a*/ 	.short	0x0000


	//----- nvinfo : EIATTR_MAXREG_COUNT
	.align		4
        /*004c*/ 	.byte	0x03, 0x1b
        /*004e*/ 	.short	0x00ff


	//----- nvinfo : EIATTR_MERCURY_ISA_VERSION
	.align		4
        /*0050*/ 	.byte	0x03, 0x5f
        /*0052*/ 	.short	0x0101


	//----- nvinfo : EIATTR_VRC_CTA_INIT_COUNT
	.align		4
        /*0054*/ 	.byte	0x02, 0x4a
	.zero		1
	.zero		1


	//----- nvinfo : EIATTR_EXIT_INSTR_OFFSETS
	.align		4
        /*0058*/ 	.byte	0x04, 0x1c
        /*005a*/ 	.short	(.L_212 - .L_211)


	//   ....[0]....
.L_211:
        /*005c*/ 	.word	0x000000d0


	//   ....[1]....
        /*0060*/ 	.word	0x00000100


	//   ....[2]....
        /*0064*/ 	.word	0x000001d0


	//----- nvinfo : EIATTR_CBANK_PARAM_SIZE
	.align		4
.L_212:
        /*0068*/ 	.byte	0x03, 0x19
        /*006a*/ 	.short	0x001c


	//----- nvinfo : EIATTR_PARAM_CBANK
	.align		4
        /*006c*/ 	.byte	0x04, 0x0a
        /*006e*/ 	.short	(.L_214 - .L_213)
	.align		4
.L_213:
        /*0070*/ 	.word	index@(.nv.constant0._Z6my_subPdS_S_i)
        /*0074*/ 	.short	0x0380
        /*0076*/ 	.short	0x001c


	//----- nvinfo : EIATTR_SW_WAR
	.align		4
.L_214:
        /*0078*/ 	.byte	0x04, 0x36
        /*007a*/ 	.short	(.L_216 - .L_215)
.L_215:
        /*007c*/ 	.word	0x00000008
.L_216:


//--------------------- .nv.callgraph             --------------------------
	.section	.nv.callgraph,"",@"SHT_CUDA_CALLGRAPH"
	.align	4
	.sectionentsize	8
	.align		4
        /*0000*/ 	.word	0x00000000
	.align		4
        /*0004*/ 	.word	0xffffffff
	.align		4
        /*0008*/ 	.word	0x00000000
	.align		4
        /*000c*/ 	.word	0xfffffffe
	.align		4
        /*0010*/ 	.word	0x00000000
	.align		4
        /*0014*/ 	.word	0xfffffffd
	.align		4
        /*0018*/ 	.word	0x00000000
	.align		4
        /*001c*/ 	.word	0xfffffffc


//--------------------- .nv.constant3             --------------------------
	.section	.nv.constant3,"a",@progbits
	.align	8
.nv.constant3:
	.type		step,@object
	.size		step,(.L_0 - step)
step:
	.zero		8
.L_0:


//--------------------- .nv.constant4             --------------------------
	.section	.nv.constant4,"a",@progbits
	.align	8
	.align		8
.nv.constant4:
        /*0000*/ 	.dword	_ZN34_INTERNAL_9ee96c38_4_k_cu_05ae43d74cuda3std3__45__cpo5beginE
	.align		8
        /*0008*/ 	.dword	_ZN34_INTERNAL_9ee96c38_4_k_cu_05ae43d74cuda3std3__45__cpo3endE
	.align		8
        /*0010*/ 	.dword	_ZN34_INTERNAL_9ee96c38_4_k_cu_05ae43d74cuda3std3__45__cpo6cbeginE
	.align		8
        /*0018*/ 	.dword	_ZN34_INTERNAL_9ee96c38_4_k_cu_05ae43d74cuda3std3__45__cpo4cendE
	.align		8
        /*0020*/ 	.dword	_ZN34_INTERNAL_9ee96c38_4_k_cu_05ae43d74cuda3std3__45__cpo6rbeginE
	.align		8
        /*0028*/ 	.dword	_ZN34_INTERNAL_9ee96c38_4_k_cu_05ae43d74cuda3std3__45__cpo4rendE
	.align		8
        /*0030*/ 	.dword	_ZN34_INTERNAL_9ee96c38_4_k_cu_05ae43d74cuda3std3__45__cpo7crbeginE
	.align		8
        /*0038*/ 	.dword	_ZN34_INTERNAL_9ee96c38_4_k_cu_05ae43d74cuda3std3__45__cpo5crendE
	.align		8
        /*0040*/ 	.dword	_ZN34_INTERNAL_9ee96c38_4_k_cu_05ae43d74cuda3std3__436_GLOBAL__N__9ee96c38_4_k_cu_05ae43d76ignoreE
	.align		8
        /*0048*/ 	.dword	_ZN34_INTERNAL_9ee96c38_4_k_cu_05ae43d74cuda3std3__419piecewise_constructE
	.align		8
        /*0050*/ 	.dword	_ZN34_INTERNAL_9ee96c38_4_k_cu_05ae43d74cuda3std3__48in_placeE
	.align		8
        /*0058*/ 	.dword	_ZN34_INTERNAL_9ee96c38_4_k_cu_05ae43d74cuda3std3__420unreachable_sentinelE
	.align		8
        /*0060*/ 	.dword	_ZN34_INTERNAL_9ee96c38_4_k_cu_05ae43d74cuda3std3__47nulloptE
	.align		8
        /*0068*/ 	.dword	_ZN34_INTERNAL_9ee96c38_4_k_cu_05ae43d74cuda3std3__48unexpectE
	.align		8
        /*0070*/ 	.dword	_ZN34_INTERNAL_9ee96c38_4_k_cu_05ae43d74cuda3std6ranges3__45__cpo4swapE
	.align		8
        /*0078*/ 	.dword	_ZN34_INTERNAL_9ee96c38_4_k_cu_05ae43d74cuda3std6ranges3__45__cpo9iter_moveE
	.align		8
        /*0080*/ 	.dword	_ZN34_INTERNAL_9ee96c38_4_k_cu_05ae43d74cuda3std6ranges3__45__cpo5beginE
	.align		8
        /*0088*/ 	.dword	_ZN34_INTERNAL_9ee96c38_4_k_cu_05ae43d74cuda3std6ranges3__45__cpo3endE
	.align		8
        /*0090*/ 	.dword	_ZN34_INTERNAL_9ee96c38_4_k_cu_05ae43d74cuda3std6ranges3__45__cpo6cbeginE
	.align		8
        /*0098*/ 	.dword	_ZN34_INTERNAL_9ee96c38_4_k_cu_05ae43d74cuda3std6ranges3__45__cpo4cendE
	.align		8
        /*00a0*/ 	.dword	_ZN34_INTERNAL_9ee96c38_4_k_cu_05ae43d74cuda3std6ranges3__45__cpo7advanceE
	.align		8
        /*00a8*/ 	.dword	_ZN34_INTERNAL_9ee96c38_4_k_cu_05ae43d74cuda3std6ranges3__45__cpo9iter_swapE
	.align		8
        /*00b0*/ 	.dword	_ZN34_INTERNAL_9ee96c38_4_k_cu_05ae43d74cuda3std6ranges3__45__cpo4nextE
	.align		8
        /*00b8*/ 	.dword	_ZN34_INTERNAL_9ee96c38_4_k_cu_05ae43d74cuda3std6ranges3__45__cpo4prevE
	.align		8
        /*00c0*/ 	.dword	_ZN34_INTERNAL_9ee96c38_4_k_cu_05ae43d74cuda3std6ranges3__45__cpo4dataE
	.align		8
        /*00c8*/ 	.dword	_ZN34_INTERNAL_9ee96c38_4_k_cu_05ae43d74cuda3std6ranges3__45__cpo5cdataE
	.align		8
        /*00d0*/ 	.dword	_ZN34_INTERNAL_9ee96c38_4_k_cu_05ae43d74cuda3std6ranges3__45__cpo4sizeE
	.align		8
        /*00d8*/ 	.dword	_ZN34_INTERNAL_9ee96c38_4_k_cu_05ae43d74cuda3std6ranges3__45__cpo5ssizeE
	.align		8
        /*00e0*/ 	.dword	_ZN34_INTERNAL_9ee96c38_4_k_cu_05ae43d74cuda3std6ranges3__45__cpo8distanceE
	.align		8
        /*00e8*/ 	.dword	_ZN34_INTERNAL_9ee96c38_4_k_cu_05ae43d76thrust24THRUST_300001_SM_1000_NS6system6detail10sequential3seqE
	.align		8
        /*00f0*/ 	.dword	_ZN34_INTERNAL_9ee96c38_4_k_cu_05ae43d76thrust24THRUST_300001_SM_1000_NS12placeholders2_1E
	.align		8
        /*00f8*/ 	.dword	_ZN34_INTERNAL_9ee96c38_4_k_cu_05ae43d76thrust24THRUST_300001_SM_1000_NS12placeholders2_2E
	.align		8
        /*0100*/ 	.dword	_ZN34_INTERNAL_9ee96c38_4_k_cu_05ae43d76thrust24THRUST_300001_SM_1000_NS12placeholders2_3E
	.align		8
        /*0108*/ 	.dword	_ZN34_INTERNAL_9ee96c38_4_k_cu_05ae43d76thrust24THRUST_300001_SM_1000_NS12placeholders2_4E
	.align		8
        /*0110*/ 	.dword	_ZN34_INTERNAL_9ee96c38_4_k_cu_05ae43d76thrust24THRUST_300001_SM_1000_NS12placeholders2_5E
	.align		8
        /*0118*/ 	.dword	_ZN34_INTERNAL_9ee96c38_4_k_cu_05ae43d76thrust24THRUST_300001_SM_1000_NS12placeholders2_6E
	.align		8
        /*0120*/ 	.dword	_ZN34_INTERNAL_9ee96c38_4_k_cu_05ae43d76thrust24THRUST_300001_SM_1000_NS12placeholders2_7E
	.align		8
        /*0128*/ 	.dword	_ZN34_INTERNAL_9ee96c38_4_k_cu_05ae43d76thrust24THRUST_300001_SM_1000_NS12placeholders2_8E
	.align		8
        /*0130*/ 	.dword	_ZN34_INTERNAL_9ee96c38_4_k_cu_05ae43d76thrust24THRUST_300001_SM_1000_NS12placeholders2_9E
	.align		8
        /*0138*/ 	.dword	_ZN34_INTERNAL_9ee96c38_4_k_cu_05ae43d76thrust24THRUST_300001_SM_1000_NS12placeholders3_10E


//--------------------- .text._ZN3cub18CUB_300001_SM_10006detail6reduce28DeviceReduceSingleTileKernelINS2_10policy_hubIdyN4cuda3__47maximumIvEEE10Policy1000EPdSB_iS8_ddNS5_3std3__410__identityEEEvT0_T1_T2_T3_T4_T6_ --------------------------
	.section	.text._ZN3cub18CUB_300001_SM_10006detail6reduce28DeviceReduceSingleTileKernelINS2_10policy_hubIdyN4cuda3__47maximumIvEEE10Policy1000EPdSB_iS8_ddNS5_3std3__410__identityEEEvT0_T1_T2_T3_T4_T6_,"ax",@progbits
	.align	128
        .global         _ZN3cub18CUB_300001_SM_10006detail6reduce28DeviceReduceSingleTileKernelINS2_10policy_hubIdyN4cuda3__47maximumIvEEE10Policy1000EPdSB_iS8_ddNS5_3std3__410__identityEEEvT0_T1_T2_T3_T4_T6_
        .type           _ZN3cub18CUB_300001_SM_10006detail6reduce28DeviceReduceSingleTileKernelINS2_10policy_hubIdyN4cuda3__47maximumIvEEE10Policy1000EPdSB_iS8_ddNS5_3std3__410__identityEEEvT0_T1_T2_T3_T4_T6_,@function
        .size           _ZN3cub18CUB_300001_SM_10006detail6reduce28DeviceReduceSingleTileKernelINS2_10policy_hubIdyN4cuda3__47maximumIvEEE10Policy1000EPdSB_iS8_ddNS5_3std3__410__identityEEEvT0_T1_T2_T3_T4_T6_,(.L_x_174 - _ZN3cub18CUB_300001_SM_10006detail6reduce28DeviceReduceSingleTileKernelINS2_10policy_hubIdyN4cuda3__47maximumIvEEE10Policy1000EPdSB_iS8_ddNS5_3std3__410__identityEEEvT0_T1_T2_T3_T4_T6_)
        .other          _ZN3cub18CUB_300001_SM_10006detail6reduce28DeviceReduceSingleTileKernelINS2_10policy_hubIdyN4cuda3__47maximumIvEEE10Policy1000EPdSB_iS8_ddNS5_3std3__410__identityEEEvT0_T1_T2_T3_T4_T6_,@"STO_CUDA_ENTRY STV_DEFAULT"
_ZN3cub18CUB_300001_SM_10006detail6reduce28DeviceReduceSingleTileKernelINS2_10policy_hubIdyN4cuda3__47maximumIvEEE10Policy1000EPdSB_iS8_ddNS5_3std3__410__identityEEEvT0_T1_T2_T3_T4_T6_:
.text._ZN3cub18CUB_300001_SM_10006detail6reduce28DeviceReduceSingleTileKernelINS2_10policy_hubIdyN4cuda3__47maximumIvEEE10Policy1000EPdSB_iS8_ddNS5_3std3__410__identityEEEvT0_T1_T2_T3_T4_T6_:
[----:B------:R-:W-:Y:S01]  /*0000*/  LDC R1, c[0x0][0x37c] ;  /* 0x0000df00ff017b82 */ /* 0x000fe20000000800 */
[----:B------:R-:W0:Y:S01]  /*0010*/  LDCU UR4, c[0x0][0x390] ;  /* 0x00007200ff0477ac */ /* 0x000e220008000800 */
[----:B------:R-:W1:Y:S01]  /*0020*/  LDCU.64 UR6, c[0x0][0x358] ;  /* 0x00006b00ff0677ac */ /* 0x000e620008000a00 */
[----:B0-----:R-:W-:-:S05]  /*0030*/  IMAD.U32 R4, RZ, RZ, UR4 ;  /* 0x00000004ff047e24 */ /* 0x001fca000f8e00ff */
[----:B------:R-:W-:-:S13]  /*0040*/  ISETP.NE.AND P0, PT, R4, RZ, PT ;  /* 0x000000ff0400720c */ /* 0x000fda0003f05270 */
[----:B-1----:R-:W-:Y:S05]  /*0050*/  @P0 BRA `(.L_x_0) ;  /* 0x00000000001c0947 */ /* 0x002fea0003800000 */
[----:B------:R-:W0:Y:S02]  /*0060*/  S2R R0, SR_TID.X ;  /* 0x0000000000007919 */ /* 0x000e240000002100 */
[----:B0-----:R-:W-:-:S13]  /*0070*/  ISETP.NE.AND P0, PT, R0, RZ, PT ;  /* 0x000000ff0000720c */ /* 0x001fda0003f05270 */
[----:B------:R-:W-:Y:S05]  /*0080*/  @P0 EXIT ;  /* 0x000000000000094d */ /* 0x000fea0003800000 */
[----:B------:R-:W0:Y:S08]  /*0090*/  LDC.64 R2, c[0x0][0x388] ;  /* 0x0000e200ff027b82 */ /* 0x000e300000000a00 */
[----:B------:R-:W0:Y:S02]  /*00a0*/  LDC.64 R4, c[0x0][0x398] ;  /* 0x0000e600ff047b82 */ /* 0x000e240000000a00 */
[----:B0-----:R-:W-:Y:S01]  /*00b0*/  STG.E.64 desc[UR6][R2.64], R4 ;  /* 0x0000000402007986 */ /* 0x001fe2000c101b06 */
[----:B------:R-:W-:Y:S05]  /*00c0*/  EXIT ;  /* 0x000000000000794d */ /* 0x000fea0003800000 */
.L_x_0:
[----:B------:R-:W0:Y:S01]  /*00d0*/  LDCU UR4, c[0x0][0x380] ;  /* 0x00007000ff0477ac */ /* 0x000e220008000800 */
[----:B------:R-:W-:Y:S01]  /*00e0*/  BSSY.RECONVERGENT B0, `(.L_x_1) ;  /* 0x00005b3000007945 */ /* 0x000fe20003800200 */
[----:B0-----:R-:W-:-:S09]  /*00f0*/  ULOP3.LUT UP0, URZ, UR4, 0x1f, URZ, 0xc0, !UPT ;  /* 0x0000001f04ff7892 */ /* 0x001fd2000f80c0ff */
[----:B------:R-:W-:Y:S05]  /*0100*/  BRA.U UP0, `(.L_x_2) ;  /* 0x0000002d003c7547 */ /* 0x000fea000b800000 */
[----:B------:R-:W-:-:S13]  /*0110*/  ISETP.GT.AND P0, PT, R4, 0x7ff, PT ;  /* 0x000007ff0400780c */ /* 0x000fda0003f04270 */
[----:B------:R-:W-:Y:S05]  /*0120*/  @P0 BRA `(.L_x_3) ;  /* 0x0000001400e80947 */ /* 0x000fea0003800000 */
[----:B------:R-:W0:Y:S01]  /*0130*/  S2R R3, SR_TID.X ;  /* 0x0000000000037919 */ /* 0x000e220000002100 */
[----:B------:R-:W-:Y:S01]  /*0140*/  BSSY.RECONVERGENT B1, `(.L_x_4) ;  /* 0x0000009000017945 */ /* 0x000fe20003800200 */
[----:B------:R-:W-:Y:S02]  /*0150*/  CS2R R6, SRZ ;  /* 0x0000000000067805 */ /* 0x000fe4000001ff00 */
[----:B0-----:R-:W-:Y:S01]  /*0160*/  ISETP.GE.AND P0, PT, R3, R4, PT ;  /* 0x000000040300720c */ /* 0x001fe20003f06270 */
[----:B------:R-:W-:-:S12]  /*0170*/  IMAD.MOV.U32 R5, RZ, RZ, R3 ;  /* 0x000000ffff057224 */ /* 0x000fd800078e0003 */
[----:B------:R-:W-:Y:S05]  /*0180*/  @P0 BRA `(.L_x_5) ;  /* 0x0000000000100947 */ /* 0x000fea0003800000 */
[----:B------:R-:W0:Y:S02]  /*0190*/  LDC.64 R6, c[0x0][0x380] ;  /* 0x0000e000ff067b82 */ /* 0x000e240000000a00 */
[----:B0-----:R-:W-:-:S06]  /*01a0*/  IMAD.WIDE.U32 R6, R3, 0x8, R6 ;  /* 0x0000000803067825 */ /* 0x001fcc00078e0006 */
[----:B------:R-:W5:Y:S01]  /*01b0*/  LDG.E.64.CONSTANT R6, desc[UR6][R6.64] ;  /* 0x0000000606067981 */ /* 0x000f62000c1e9b00 */
[----:B------:R-:W-:-:S07]  /*01c0*/  VIADD R5, R3, 0x100 ;  /* 0x0000010003057836 */ /* 0x000fce0000000000 */
.L_x_5:
[----:B------:R-:W-:Y:S05]  /*01d0*/  BSYNC.RECONVERGENT B1 ;  /* 0x0000000000017941 */ /* 0x000fea0003800200 */
.L_x_4:
[----:B------:R-:W-:Y:S01]  /*01e0*/  ISETP.GE.AND P0, PT, R5, R4, PT ;  /* 0x000000040500720c */ /* 0x000fe20003f06270 */
[----:B------:R-:W-:-:S12]  /*01f0*/  BSSY.RECONVERGENT B1, `(.L_x_6) ;  /* 0x00000b0000017945 */ /* 0x000fd80003800200 */
[----:B------:R-:W-:Y:S05]  /*0200*/  @P0 BRA `(.L_x_7) ;  /* 0x0000000800b80947 */ /* 0x000fea0003800000 */
[----:B------:R-:W-:Y:S01]  /*0210*/  LOP3.LUT R9, RZ, R5, RZ, 0x33, !PT ;  /* 0x00000005ff097212 */ /* 0x000fe200078e33ff */
[----:B------:R-:W-:Y:S04]  /*0220*/  BSSY.RECONVERGENT B2, `(.L_x_8) ;  /* 0x0000019000027945 */ /* 0x000fe80003800200 */
[----:B------:R-:W-:-:S05]  /*0230*/  IMAD.IADD R0, R9, 0x1, R4 ;  /* 0x0000000109007824 */ /* 0x000fca00078e0204 */
[C---:B------:R-:W-:Y:S02]  /*0240*/  LOP3.LUT R2, R0.reuse, 0x300, RZ, 0xc0, !PT ;  /* 0x0000030000027812 */ /* 0x040fe400078ec0ff */
[----:B------:R-:W-:Y:S02]  /*0250*/  ISETP.GE.U32.AND P0, PT, R0, 0x300, PT ;  /* 0x000003000000780c */ /* 0x000fe40003f06070 */
[----:B------:R-:W-:-:S13]  /*0260*/  ISETP.NE.AND P1, PT, R2, 0x300, PT ;  /* 0x000003000200780c */ /* 0x000fda0003f25270 */
[----:B------:R-:W-:Y:S05]  /*0270*/  @!P1 BRA `(.L_x_9) ;  /* 0x00000000004c9947 */ /* 0x000fea0003800000 */
[----:B------:R-:W0:Y:S01]  /*0280*/  LDC.64 R8, c[0x0][0x380] ;  /* 0x0000e000ff087b82 */ /* 0x000e220000000a00 */
[----:B------:R-:W-:-:S04]  /*0290*/  LEA.HI R0, R0, 0x1, RZ, 0x18 ;  /* 0x0000000100007811 */ /* 0x000fc800078fc0ff */
[----:B------:R-:W-:-:S05]  /*02a0*/  LOP3.LUT R0, R0, 0x3, RZ, 0xc0, !PT ;  /* 0x0000000300007812 */ /* 0x000fca00078ec0ff */
[----:B------:R-:W-:Y:S02]  /*02b0*/  IMAD.MOV R0, RZ, RZ, -R0 ;  /* 0x000000ffff007224 */ /* 0x000fe400078e0a00 */
[----:B0-----:R-:W-:-:S04]  /*02c0*/  IMAD.WIDE.U32 R8, R5, 0x8, R8 ;  /* 0x0000000805087825 */ /* 0x001fc800078e0008 */
[----:B------:R-:W-:Y:S02]  /*02d0*/  IMAD.MOV.U32 R2, RZ, RZ, R8 ;  /* 0x000000ffff027224 */ /* 0x000fe400078e0008 */
[----:B------:R-:W-:-:S07]  /*02e0*/  IMAD.MOV.U32 R11, RZ, RZ, R9 ;  /* 0x000000ffff0b7224 */ /* 0x000fce00078e0009 */
.L_x_10:
[----:B------:R-:W-:Y:S02]  /*02f0*/  IMAD.MOV.U32 R8, RZ, RZ, R2 ;  /* 0x000000ffff087224 */ /* 0x000fe400078e0002 */
[----:B------:R-:W-:-:S06]  /*0300*/  IMAD.MOV.U32 R9, RZ, RZ, R11 ;  /* 0x000000ffff097224 */ /* 0x000fcc00078e000b */
[----:B------:R-:W2:Y:S01]  /*0310*/  LDG.E.64.CONSTANT R8, desc[UR6][R8.64] ;  /* 0x0000000608087981 */ /* 0x000ea2000c1e9b00 */
[----:B------:R-:W-:Y:S01]  /*0320*/  VIADD R0, R0, 0x1 ;  /* 0x0000000100007836 */ /* 0x000fe20000000000 */
[----:B------:R-:W-:Y:S01]  /*0330*/  IADD3 R2, P3, PT, R2, 0x800, RZ ;  /* 0x0000080002027810 */ /* 0x000fe20007f7e0ff */
[----:B------:R-:W-:-:S03]  /*0340*/  VIADD R5, R5, 0x100 ;  /* 0x0000010005057836 */ /* 0x000fc60000000000 */
[----:B------:R-:W-:Y:S01]  /*0350*/  ISETP.NE.AND P2, PT, R0, RZ, PT ;  /* 0x000000ff0000720c */ /* 0x000fe20003f45270 */
[----:B------:R-:W-:Y:S01]  /*0360*/  IMAD.X R11, RZ, RZ, R11, P3 ;  /* 0x000000ffff0b7224 */ /* 0x000fe200018e060b */
[----:B--2--5:R-:W-:-:S06]  /*0370*/  DSETP.GEU.AND P1, PT, R6, R8, PT ;  /* 0x000000080600722a */ /* 0x024fcc0003f2e000 */
[----:B------:R-:W-:Y:S02]  /*0380*/  FSEL R6, R8, R6, !P1 ;  /* 0x0000000608067208 */ /* 0x000fe40004800000 */
[----:B------:R-:W-:-:S03]  /*0390*/  FSEL R7, R9, R7, !P1 ;  /* 0x0000000709077208 */ /* 0x000fc60004800000 */
[----:B------:R-:W-:Y:S05]  /*03a0*/  @P2 BRA `(.L_x_10) ;  /* 0xfffffffc00d02947 */ /* 0x000fea000383ffff */
.L_x_9:
[----:B------:R-:W-:Y:S05]  /*03b0*/  BSYNC.RECONVERGENT B2 ;  /* 0x0000000000027941 */ /* 0x000fea0003800200 */
.L_x_8:
[----:B------:R-:W-:Y:S05]  /*03c0*/  @!P0 BRA `(.L_x_7) ;  /* 0x0000000800488947 */ /* 0x000fea0003800000 */
[----:B------:R-:W-:Y:S01]  /*03d0*/  IMAD.IADD R0, R4, 0x1, -R5 ;  /* 0x0000000104007824 */ /* 0x000fe200078e0a05 */
[----:B------:R-:W-:Y:S01]  /*03e0*/  BSSY.RECONVERGENT B2, `(.L_x_11) ;  /* 0x0000051000027945 */ /* 0x000fe20003800200 */
[----:B------:R-:W-:-:S03]  /*03f0*/  PLOP3.LUT P0, PT, PT, PT, PT, 0x80, 0x8 ;  /* 0x000000000008781c */ /* 0x000fc60003f0f070 */
[----:B------:R-:W-:-:S13]  /*0400*/  ISETP.GT.AND P1, PT, R0, 0xc00, PT ;  /* 0x00000c000000780c */ /* 0x000fda0003f24270 */
[----:B------:R-:W-:Y:S05]  /*0410*/  @!P1 BRA `(.L_x_12) ;  /* 0x0000000400349947 */ /* 0x000fea0003800000 */
[----:B------:R-:W0:Y:S01]  /*0420*/  LDC.64 R8, c[0x0][0x380] ;  /* 0x0000e000ff087b82 */ /* 0x000e220000000a00 */
[----:B------:R-:W-:Y:S01]  /*0430*/  PLOP3.LUT P0, PT, PT, PT, PT, 0x8, 0x80 ;  /* 0x000000000080781c */ /* 0x000fe20003f0e170 */
[----:B------:R-:W-:-:S12]  /*0440*/  VIADD R0, R4, 0xfffff400 ;  /* 0xfffff40004007836 */ /* 0x000fd80000000000 */
.L_x_13:
[----:B0-----:R-:W-:-:S05]  /*0450*/  IMAD.WIDE R30, R5, 0x8, R8 ;  /* 0x00000008051e7825 */ /* 0x001fca00078e0208 */
[----:B------:R-:W2:Y:S04]  /*0460*/  LDG.E.64.CONSTANT R10, desc[UR6][R30.64] ;  /* 0x000000061e0a7981 */ /* 0x000ea8000c1e9b00 */
[----:B------:R-:W3:Y:S04]  /*0470*/  LDG.E.64.CONSTANT R12, desc[UR6][R30.64+0x800] ;  /* 0x000800061e0c7981 */ /* 0x000ee8000c1e9b00 */
[----:B------:R-:W4:Y:S01]  /*0480*/  LDG.E.64.CONSTANT R14, desc[UR6][R30.64+0x1000] ;  /* 0x001000061e0e7981 */ /* 0x000f22000c1e9b00 */
[----:B------:R-:W-:-:S03]  /*0490*/  VIADD R39, R5, 0x400 ;  /* 0x0000040005277836 */ /* 0x000fc60000000000 */
[----:B------:R-:W4:Y:S01]  /*04a0*/  LDG.E.64.CONSTANT R16, desc[UR6][R30.64+0x1800] ;  /* 0x001800061e107981 */ /* 0x000f22000c1e9b00 */
[----:B------:R-:W-:-:S05]  /*04b0*/  IMAD.WIDE R38, R39, 0x8, R8 ;  /* 0x0000000827267825 */ /* 0x000fca00078e0208 */
[----:B------:R-:W4:Y:S04]  /*04c0*/  LDG.E.64.CONSTANT R18, desc[UR6][R38.64] ;  /* 0x0000000626127981 */ /* 0x000f28000c1e9b00 */
[----:B------:R-:W4:Y:S04]  /*04d0*/  LDG.E.64.CONSTANT R20, desc[UR6][R38.64+0x800] ;  /* 0x0008000626147981 */ /* 0x000f28000c1e9b00 */
        /* <DEDUP_REMOVED lines=12> */
[----:B------:R-:W4:Y:S04]  /*05a0*/  LDG.E.64.CONSTANT R38, desc[UR6][R44.64+0x1000] ;  /* 0x001000062c267981 */ /* 0x000f28000c1e9b00 */
[----:B------:R-:W4:Y:S01]  /*05b0*/  LDG.E.64.CONSTANT R40, desc[UR6][R44.64+0x1800] ;  /* 0x001800062c287981 */ /* 0x000f22000c1e9b00 */
[----:B------:R-:W-:-:S05]  /*05c0*/  VIADD R5, R5, 0x1000 ;  /* 0x0000100005057836 */ /* 0x000fca0000000000 */
[----:B------:R-:W-:Y:S01]  /*05d0*/  ISETP.GE.AND P2, PT, R5, R0, PT ;  /* 0x000000000500720c */ /* 0x000fe20003f46270 */
[----:B--2--5:R-:W-:-:S06]  /*05e0*/  DSETP.GEU.AND P1, PT, R6, R10, PT ;  /* 0x0000000a0600722a */ /* 0x024fcc0003f2e000 */
[----:B------:R-:W-:Y:S02]  /*05f0*/  FSEL R6, R10, R6, !P1 ;  /* 0x000000060a067208 */ /* 0x000fe40004800000 */
[----:B------:R-:W-:-:S06]  /*0600*/  FSEL R7, R11, R7, !P1 ;  /* 0x000000070b077208 */ /* 0x000fcc0004800000 */
[----:B---3--:R-:W-:-:S06]  /*0610*/  DSETP.GEU.AND P1, PT, R6, R12, PT ;  /* 0x0000000c0600722a */ /* 0x008fcc0003f2e000 */
[----:B------:R-:W-:Y:S02]  /*0620*/  FSEL R6, R12, R6, !P1 ;  /* 0x000000060c067208 */ /* 0x000fe40004800000 */
[----:B------:R-:W-:-:S06]  /*0630*/  FSEL R7, R13, R7, !P1 ;  /* 0x000000070d077208 */ /* 0x000fcc0004800000 */
[----:B----4-:R-:W-:-:S06]  /*0640*/  DSETP.GEU.AND P1, PT, R6, R14, PT ;  /* 0x0000000e0600722a */ /* 0x010fcc0003f2e000 */
[----:B------:R-:W-:Y:S02]  /*0650*/  FSEL R6, R14, R6, !P1 ;  /* 0x000000060e067208 */ /* 0x000fe40004800000 */
[----:B------:R-:W-:-:S06]  /*0660*/  FSEL R7, R15, R7, !P1 ;  /* 0x000000070f077208 */ /* 0x000fcc0004800000 */
[----:B------:R-:W-:-:S06]  /*0670*/  DSETP.GEU.AND P1, PT, R6, R16, PT ;  /* 0x000000100600722a */ /* 0x000fcc0003f2e000 */
        /* <DEDUP_REMOVED lines=37> */
[----:B------:R-:W-:Y:S01]  /*08d0*/  FSEL R7, R41, R7, !P1 ;  /* 0x0000000729077208 */ /* 0x000fe20004800000 */
[----:B------:R-:W-:Y:S06]  /*08e0*/  @!P2 BRA `(.L_x_13) ;  /* 0xfffffff800d8a947 */ /* 0x000fec000383ffff */
.L_x_12:
[----:B------:R-:W-:Y:S05]  /*08f0*/  BSYNC.RECONVERGENT B2 ;  /* 0x0000000000027941 */ /* 0x000fea0003800200 */
.L_x_11:
[----:B------:R-:W-:Y:S01]  /*0900*/  IMAD.IADD R0, R4, 0x1, -R5 ;  /* 0x0000000104007824 */ /* 0x000fe200078e0a05 */
[----:B------:R-:W-:Y:S04]  /*0910*/  BSSY.RECONVERGENT B2, `(.L_x_14) ;  /* 0x0000029000027945 */ /* 0x000fe80003800200 */
[----:B------:R-:W-:-:S13]  /*0920*/  ISETP.GT.AND P1, PT, R0, 0x400, PT ;  /* 0x000004000000780c */ /* 0x000fda0003f24270 */
[----:B------:R-:W-:Y:S05]  /*0930*/  @!P1 BRA `(.L_x_15) ;  /* 0x0000000000989947 */ /* 0x000fea0003800000 */
[----:B------:R-:W0:Y:S02]  /*0940*/  LDC.64 R18, c[0x0][0x380] ;  /* 0x0000e000ff127b82 */ /* 0x000e240000000a00 */
        /* <DEDUP_REMOVED lines=11> */
[----:B------:R-:W-:Y:S01]  /*0a00*/  VIADD R5, R5, 0x800 ;  /* 0x0000080005057836 */ /* 0x000fe20000000000 */
        /* <DEDUP_REMOVED lines=20> */
[----:B------:R-:W-:Y:S02]  /*0b50*/  FSEL R7, R25, R7, !P0 ;  /* 0x0000000719077208 */ /* 0x000fe40004000000 */
[----:B------:R-:W-:-:S04]  /*0b60*/  PLOP3.LUT P0, PT, PT, PT, PT, 0x8, 0x80 ;  /* 0x000000000080781c */ /* 0x000fc80003f0e170 */
[----:B------:R-:W-:-:S06]  /*0b70*/  DSETP.GEU.AND P1, PT, R6, R26, PT ;  /* 0x0000001a0600722a */ /* 0x000fcc0003f2e000 */
[----:B------:R-:W-:Y:S02]  /*0b80*/  FSEL R6, R26, R6, !P1 ;  /* 0x000000061a067208 */ /* 0x000fe40004800000 */
[----:B------:R-:W-:-:S07]  /*0b90*/  FSEL R7, R27, R7, !P1 ;  /* 0x000000071b077208 */ /* 0x000fce0004800000 */
.L_x_15:
[----:B------:R-:W-:Y:S05]  /*0ba0*/  BSYNC.RECONVERGENT B2 ;  /* 0x0000000000027941 */ /* 0x000fea0003800200 */
.L_x_14:
[----:B------:R-:W-:-:S13]  /*0bb0*/  ISETP.LT.OR P0, PT, R5, R4, P0 ;  /* 0x000000040500720c */ /* 0x000fda0000701670 */
[----:B------:R-:W-:Y:S05]  /*0bc0*/  @!P0 BRA `(.L_x_7) ;  /* 0x0000000000488947 */ /* 0x000fea0003800000 */
[----:B------:R-:W0:Y:S02]  /*0bd0*/  LDC.64 R8, c[0x0][0x380] ;  /* 0x0000e000ff087b82 */ /* 0x000e240000000a00 */
[----:B0-----:R-:W-:-:S05]  /*0be0*/  IMAD.WIDE R8, R5, 0x8, R8 ;  /* 0x0000000805087825 */ /* 0x001fca00078e0208 */
[----:B------:R-:W2:Y:S04]  /*0bf0*/  LDG.E.64.CONSTANT R10, desc[UR6][R8.64] ;  /* 0x00000006080a7981 */ /* 0x000ea8000c1e9b00 */
[----:B------:R-:W3:Y:S04]  /*0c00*/  LDG.E.64.CONSTANT R12, desc[UR6][R8.64+0x800] ;  /* 0x00080006080c7981 */ /* 0x000ee8000c1e9b00 */
[----:B------:R-:W4:Y:S04]  /*0c10*/  LDG.E.64.CONSTANT R14, desc[UR6][R8.64+0x1000] ;  /* 0x00100006080e7981 */ /* 0x000f28000c1e9b00 */
[----:B------:R-:W4:Y:S01]  /*0c20*/  LDG.E.64.CONSTANT R16, desc[UR6][R8.64+0x1800] ;  /* 0x0018000608107981 */ /* 0x000f22000c1e9b00 */
        /* <DEDUP_REMOVED lines=11> */
[----:B------:R-:W-:-:S07]  /*0ce0*/  FSEL R7, R17, R7, !P0 ;  /* 0x0000000711077208 */ /* 0x000fce0004000000 */
.L_x_7:
[----:B------:R-:W-:Y:S05]  /*0cf0*/  BSYNC.RECONVERGENT B1 ;  /* 0x0000000000017941 */ /* 0x000fea0003800200 */
.L_x_6:
[----:B------:R-:W-:-:S13]  /*0d00*/  ISETP.GE.AND P0, PT, R4, 0x100, PT ;  /* 0x000001000400780c */ /* 0x000fda0003f06270 */
[----:B------:R-:W-:Y:S05]  /*0d10*/  @!P0 BRA `(.L_x_16) ;  /* 0x00000004003c8947 */ /* 0x000fea0003800000 */
[----:B------:R-:W0:Y:S01]  /*0d20*/  S2R R8, SR_LANEID ;  /* 0x0000000000087919 */ /* 0x000e220000000000 */
[----:B-----5:R-:W-:Y:S04]  /*0d30*/  SHFL.DOWN PT, R4, R6, 0x1, 0x1f ;  /* 0x08201f0006047f89 */ /* 0x020fe800000e0000 */
[----:B------:R-:W1:Y:S02]  /*0d40*/  SHFL.DOWN PT, R5, R7, 0x1, 0x1f ;  /* 0x08201f0007057f89 */ /* 0x000e6400000e0000 */
[----:B-1----:R-:W-:Y:S01]  /*0d50*/  DSETP.GEU.AND P1, PT, R6, R4, PT ;  /* 0x000000040600722a */ /* 0x002fe20003f2e000 */
[C---:B0-----:R-:W-:Y:S02]  /*0d60*/  ISETP.GT.AND P0, PT, R8.reuse, 0x1e, PT ;  /* 0x0000001e0800780c */ /* 0x041fe40003f04270 */
[----:B------:R-:W-:-:S03]  /*0d70*/  ISETP.NE.AND P2, PT, R8, RZ, PT ;  /* 0x000000ff0800720c */ /* 0x000fc60003f45270 */
[----:B------:R-:W-:Y:S02]  /*0d80*/  FSEL R9, R4, R6, !P1 ;  /* 0x0000000604097208 */ /* 0x000fe40004800000 */
[----:B------:R-:W-:Y:S02]  /*0d90*/  FSEL R5, R5, R7, !P1 ;  /* 0x0000000705057208 */ /* 0x000fe40004800000 */
[----:B------:R-:W-:Y:S02]  /*0da0*/  FSEL R6, R6, R9, P0 ;  /* 0x0000000906067208 */ /* 0x000fe40000000000 */
[----:B------:R-:W-:Y:S02]  /*0db0*/  FSEL R11, R7, R5, P0 ;  /* 0x00000005070b7208 */ /* 0x000fe40000000000 */
[----:B------:R-:W-:Y:S01]  /*0dc0*/  ISETP.GT.AND P0, PT, R8, 0x1d, PT ;  /* 0x0000001d0800780c */ /* 0x000fe20003f04270 */
[----:B------:R-:W-:Y:S01]  /*0dd0*/  SHFL.DOWN PT, R4, R6, 0x2, 0x1f ;  /* 0x08401f0006047f89 */ /* 0x000fe200000e0000 */
[----:B------:R-:W-:Y:S01]  /*0de0*/  @!P2 MOV R2, 0x400 ;  /* 0x000004000002a802 */ /* 0x000fe20000000f00 */
[----:B------:R-:W-:Y:S01]  /*0df0*/  IMAD.MOV.U32 R7, RZ, RZ, R11 ;  /* 0x000000ffff077224 */ /* 0x000fe200078e000b */
[----:B------:R-:W-:Y:S01]  /*0e00*/  @!P2 SHF.R.U32.HI R0, RZ, 0x2, R3 ;  /* 0x00000002ff00a819 */ /* 0x000fe20000011603 */
[----:B------:R-:W0:Y:S03]  /*0e10*/  SHFL.DOWN PT, R5, R11, 0x2, 0x1f ;  /* 0x08401f000b057f89 */ /* 0x000e2600000e0000 */
[----:B------:R-:W-:Y:S01]  /*0e20*/  @!P2 LOP3.LUT R0, R0, 0xf8, RZ, 0xc0, !PT ;  /* 0x000000f80000a812 */ /* 0x000fe200078ec0ff */
[----:B------:R-:W1:Y:S01]  /*0e30*/  @!P2 S2R R9, SR_CgaCtaId ;  /* 0x000000000009a919 */ /* 0x000e620000008800 */
[----:B0-----:R-:W-:-:S06]  /*0e40*/  DSETP.GEU.AND P1, PT, R6, R4, PT ;  /* 0x000000040600722a */ /* 0x001fcc0003f2e000 */
[----:B------:R-:W-:Y:S02]  /*0e50*/  @!P0 FSEL R6, R4, R6, !P1 ;  /* 0x0000000604068208 */ /* 0x000fe40004800000 */
[----:B------:R-:W-:Y:S02]  /*0e60*/  @!P0 FSEL R11, R5, R11, !P1 ;  /* 0x0000000b050b8208 */ /* 0x000fe40004800000 */
[----:B------:R-:W-:Y:S01]  /*0e70*/  ISETP.GT.AND P0, PT, R8, 0x1b, PT ;  /* 0x0000001b0800780c */ /* 0x000fe20003f04270 */
[----:B------:R-:W-:Y:S02]  /*0e80*/  SHFL.DOWN PT, R4, R6, 0x4, 0x1f ;  /* 0x08801f0006047f89 */ /* 0x000fe400000e0000 */
[----:B------:R-:W-:Y:S02]  /*0e90*/  IMAD.MOV.U32 R7, RZ, RZ, R11 ;  /* 0x000000ffff077224 */ /* 0x000fe400078e000b */
[----:B------:R-:W0:Y:S04]  /*0ea0*/  SHFL.DOWN PT, R5, R11, 0x4, 0x1f ;  /* 0x08801f000b057f89 */ /* 0x000e2800000e0000 */
        /* <DEDUP_REMOVED lines=14> */
[----:B0-----:R-:W-:Y:S01]  /*0f90*/  DSETP.GEU.AND P0, PT, R6, R4, PT ;  /* 0x000000040600722a */ /* 0x001fe20003f0e000 */
[----:B-1----:R-:W-:-:S05]  /*0fa0*/  @!P2 LEA R7, R9, R2, 0x18 ;  /* 0x000000020907a211 */ /* 0x002fca00078ec0ff */
[----:B------:R-:W-:Y:S01]  /*0fb0*/  FSEL R4, R4, R6, !P0 ;  /* 0x0000000604047208 */ /* 0x000fe20004000000 */
[----:B------:R-:W-:Y:S01]  /*0fc0*/  @!P2 IMAD.IADD R9, R0, 0x1, R7 ;  /* 0x000000010009a824 */ /* 0x000fe200078e0207 */
[----:B------:R-:W-:Y:S02]  /*0fd0*/  FSEL R5, R5, R11, !P0 ;  /* 0x0000000b05057208 */ /* 0x000fe40004000000 */
[----:B------:R-:W-:Y:S02]  /*0fe0*/  ISETP.NE.AND P0, PT, R3, RZ, PT ;  /* 0x000000ff0300720c */ /* 0x000fe40003f05270 */
[----:B------:R-:W-:Y:S01]  /*0ff0*/  FSEL R6, R6, R4, P1 ;  /* 0x0000000406067208 */ /* 0x000fe20000800000 */
[----:B------:R3:W-:Y:S01]  /*1000*/  @!P2 STS.64 [R9+0x8], R4 ;  /* 0x000008040900a388 */ /* 0x0007e20000000a00 */
[----:B------:R-:W-:Y:S01]  /*1010*/  FSEL R7, R11, R5, P1 ;  /* 0x000000050b077208 */ /* 0x000fe20000800000 */
[----:B------:R-:W-:Y:S08]  /*1020*/  BAR.SYNC.DEFER_BLOCKING 0x0 ;  /* 0x0000000000007b1d */ /* 0x000ff00000010000 */
[----:B------:R-:W-:Y:S05]  /*1030*/  @P0 BRA `(.L_x_17) ;  /* 0x0000004800f40947 */ /* 0x000fea0003800000 */
[----:B------:R-:W0:Y:S01]  /*1040*/  S2UR UR5, SR_CgaCtaId ;  /* 0x00000000000579c3 */ /* 0x000e220000008800 */
[----:B------:R-:W-:Y:S02]  /*1050*/  UMOV UR4, 0x400 ;  /* 0x0000040000047882 */ /* 0x000fe40000000000 */
[----:B0-----:R-:W-:-:S09]  /*1060*/  ULEA UR4, UR5, UR4, 0x18 ;  /* 0x0000000405047291 */ /* 0x001fd2000f8ec0ff */
[----:B---3--:R-:W0:Y:S04]  /*1070*/  LDS.128 R8, [UR4+0x10] ;  /* 0x00001004ff087984 */ /* 0x008e280008000c00 */
[----:B------:R-:W1:Y:S01]  /*1080*/  LDS.128 R12, [UR4+0x20] ;  /* 0x00002004ff0c7984 */ /* 0x000e620008000c00 */
[----:B0-----:R-:W-:-:S06]  /*1090*/  DSETP.GEU.AND P1, PT, R6, R8, PT ;  /* 0x000000080600722a */ /* 0x001fcc0003f2e000 */
[----:B------:R-:W-:Y:S02]  /*10a0*/  FSEL R2, R8, R6, !P1 ;  /* 0x0000000608027208 */ /* 0x000fe40004800000 */
[----:B------:R-:W-:Y:S02]  /*10b0*/  FSEL R3, R9, R7, !P1 ;  /* 0x0000000709037208 */ /* 0x000fe40004800000 */
[----:B------:R-:W0:Y:S04]  /*10c0*/  LDS.128 R4, [UR4+0x30] ;  /* 0x00003004ff047984 */ /* 0x000e280008000c00 */
[----:B------:R-:W-:-:S06]  /*10d0*/  DSETP.GEU.AND P1, PT, R2, R10, PT ;  /* 0x0000000a0200722a */ /* 0x000fcc0003f2e000 */
[----:B------:R-:W-:Y:S02]  /*10e0*/  FSEL R2, R10, R2, !P1 ;  /* 0x000000020a027208 */ /* 0x000fe40004800000 */
[----:B------:R-:W-:-:S06]  /*10f0*/  FSEL R3, R11, R3, !P1 ;  /* 0x000000030b037208 */ /* 0x000fcc0004800000 */
[----:B-1----:R-:W-:-:S06]  /*1100*/  DSETP.GEU.AND P1, PT, R2, R12, PT ;  /* 0x0000000c0200722a */ /* 0x002fcc0003f2e000 */
[----:B------:R-:W-:Y:S02]  /*1110*/  FSEL R8, R12, R2, !P1 ;  /* 0x000000020c087208 */ /* 0x000fe40004800000 */
[----:B------:R-:W-:Y:S02]  /*1120*/  FSEL R9, R13, R3, !P1 ;  /* 0x000000030d097208 */ /* 0x000fe40004800000 */
[----:B------:R-:W1:Y:S04]  /*1130*/  LDS.64 R2, [UR4+0x40] ;  /* 0x00004004ff027984 */ /* 0x000e680008000a00 */
[----:B------:R-:W-:-:S06]  /*1140*/  DSETP.GEU.AND P1, PT, R8, R14, PT ;  /* 0x0000000e0800722a */ /* 0x000fcc0003f2e000 */
[----:B------:R-:W-:Y:S02]  /*1150*/  FSEL R8, R14, R8, !P1 ;  /* 0x000000080e087208 */ /* 0x000fe40004800000 */
[----:B------:R-:W-:-:S06]  /*1160*/  FSEL R9, R15, R9, !P1 ;  /* 0x000000090f097208 */ /* 0x000fcc0004800000 */
[----:B0-----:R-:W-:-:S06]  /*1170*/  DSETP.GEU.AND P1, PT, R8, R4, PT ;  /* 0x000000040800722a */ /* 0x001fcc0003f2e000 */
[----:B------:R-:W-:Y:S02]  /*1180*/  FSEL R4, R4, R8, !P1 ;  /* 0x0000000804047208 */ /* 0x000fe40004800000 */
[----:B------:R-:W-:-:S06]  /*1190*/  FSEL R5, R5, R9, !P1 ;  /* 0x0000000905057208 */ /* 0x000fcc0004800000 */
[----:B------:R-:W-:-:S06]  /*11a0*/  DSETP.GEU.AND P1, PT, R4, R6, PT ;  /* 0x000000060400722a */ /* 0x000fcc0003f2e000 */
[----:B------:R-:W-:Y:S02]  /*11b0*/  FSEL R4, R6, R4, !P1 ;  /* 0x0000000406047208 */ /* 0x000fe40004800000 */
[----:B------:R-:W-:-:S06]  /*11c0*/  FSEL R5, R7, R5, !P1 ;  /* 0x0000000507057208 */ /* 0x000fcc0004800000 */
[----:B-1----:R-:W-:-:S06]  /*11d0*/  DSETP.GEU.AND P1, PT, R4, R2, PT ;  /* 0x000000020400722a */ /* 0x002fcc0003f2e000 */
[----:B------:R-:W-:Y:S02]  /*11e0*/  FSEL R6, R2, R4, !P1 ;  /* 0x0000000402067208 */ /* 0x000fe40004800000 */
[----:B------:R-:W-:Y:S01]  /*11f0*/  FSEL R7, R3, R5, !P1 ;  /* 0x0000000503077208 */ /* 0x000fe20004800000 */
[----:B------:R-:W-:Y:S06]  /*1200*/  BRA `(.L_x_17) ;  /* 0x0000004800807947 */ /* 0x000fec0003800000 */
.L_x_16:
[----:B------:R-:W-:Y:S01]  /*1210*/  LOP3.LUT R0, R3, 0x3e0, RZ, 0xc0, !PT ;  /* 0x000003e003007812 */ /* 0x000fe200078ec0ff */
[----:B------:R-:W0:Y:S03]  /*1220*/  S2R R10, SR_LANEID ;  /* 0x00000000000a7919 */ /* 0x000e260000000000 */
[----:B------:R-:W-:Y:S01]  /*1230*/  LOP3.LUT R9, RZ, R0, RZ, 0x33, !PT ;  /* 0x00000000ff097212 */ /* 0x000fe200078e33ff */
[----:B------:R-:W-:-:S04]  /*1240*/  VIADD R5, R0, 0x20 ;  /* 0x0000002000057836 */ /* 0x000fc80000000000 */
[----:B------:R-:W-:Y:S01]  /*1250*/  IMAD.IADD R9, R9, 0x1, R4 ;  /* 0x0000000109097824 */ /* 0x000fe200078e0204 */
[----:B------:R-:W-:-:S04]  /*1260*/  ISETP.GT.AND P0, PT, R5, R4, PT ;  /* 0x000000040500720c */ /* 0x000fc80003f04270 */
[----:B------:R-:W-:-:S05]  /*1270*/  SEL R5, R9, 0x1f, P0 ;  /* 0x0000001f09057807 */ /* 0x000fca0000000000 */
[----:B-----5:R-:W-:Y:S04]  /*1280*/  SHFL.DOWN PT, R8, R6, 0x1, R5 ;  /* 0x0820000006087989 */ /* 0x020fe800000e0005 */
[----:B------:R-:W1:Y:S01]  /*1290*/  SHFL.DOWN PT, R9, R7, 0x1, R5 ;  /* 0x0820000007097989 */ /* 0x000e6200000e0005 */
[C---:B0-----:R-:W-:Y:S01]  /*12a0*/  ISETP.GE.AND P0, PT, R10.reuse, R5, PT ;  /* 0x000000050a00720c */ /* 0x041fe20003f06270 */
[----:B------:R-:W-:Y:S01]  /*12b0*/  VIADD R0, R10, 0x2 ;  /* 0x000000020a007836 */ /* 0x000fe20000000000 */
[----:B-1----:R-:W-:-:S06]  /*12c0*/  DSETP.GEU.AND P1, PT, R6, R8, PT ;  /* 0x000000080600722a */ /* 0x002fcc0003f2e000 */
[-C--:B------:R-:W-:Y:S02]  /*12d0*/  FSEL R11, R8, R6.reuse, !P1 ;  /* 0x00000006080b7208 */ /* 0x080fe40004800000 */
[-C--:B------:R-:W-:Y:S02]  /*12e0*/  FSEL R9, R9, R7.reuse, !P1 ;  /* 0x0000000709097208 */ /* 0x080fe40004800000 */
[----:B------:R-:W-:Y:S02]  /*12f0*/  FSEL R2, R11, R6, !P0 ;  /* 0x000000060b027208 */ /* 0x000fe40004000000 */
[----:B------:R-:W-:Y:S02]  /*1300*/  FSEL R11, R9, R7, !P0 ;  /* 0x00000007090b7208 */ /* 0x000fe40004000000 */
[----:B------:R-:W-:Y:S01]  /*1310*/  ISETP.GT.AND P0, PT, R0, R5, PT ;  /* 0x000000050000720c */ /* 0x000fe20003f04270 */
[----:B------:R-:W-:Y:S01]  /*1320*/  SHFL.DOWN PT, R8, R2, 0x2, R5 ;  /* 0x0840000002087989 */ /* 0x000fe200000e0005 */
[----:B------:R-:W-:-:S02]  /*1330*/  IMAD.MOV.U32 R6, RZ, RZ, R2 ;  /* 0x000000ffff067224 */ /* 0x000fc400078e0002 */
[----:B------:R-:W-:Y:S01]  /*1340*/  IMAD.MOV.U32 R7, RZ, RZ, R11 ;  /* 0x000000ffff077224 */ /* 0x000fe200078e000b */
[----:B------:R-:W0:Y:S01]  /*1350*/  SHFL.DOWN PT, R9, R11, 0x2, R5 ;  /* 0x084000000b097989 */ /* 0x000e2200000e0005 */
[----:B------:R-:W-:-:S04]  /*1360*/  VIADD R0, R10, 0x4 ;  /* 0x000000040a007836 */ /* 0x000fc80000000000 */
[----:B0-----:R-:W-:-:S06]  /*1370*/  DSETP.GEU.AND P1, PT, R6, R8, PT ;  /* 0x000000080600722a */ /* 0x001fcc0003f2e000 */
[----:B------:R-:W-:Y:S02]  /*1380*/  @!P0 FSEL R2, R8, R2, !P1 ;  /* 0x0000000208028208 */ /* 0x000fe40004800000 */
[----:B------:R-:W-:Y:S02]  /*1390*/  @!P0 FSEL R11, R9, R11, !P1 ;  /* 0x0000000b090b8208 */ /* 0x000fe40004800000 */
[----:B------:R-:W-:Y:S01]  /*13a0*/  ISETP.GT.AND P0, PT, R0, R5, PT ;  /* 0x000000050000720c */ /* 0x000fe20003f04270 */
[----:B------:R-:W-:Y:S01]  /*13b0*/  SHFL.DOWN PT, R6, R2, 0x4, R5 ;  /* 0x0880000002067989 */ /* 0x000fe200000e0005 */
[----:B------:R-:W-:Y:S02]  /*13c0*/  IMAD.MOV.U32 R8, RZ, RZ, R2 ;  /* 0x000000ffff087224 */ /* 0x000fe400078e0002 */
        /* <DEDUP_REMOVED lines=8> */
[----:B------:R-:W-:Y:S01]  /*1450*/  IMAD.MOV.U32 R8, RZ, RZ, R2 ;  /* 0x000000ffff087224 */ /* 0x000fe200078e0002 */
[C---:B------:R-:W-:Y:S01]  /*1460*/  ISETP.NE.AND P0, PT, R10.reuse, RZ, PT ;  /* 0x000000ff0a00720c */ /* 0x040fe20003f05270 */
[----:B------:R-:W-:Y:S01]  /*1470*/  IMAD.MOV.U32 R9, RZ, RZ, R11 ;  /* 0x000000ffff097224 */ /* 0x000fe200078e000b */
[----:B------:R-:W0:Y:S01]  /*1480*/  SHFL.DOWN PT, R7, R11, 0x8, R5 ;  /* 0x090000000b077989 */ /* 0x000e2200000e0005 */
[----:B------:R-:W-:-:S10]  /*1490*/  VIADD R0, R10, 0x10 ;  /* 0x000000100a007836 */ /* 0x000fd40000000000 */
[----:B------:R-:W1:Y:S01]  /*14a0*/  @!P0 S2R R13, SR_CgaCtaId ;  /* 0x00000000000d8919 */ /* 0x000e620000008800 */
[----:B0-----:R-:W-:-:S06]  /*14b0*/  DSETP.GEU.AND P2, PT, R8, R6, PT ;  /* 0x000000060800722a */ /* 0x001fcc0003f4e000 */
[----:B------:R-:W-:Y:S02]  /*14c0*/  @!P1 FSEL R2, R6, R2, !P2 ;  /* 0x0000000206029208 */ /* 0x000fe40005000000 */
[----:B------:R-:W-:Y:S02]  /*14d0*/  @!P1 FSEL R11, R7, R11, !P2 ;  /* 0x0000000b070b9208 */ /* 0x000fe40005000000 */
[----:B------:R-:W-:Y:S01]  /*14e0*/  ISETP.GT.AND P1, PT, R0, R5, PT ;  /* 0x000000050000720c */ /* 0x000fe20003f24270 */
[----:B------:R-:W-:Y:S01]  /*14f0*/  SHFL.DOWN PT, R6, R2, 0x10, R5 ;  /* 0x0a00000002067989 */ /* 0x000fe200000e0005 */
[----:B------:R-:W-:Y:S01]  /*1500*/  IMAD.MOV.U32 R8, RZ, RZ, R2 ;  /* 0x000000ffff087224 */ /* 0x000fe200078e0002 */
[----:B------:R-:W-:Y:S01]  /*1510*/  @!P0 SHF.R.U32.HI R0, RZ, 0x2, R3 ;  /* 0x00000002ff008819 */ /* 0x000fe20000011603 */
[----:B------:R-:W-:Y:S01]  /*1520*/  IMAD.MOV.U32 R9, RZ, RZ, R11 ;  /* 0x000000ffff097224 */ /* 0x000fe200078e000b */
[----:B------:R-:W0:Y:S02]  /*1530*/  SHFL.DOWN PT, R7, R11, 0x10, R5 ;  /* 0x0a0000000b077989 */ /* 0x000e2400000e0005 */
[----:B------:R-:W-:-:S03]  /*1540*/  @!P0 LOP3.LUT R0, R0, 0xf8, RZ, 0xc0, !PT ;  /* 0x000000f800008812 */ /* 0x000fc600078ec0ff */
[----:B0-----:R-:W-:Y:S01]  /*1550*/  DSETP.GEU.AND P2, PT, R8, R6, PT ;  /* 0x000000060800722a */ /* 0x001fe20003f4e000 */
[----:B------:R-:W-:-:S04]  /*1560*/  @!P0 MOV R8, 0x400 ;  /* 0x0000040000088802 */ /* 0x000fc80000000f00 */
[----:B-1----:R-:W-:Y:S02]  /*1570*/  @!P0 LEA R13, R13, R8, 0x18 ;  /* 0x000000080d0d8211 */ /* 0x002fe400078ec0ff */
[----:B------:R-:W-:Y:S02]  /*1580*/  @!P1 FSEL R2, R6, R2, !P2 ;  /* 0x0000000206029208 */ /* 0x000fe40005000000 */
[----:B------:R-:W-:Y:S01]  /*1590*/  @!P1 FSEL R11, R7, R11, !P2 ;  /* 0x0000000b070b9208 */ /* 0x000fe20005000000 */
[----:B------:R-:W-:Y:S02]  /*15a0*/  @!P0 IMAD.IADD R13, R0, 0x1, R13 ;  /* 0x00000001000d8824 */ /* 0x000fe400078e020d */
[----:B------:R-:W-:Y:S02]  /*15b0*/  IMAD.MOV.U32 R6, RZ, RZ, R2 ;  /* 0x000000ffff067224 */ /* 0x000fe400078e0002 */
[----:B------:R-:W-:-:S05]  /*15c0*/  IMAD.MOV.U32 R7, RZ, RZ, R11 ;  /* 0x000000ffff077224 */ /* 0x000fca00078e000b */
[----:B------:R3:W-:Y:S01]  /*15d0*/  @!P0 STS.64 [R13+0x8], R6 ;  /* 0x000008060d008388 */ /* 0x0007e20000000a00 */
[----:B------:R-:W-:Y:S01]  /*15e0*/  BAR.SYNC.DEFER_BLOCKING 0x0 ;  /* 0x0000000000007b1d */ /* 0x000fe20000010000 */
[----:B------:R-:W-:-:S13]  /*15f0*/  ISETP.NE.AND P0, PT, R3, RZ, PT ;  /* 0x000000ff0300720c */ /* 0x000fda0003f05270 */
[----:B---3--:R-:W-:Y:S05]  /*1600*/  @P0 BRA `(.L_x_17) ;  /* 0x0000004400800947 */ /* 0x008fea0003800000 */
[----:B------:R-:W0:Y:S01]  /*1610*/  S2UR UR5, SR_CgaCtaId ;  /* 0x00000000000579c3 */ /* 0x000e220000008800 */
[----:B------:R-:W-:Y:S01]  /*1620*/  UMOV UR4, 0x400 ;  /* 0x0000040000047882 */ /* 0x000fe20000000000 */
[----:B------:R-:W-:Y:S01]  /*1630*/  ISETP.GT.AND P2, PT, R4, 0x20, PT ;  /* 0x000000200400780c */ /* 0x000fe20003f44270 */
[----:B0-----:R-:W-:-:S09]  /*1640*/  ULEA UR4, UR5, UR4, 0x18 ;  /* 0x0000000405047291 */ /* 0x001fd2000f8ec0ff */
[----:B------:R-:W0:Y:S04]  /*1650*/  LDS.128 R16, [UR4+0x10] ;  /* 0x00001004ff107984 */ /* 0x000e280008000c00 */
[----:B------:R-:W1:Y:S04]  /*1660*/  LDS.128 R12, [UR4+0x20] ;  /* 0x00002004ff0c7984 */ /* 0x000e680008000c00 */
[----:B------:R-:W2:Y:S01]  /*1670*/  LDS.128 R8, [UR4+0x30] ;  /* 0x00003004ff087984 */ /* 0x000ea20008000c00 */
[----:B0-----:R-:W-:-:S06]  /*1680*/  DSETP.GEU.AND P1, PT, R6, R16, PT ;  /* 0x000000100600722a */ /* 0x001fcc0003f2e000 */
[-C--:B------:R-:W-:Y:S02]  /*1690*/  FSEL R3, R16, R6.reuse, !P1 ;  /* 0x0000000610037208 */ /* 0x080fe40004800000 */
[-C--:B------:R-:W-:Y:S02]  /*16a0*/  FSEL R17, R17, R7.reuse, !P1 ;  /* 0x0000000711117208 */ /* 0x080fe40004800000 */
[----:B------:R-:W-:Y:S02]  /*16b0*/  FSEL R6, R3, R6, P2 ;  /* 0x0000000603067208 */ /* 0x000fe40001000000 */
[----:B------:R-:W-:Y:S02]  /*16c0*/  FSEL R7, R17, R7, P2 ;  /* 0x0000000711077208 */ /* 0x000fe40001000000 */
[C---:B------:R-:W-:Y:S01]  /*16d0*/  ISETP.GT.AND P1, PT, R4.reuse, 0x40, PT ;  /* 0x000000400400780c */ /* 0x040fe20003f24270 */
[----:B------:R-:W-:Y:S01]  /*16e0*/  IMAD.MOV.U32 R2, RZ, RZ, R6 ;  /* 0x000000ffff027224 */ /* 0x000fe200078e0006 */
[----:B------:R-:W-:Y:S01]  /*16f0*/  ISETP.GT.AND P2, PT, R4, 0x60, PT ;  /* 0x000000600400780c */ /* 0x000fe20003f44270 */
[----:B------:R-:W-:-:S06]  /*1700*/  IMAD.MOV.U32 R3, RZ, RZ, R7 ;  /* 0x000000ffff037224 */ /* 0x000fcc00078e0007 */
[----:B------:R-:W-:-:S06]  /*1710*/  DSETP.GEU.AND P3, PT, R2, R18, PT ;  /* 0x000000120200722a */ /* 0x000fcc0003f6e000 */
[----:B------:R-:W-:Y:S02]  /*1720*/  @P1 FSEL R6, R18, R6, !P3 ;  /* 0x0000000612061208 */ /* 0x000fe40005800000 */
[----:B------:R-:W-:Y:S02]  /*1730*/  @P1 FSEL R7, R19, R7, !P3 ;  /* 0x0000000713071208 */ /* 0x000fe40005800000 */
[----:B------:R-:W-:Y:S01]  /*1740*/  ISETP.GT.AND P1, PT, R4, 0x80, PT ;  /* 0x000000800400780c */ /* 0x000fe20003f24270 */
[----:B------:R-:W-:Y:S02]  /*1750*/  IMAD.MOV.U32 R2, RZ, RZ, R6 ;  /* 0x000000ffff027224 */ /* 0x000fe400078e0006 */
[----:B------:R-:W-:-:S06]  /*1760*/  IMAD.MOV.U32 R3, RZ, RZ, R7 ;  /* 0x000000ffff037224 */ /* 0x000fcc00078e0007 */
[----:B-1----:R-:W-:Y:S01]  /*1770*/  DSETP.GEU.AND P3, PT, R2, R12, PT ;  /* 0x0000000c0200722a */ /* 0x002fe20003f6e000 */
[----:B------:R-:W0:Y:S05]  /*1780*/  LDS.64 R2, [UR4+0x40] ;  /* 0x00004004ff027984 */ /* 0x000e2a0008000a00 */
[----:B------:R-:W-:Y:S02]  /*1790*/  @P2 FSEL R6, R12, R6, !P3 ;  /* 0x000000060c062208 */ /* 0x000fe40005800000 */
[----:B------:R-:W-:Y:S02]  /*17a0*/  @P2 FSEL R7, R13, R7, !P3 ;  /* 0x000000070d072208 */ /* 0x000fe40005800000 */
[----:B------:R-:W-:-:S04]  /*17b0*/  ISETP.GT.AND P2, PT, R4, 0xa0, PT ;  /* 0x000000a00400780c */ /* 0x000fc80003f44270 */
[----:B------:R-:W-:-:S06]  /*17c0*/  DSETP.GEU.AND P3, PT, R6, R14, PT ;  /* 0x0000000e0600722a */ /* 0x000fcc0003f6e000 */
[----:B------:R-:W-:Y:S02]  /*17d0*/  @P1 FSEL R6, R14, R6, !P3 ;  /* 0x000000060e061208 */ /* 0x000fe40005800000 */
[----:B------:R-:W-:Y:S02]  /*17e0*/  @P1 FSEL R7, R15, R7, !P3 ;  /* 0x000000070f071208 */ /* 0x000fe40005800000 */
[----:B------:R-:W-:-:S04]  /*17f0*/  ISETP.GT.AND P1, PT, R4, 0xc0, PT ;  /* 0x000000c00400780c */ /* 0x000fc80003f24270 */
[----:B--2---:R-:W-:-:S06]  /*1800*/  DSETP.GEU.AND P3, PT, R6, R8, PT ;  /* 0x000000080600722a */ /* 0x004fcc0003f6e000 */
[----:B------:R-:W-:Y:S02]  /*1810*/  @P2 FSEL R6, R8, R6, !P3 ;  /* 0x0000000608062208 */ /* 0x000fe40005800000 */
[----:B------:R-:W-:Y:S02]  /*1820*/  @P2 FSEL R7, R9, R7, !P3 ;  /* 0x0000000709072208 */ /* 0x000fe40005800000 */
[----:B------:R-:W-:-:S04]  /*1830*/  ISETP.GT.AND P2, PT, R4, 0xe0, PT ;  /* 0x000000e00400780c */ /* 0x000fc80003f44270 */
[----:B------:R-:W-:-:S06]  /*1840*/  DSETP.GEU.AND P3, PT, R6, R10, PT ;  /* 0x0000000a0600722a */ /* 0x000fcc0003f6e000 */
[----:B------:R-:W-:Y:S02]  /*1850*/  @P1 FSEL R6, R10, R6, !P3 ;  /* 0x000000060a061208 */ /* 0x000fe40005800000 */
[----:B------:R-:W-:-:S03]  /*1860*/  @P1 FSEL R7, R11, R7, !P3 ;  /* 0x000000070b071208 */ /* 0x000fc60005800000 */
[----:B------:R-:W-:Y:S02]  /*1870*/  IMAD.MOV.U32 R4, RZ, RZ, R6 ;  /* 0x000000ffff047224 */ /* 0x000fe400078e0006 */
[----:B------:R-:W-:-:S06]  /*1880*/  IMAD.MOV.U32 R5, RZ, RZ, R7 ;  /* 0x000000ffff057224 */ /* 0x000fcc00078e0007 */
[----:B0-----:R-:W-:-:S06]  /*1890*/  DSETP.GEU.AND P1, PT, R4, R2, PT ;  /* 0x000000020400722a */ /* 0x001fcc0003f2e000 */
[----:B------:R-:W-:Y:S02]  /*18a0*/  @P2 FSEL R6, R2, R6, !P1 ;  /* 0x0000000602062208 */ /* 0x000fe40004800000 */
[----:B------:R-:W-:Y:S01]  /*18b0*/  @P2 FSEL R7, R3, R7, !P1 ;  /* 0x0000000703072208 */ /* 0x000fe20004800000 */
[----:B------:R-:W-:Y:S06]  /*18c0*/  BRA `(.L_x_17) ;  /* 0x0000004000d07947 */ /* 0x000fec0003800000 */
.L_x_3:
[----:B------:R-:W0:Y:S01]  /*18d0*/  S2R R0, SR_TID.X ;  /* 0x0000000000007919 */ /* 0x000e220000002100 */
[----:B------:R-:W1:Y:S02]  /*18e0*/  LDCU.64 UR4, c[0x0][0x380] ;  /* 0x00007000ff0477ac */ /* 0x000e640008000a00 */
[----:B-1----:R-:W-:Y:S02]  /*18f0*/  IMAD.U32 R2, RZ, RZ, UR4 ;  /* 0x00000004ff027e24 */ /* 0x002fe4000f8e00ff */
[----:B------:R-:W-:Y:S02]  /*1900*/  IMAD.U32 R3, RZ, RZ, UR5 ;  /* 0x00000005ff037e24 */ /* 0x000fe4000f8e00ff */
[----:B0-----:R-:W-:-:S04]  /*1910*/  IMAD.SHL.U32 R5, R0, 0x4, RZ ;  /* 0x0000000400057824 */ /* 0x001fc800078e00ff */
[----:B------:R-:W-:-:S05]  /*1920*/  IMAD.WIDE.U32 R6, R5, 0x8, R2 ;  /* 0x0000000805067825 */ /* 0x000fca00078e0002 */
[----:B------:R-:W2:Y:S04]  /*1930*/  LDG.E.128.CONSTANT R20, desc[UR6][R6.64] ;  /* 0x0000000606147981 */ /* 0x000ea8000c1e9d00 */
[----:B------:R-:W3:Y:S04]  /*1940*/  LDG.E.128.CONSTANT R12, desc[UR6][R6.64+0x10] ;  /* 0x00001006060c7981 */ /* 0x000ee8000c1e9d00 */
[----:B------:R-:W4:Y:S04]  /*1950*/  LDG.E.128.CONSTANT R8, desc[UR6][R6.64+0x2000] ;  /* 0x0020000606087981 */ /* 0x000f28000c1e9d00 */
[----:B------:R0:W5:Y:S01]  /*1960*/  LDG.E.128.CONSTANT R16, desc[UR6][R6.64+0x2010] ;  /* 0x0020100606107981 */ /* 0x000162000c1e9d00 */
[----:B------:R-:W-:Y:S01]  /*1970*/  ISETP.GE.U32.AND P1, PT, R4, 0x1000, PT ;  /* 0x000010000400780c */ /* 0x000fe20003f26070 */
[----:B------:R-:W-:Y:S01]  /*1980*/  UMOV UR4, 0x800 ;  /* 0x0000080000047882 */ /* 0x000fe20000000000 */
[----:B--2---:R-:W-:-:S06]  /*1990*/  DSETP.GEU.AND P0, PT, R20, R22, PT ;  /* 0x000000161400722a */ /* 0x004fcc0003f0e000 */
[----:B------:R-:W-:Y:S02]  /*19a0*/  FSEL R20, R22, R20, !P0 ;  /* 0x0000001416147208 */ /* 0x000fe40004000000 */
[----:B------:R-:W-:-:S06]  /*19b0*/  FSEL R21, R23, R21, !P0 ;  /* 0x0000001517157208 */ /* 0x000fcc0004000000 */
[----:B---3--:R-:W-:-:S06]  /*19c0*/  DSETP.GEU.AND P0, PT, R20, R12, PT ;  /* 0x0000000c1400722a */ /* 0x008fcc0003f0e000 */
[----:B------:R-:W-:Y:S02]  /*19d0*/  FSEL R12, R12, R20, !P0 ;  /* 0x000000140c0c7208 */ /* 0x000fe40004000000 */
[----:B------:R-:W-:-:S06]  /*19e0*/  FSEL R13, R13, R21, !P0 ;  /* 0x000000150d0d7208 */ /* 0x000fcc0004000000 */
[----:B------:R-:W-:-:S06]  /*19f0*/  DSETP.GEU.AND P0, PT, R12, R14, PT ;  /* 0x0000000e0c00722a */ /* 0x000fcc0003f0e000 */
[----:B------:R-:W-:Y:S02]  /*1a00*/  FSEL R12, R14, R12, !P0 ;  /* 0x0000000c0e0c7208 */ /* 0x000fe40004000000 */
[----:B------:R-:W-:-:S06]  /*1a10*/  FSEL R13, R15, R13, !P0 ;  /* 0x0000000d0f0d7208 */ /* 0x000fcc0004000000 */
[----:B----4-:R-:W-:-:S06]  /*1a20*/  DSETP.GEU.AND P0, PT, R12, R8, PT ;  /* 0x000000080c00722a */ /* 0x010fcc0003f0e000 */
[----:B0-----:R-:W-:Y:S02]  /*1a30*/  FSEL R6, R8, R12, !P0 ;  /* 0x0000000c08067208 */ /* 0x001fe40004000000 */
[----:B------:R-:W-:-:S06]  /*1a40*/  FSEL R7, R9, R13, !P0 ;  /* 0x0000000d09077208 */ /* 0x000fcc0004000000 */
[----:B------:R-:W-:-:S06]  /*1a50*/  DSETP.GEU.AND P0, PT, R6, R10, PT ;  /* 0x0000000a0600722a */ /* 0x000fcc0003f0e000 */
[----:B------:R-:W-:Y:S02]  /*1a60*/  FSEL R6, R10, R6, !P0 ;  /* 0x000000060a067208 */ /* 0x000fe40004000000 */
[----:B------:R-:W-:-:S06]  /*1a70*/  FSEL R7, R11, R7, !P0 ;  /* 0x000000070b077208 */ /* 0x000fcc0004000000 */
[----:B-----5:R-:W-:-:S06]  /*1a80*/  DSETP.GEU.AND P0, PT, R6, R16, PT ;  /* 0x000000100600722a */ /* 0x020fcc0003f0e000 */
[----:B------:R-:W-:Y:S02]  /*1a90*/  FSEL R6, R16, R6, !P0 ;  /* 0x0000000610067208 */ /* 0x000fe40004000000 */
[----:B------:R-:W-:-:S06]  /*1aa0*/  FSEL R7, R17, R7, !P0 ;  /* 0x0000000711077208 */ /* 0x000fcc0004000000 */
[----:B------:R-:W-:-:S06]  /*1ab0*/  DSETP.GEU.AND P0, PT, R6, R18, PT ;  /* 0x000000120600722a */ /* 0x000fcc0003f0e000 */
[----:B------:R-:W-:Y:S02]  /*1ac0*/  FSEL R6, R18, R6, !P0 ;  /* 0x0000000612067208 */ /* 0x000fe40004000000 */
[----:B------:R-:W-:Y:S01]  /*1ad0*/  FSEL R7, R19, R7, !P0 ;  /* 0x0000000713077208 */ /* 0x000fe20004000000 */
[----:B------:R-:W-:Y:S06]  /*1ae0*/  @!P1 BRA `(.L_x_18) ;  /* 0x0000000000a49947 */ /* 0x000fec0003800000 */
[----:B------:R-:W0:Y:S01]  /*1af0*/  LDC R24, c[0x0][0x390] ;  /* 0x0000e400ff187b82 */ /* 0x000e220000000800 */
[----:B------:R-:W-:Y:S01]  /*1b00*/  VIADD R25, R4, 0xfffff800 ;  /* 0xfffff80004197836 */ /* 0x000fe20000000000 */
[----:B------:R-:W-:-:S06]  /*1b10*/  UMOV UR4, 0x800 ;  /* 0x0000080000047882 */ /* 0x000fcc0000000000 */
[----:B------:R-:W1:Y:S02]  /*1b20*/  LDC.64 R2, c[0x0][0x380] ;  /* 0x0000e000ff027b82 */ /* 0x000e640000000a00 */
.L_x_20:
[----:B------:R-:W-:-:S04]  /*1b30*/  VIADD R27, R5, UR4 ;  /* 0x00000004051b7c36 */ /* 0x000fc80008000000 */
[----:B-1----:R-:W-:-:S05]  /*1b40*/  IMAD.WIDE.U32 R26, R27, 0x8, R2 ;  /* 0x000000081b1a7825 */ /* 0x002fca00078e0002 */
[----:B------:R-:W2:Y:S04]  /*1b50*/  LDG.E.128.CONSTANT R12, desc[UR6][R26.64] ;  /* 0x000000061a0c7981 */ /* 0x000ea8000c1e9d00 */
[----:B------:R-:W3:Y:S04]  /*1b60*/  LDG.E.128.CONSTANT R16, desc[UR6][R26.64+0x10] ;  /* 0x000010061a107981 */ /* 0x000ee8000c1e9d00 */
[----:B------:R-:W4:Y:S04]  /*1b70*/  LDG.E.128.CONSTANT R20, desc[UR6][R26.64+0x2000] ;  /* 0x002000061a147981 */ /* 0x000f28000c1e9d00 */
[----:B------:R-:W5:Y:S01]  /*1b80*/  LDG.E.128.CONSTANT R8, desc[UR6][R26.64+0x2010] ;  /* 0x002010061a087981 */ /* 0x000f62000c1e9d00 */
[----:B0-----:R-:W-:Y:S01]  /*1b90*/  IMAD.MOV.U32 R4, RZ, RZ, R24 ;  /* 0x000000ffff047224 */ /* 0x001fe200078e0018 */
[----:B--2---:R-:W-:-:S06]  /*1ba0*/  DSETP.GEU.AND P0, PT, R6, R12, PT ;  /* 0x0000000c0600722a */ /* 0x004fcc0003f0e000 */
[----:B------:R-:W-:Y:S02]  /*1bb0*/  FSEL R6, R12, R6, !P0 ;  /* 0x000000060c067208 */ /* 0x000fe40004000000 */
[----:B------:R-:W-:-:S06]  /*1bc0*/  FSEL R7, R13, R7, !P0 ;  /* 0x000000070d077208 */ /* 0x000fcc0004000000 */
[----:B------:R-:W-:-:S06]  /*1bd0*/  DSETP.GEU.AND P0, PT, R6, R14, PT ;  /* 0x0000000e0600722a */ /* 0x000fcc0003f0e000 */
        /* <DEDUP_REMOVED lines=14> */
[----:B-----5:R-:W-:-:S06]  /*1cc0*/  DSETP.GEU.AND P0, PT, R6, R8, PT ;  /* 0x000000080600722a */ /* 0x020fcc0003f0e000 */
[----:B------:R-:W-:Y:S01]  /*1cd0*/  FSEL R6, R8, R6, !P0 ;  /* 0x0000000608067208 */ /* 0x000fe20004000000 */
[----:B------:R-:W-:Y:S01]  /*1ce0*/  VIADD R8, R4, -UR4 ;  /* 0x8000000404087c36 */ /* 0x000fe20008000000 */
[----:B------:R-:W-:-:S04]  /*1cf0*/  FSEL R7, R9, R7, !P0 ;  /* 0x0000000709077208 */ /* 0x000fc80004000000 */
[----:B------:R-:W-:Y:S02]  /*1d00*/  ISETP.GE.AND P1, PT, R8, 0x800, PT ;  /* 0x000008000800780c */ /* 0x000fe40003f26270 */
[----:B------:R-:W-:-:S06]  /*1d10*/  DSETP.GEU.AND P0, PT, R6, R10, PT ;  /* 0x0000000a0600722a */ /* 0x000fcc0003f0e000 */
[----:B------:R-:W-:Y:S02]  /*1d20*/  FSEL R6, R10, R6, !P0 ;  /* 0x000000060a067208 */ /* 0x000fe40004000000 */
[----:B------:R-:W-:-:S03]  /*1d30*/  FSEL R7, R11, R7, !P0 ;  /* 0x000000070b077208 */ /* 0x000fc60004000000 */
[----:B------:R-:W-:Y:S05]  /*1d40*/  @!P1 BRA `(.L_x_19) ;  /* 0x0000000c00009947 */ /* 0x000fea0003800000 */
[----:B------:R-:W-:-:S06]  /*1d50*/  UIADD3 UR4, UPT, UPT, UR4, 0x800, URZ ;  /* 0x0000080004047890 */ /* 0x000fcc000fffe0ff */
[----:B------:R-:W-:-:S13]  /*1d60*/  ISETP.LT.AND P0, PT, R25, UR4, PT ;  /* 0x0000000419007c0c */ /* 0x000fda000bf01270 */
[----:B------:R-:W-:Y:S05]  /*1d70*/  @!P0 BRA `(.L_x_20) ;  /* 0xfffffffc006c8947 */ /* 0x000fea000383ffff */
.L_x_18:
[----:B------:R-:W-:-:S13]  /*1d80*/  ISETP.LE.AND P0, PT, R4, UR4, PT ;  /* 0x0000000404007c0c */ /* 0x000fda000bf03270 */
[----:B------:R-:W-:Y:S05]  /*1d90*/  @P0 BRA `(.L_x_19) ;  /* 0x0000000800ec0947 */ /* 0x000fea0003800000 */
[----:B------:R-:W-:Y:S01]  /*1da0*/  VIADD R41, R4, -UR4 ;  /* 0x8000000404297c36 */ /* 0x000fe20008000000 */
[----:B------:R-:W-:Y:S04]  /*1db0*/  BSSY.RECONVERGENT B1, `(.L_x_19) ;  /* 0x00000b9000017945 */ /* 0x000fe80003800200 */
[----:B------:R-:W-:-:S13]  /*1dc0*/  ISETP.GE.AND P0, PT, R0, R41, PT ;  /* 0x000000290000720c */ /* 0x000fda0003f06270 */
[----:B------:R-:W-:Y:S05]  /*1dd0*/  @P0 BRA `(.L_x_21) ;  /* 0x0000000800d80947 */ /* 0x000fea0003800000 */
[----:B------:R-:W-:Y:S01]  /*1de0*/  LOP3.LUT R5, RZ, R0, RZ, 0x33, !PT ;  /* 0x00000000ff057212 */ /* 0x000fe200078e33ff */
[----:B------:R-:W-:Y:S01]  /*1df0*/  BSSY.RECONVERGENT B2, `(.L_x_22) ;  /* 0x0000016000027945 */ /* 0x000fe20003800200 */
[----:B------:R-:W-:Y:S02]  /*1e00*/  IMAD.MOV.U32 R40, RZ, RZ, R0 ;  /* 0x000000ffff287224 */ /* 0x000fe400078e0000 */
[----:B------:R-:W-:-:S04]  /*1e10*/  IADD3 R4, PT, PT, R4, -UR4, R5 ;  /* 0x8000000404047c10 */ /* 0x000fc8000fffe005 */
[C---:B------:R-:W-:Y:S02]  /*1e20*/  LOP3.LUT R5, R4.reuse, 0x300, RZ, 0xc0, !PT ;  /* 0x0000030004057812 */ /* 0x040fe400078ec0ff */
[----:B------:R-:W-:Y:S02]  /*1e30*/  ISETP.GE.U32.AND P2, PT, R4, 0x300, PT ;  /* 0x000003000400780c */ /* 0x000fe40003f46070 */
[----:B------:R-:W-:-:S13]  /*1e40*/  ISETP.NE.AND P0, PT, R5, 0x300, PT ;  /* 0x000003000500780c */ /* 0x000fda0003f05270 */
[----:B------:R-:W-:Y:S05]  /*1e50*/  @!P0 BRA `(.L_x_23) ;  /* 0x00000000003c8947 */ /* 0x000fea0003800000 */
[----:B------:R-:W-:Y:S01]  /*1e60*/  LEA.HI R4, R4, 0x1, RZ, 0x18 ;  /* 0x0000000104047811 */ /* 0x000fe200078fc0ff */
[----:B------:R-:W-:Y:S02]  /*1e70*/  VIADD R9, R0, UR4 ;  /* 0x0000000400097c36 */ /* 0x000fe40008000000 */
[----:B------:R-:W-:Y:S01]  /*1e80*/  IMAD.MOV.U32 R40, RZ, RZ, R0 ;  /* 0x000000ffff287224 */ /* 0x000fe200078e0000 */
[----:B------:R-:W-:-:S05]  /*1e90*/  LOP3.LUT R4, R4, 0x3, RZ, 0xc0, !PT ;  /* 0x0000000304047812 */ /* 0x000fca00078ec0ff */
[----:B------:R-:W-:-:S07]  /*1ea0*/  IMAD.MOV R8, RZ, RZ, -R4 ;  /* 0x000000ffff087224 */ /* 0x000fce00078e0a04 */
.L_x_24:
[----:B------:R-:W-:-:S06]  /*1eb0*/  IMAD.WIDE.U32 R4, R9, 0x8, R2 ;  /* 0x0000000809047825 */ /* 0x000fcc00078e0002 */
[----:B------:R-:W2:Y:S01]  /*1ec0*/  LDG.E.64.CONSTANT R4, desc[UR6][R4.64] ;  /* 0x0000000604047981 */ /* 0x000ea2000c1e9b00 */
[----:B------:R-:W-:Y:S02]  /*1ed0*/  VIADD R8, R8, 0x1 ;  /* 0x0000000108087836 */ /* 0x000fe40000000000 */
[----:B------:R-:W-:Y:S02]  /*1ee0*/  VIADD R40, R40, 0x100 ;  /* 0x0000010028287836 */ /* 0x000fe40000000000 */
[----:B------:R-:W-:Y:S01]  /*1ef0*/  VIADD R9, R9, 0x100 ;  /* 0x0000010009097836 */ /* 0x000fe20000000000 */
[----:B------:R-:W-:Y:S01]  /*1f00*/  ISETP.NE.AND P1, PT, R8, RZ, PT ;  /* 0x000000ff0800720c */ /* 0x000fe20003f25270 */
[----:B--2---:R-:W-:-:S06]  /*1f10*/  DSETP.GEU.AND P0, PT, R6, R4, PT ;  /* 0x000000040600722a */ /* 0x004fcc0003f0e000 */
[----:B------:R-:W-:Y:S02]  /*1f20*/  FSEL R6, R4, R6, !P0 ;  /* 0x0000000604067208 */ /* 0x000fe40004000000 */
[----:B------:R-:W-:-:S04]  /*1f30*/  FSEL R7, R5, R7, !P0 ;  /* 0x0000000705077208 */ /* 0x000fc80004000000 */
[----:B------:R-:W-:Y:S05]  /*1f40*/  @P1 BRA `(.L_x_24) ;  /* 0xfffffffc00d81947 */ /* 0x000fea000383ffff */
.L_x_23:
[----:B------:R-:W-:Y:S05]  /*1f50*/  BSYNC.RECONVERGENT B2 ;  /* 0x0000000000027941 */ /* 0x000fea0003800200 */
.L_x_22:
[----:B------:R-:W-:Y:S05]  /*1f60*/  @!P2 BRA `(.L_x_21) ;  /* 0x000000080074a947 */ /* 0x000fea0003800000 */
[----:B------:R-:W0:Y:S01]  /*1f70*/  LDCU.64 UR8, c[0x0][0x380] ;  /* 0x00007000ff0877ac */ /* 0x000e220008000a00 */
[----:B------:R-:W-:Y:S01]  /*1f80*/  IMAD.IADD R9, R41, 0x1, -R40 ;  /* 0x0000000129097824 */ /* 0x000fe200078e0a28 */
[C---:B------:R-:W-:Y:S01]  /*1f90*/  IADD3 R5, P0, PT, R40.reuse, UR4, RZ ;  /* 0x0000000428057c10 */ /* 0x040fe2000ff1e0ff */
[----:B------:R-:W-:Y:S01]  /*1fa0*/  BSSY.RECONVERGENT B2, `(.L_x_25) ;  /* 0x0000059000027945 */ /* 0x000fe20003800200 */
[----:B------:R-:W-:Y:S02]  /*1fb0*/  VIADD R43, R40, UR4 ;  /* 0x00000004282b7c36 */ /* 0x000fe40008000000 */
[----:B------:R-:W-:Y:S01]  /*1fc0*/  ISETP.GT.AND P1, PT, R9, 0xc00, PT ;  /* 0x00000c000900780c */ /* 0x000fe20003f24270 */
[----:B------:R-:W-:Y:S01]  /*1fd0*/  IMAD.X R8, RZ, RZ, RZ, P0 ;  /* 0x000000ffff087224 */ /* 0x000fe200000e06ff */
[----:B0-----:R-:W-:-:S04]  /*1fe0*/  LEA R4, P0, R5, UR8, 0x3 ;  /* 0x0000000805047c11 */ /* 0x001fc8000f8018ff */
[----:B------:R-:W-:Y:S02]  /*1ff0*/  LEA.HI.X R5, R5, UR9, R8, 0x3, P0 ;  /* 0x0000000905057c11 */ /* 0x000fe400080f1c08 */
[----:B------:R-:W-:-:S05]  /*2000*/  IADD3 R4, P0, PT, R4, 0x1000, RZ ;  /* 0x0000100004047810 */ /* 0x000fca0007f1e0ff */
[----:B------:R-:W-:Y:S01]  /*2010*/  IMAD.X R5, RZ, RZ, R5, P0 ;  /* 0x000000ffff057224 */ /* 0x000fe200000e0605 */
[----:B------:R-:W-:Y:S01]  /*2020*/  PLOP3.LUT P0, PT, PT, PT, PT, 0x80, 0x8 ;  /* 0x000000000008781c */ /* 0x000fe20003f0f070 */
[----:B------:R-:W-:-:S12]  /*2030*/  @!P1 BRA `(.L_x_26) ;  /* 0x00000004003c9947 */ /* 0x000fd80003800000 */
[----:B------:R-:W-:Y:S01]  /*2040*/  PLOP3.LUT P0, PT, PT, PT, PT, 0x8, 0x80 ;  /* 0x000000000080781c */ /* 0x000fe20003f0e170 */
[----:B------:R-:W-:-:S12]  /*2050*/  VIADD R45, R41, 0xfffff400 ;  /* 0xfffff400292d7836 */ /* 0x000fd80000000000 */
.L_x_27:
[C---:B------:R-:W-:Y:S01]  /*2060*/  IMAD.WIDE.U32 R38, R43.reuse, 0x8, R2 ;  /* 0x000000082b267825 */ /* 0x040fe200078e0002 */
[----:B------:R-:W2:Y:S04]  /*2070*/  LDG.E.64.CONSTANT R8, desc[UR6][R4.64+-0x800] ;  /* 0xfff8000604087981 */ /* 0x000ea8000c1e9b00 */
[----:B------:R-:W3:Y:S04]  /*2080*/  LDG.E.64.CONSTANT R10, desc[UR6][R4.64] ;  /* 0x00000006040a7981 */ /* 0x000ee8000c1e9b00 */
[----:B------:R-:W4:Y:S01]  /*2090*/  LDG.E.64.CONSTANT R38, desc[UR6][R38.64] ;  /* 0x0000000626267981 */ /* 0x000f22000c1e9b00 */
[----:B------:R-:W-:-:S03]  /*20a0*/  VIADD R15, R43, 0x400 ;  /* 0x000004002b0f7836 */ /* 0x000fc60000000000 */
[----:B------:R-:W5:Y:S01]  /*20b0*/  LDG.E.64.CONSTANT R12, desc[UR6][R4.64+0x800] ;  /* 0x00080006040c7981 */ /* 0x000f62000c1e9b00 */
[----:B------:R-:W-:-:S03]  /*20c0*/  IMAD.WIDE.U32 R14, R15, 0x8, R2 ;  /* 0x000000080f0e7825 */ /* 0x000fc600078e0002 */
[----:B------:R-:W5:Y:S04]  /*20d0*/  LDG.E.64.CONSTANT R16, desc[UR6][R4.64+0x1800] ;  /* 0x0018000604107981 */ /* 0x000f68000c1e9b00 */
[----:B------:R-:W5:Y:S04]  /*20e0*/  LDG.E.64.CONSTANT R14, desc[UR6][R14.64] ;  /* 0x000000060e0e7981 */ /* 0x000f68000c1e9b00 */
[----:B------:R-:W5:Y:S01]  /*20f0*/  LDG.E.64.CONSTANT R18, desc[UR6][R4.64+0x2000] ;  /* 0x0020000604127981 */ /* 0x000f62000c1e9b00 */
        /* <DEDUP_REMOVED lines=11> */
[----:B------:R-:W5:Y:S04]  /*21b0*/  LDG.E.64.CONSTANT R34, desc[UR6][R4.64+0x6000] ;  /* 0x0060000604227981 */ /* 0x000f68000c1e9b00 */
[----:B------:R0:W5:Y:S01]  /*21c0*/  LDG.E.64.CONSTANT R36, desc[UR6][R4.64+0x6800] ;  /* 0x0068000604247981 */ /* 0x000162000c1e9b00 */
[----:B------:R-:W-:-:S05]  /*21d0*/  VIADD R40, R40, 0x1000 ;  /* 0x0000100028287836 */ /* 0x000fca0000000000 */
[----:B------:R-:W-:Y:S02]  /*21e0*/  ISETP.GE.AND P2, PT, R40, R45, PT ;  /* 0x0000002d2800720c */ /* 0x000fe40003f46270 */
[----:B0-----:R-:W-:Y:S01]  /*21f0*/  IADD3 R4, P3, PT, R4, 0x8000, RZ ;  /* 0x0000800004047810 */ /* 0x001fe20007f7e0ff */
[----:B------:R-:W-:-:S04]  /*2200*/  VIADD R43, R43, 0x1000 ;  /* 0x000010002b2b7836 */ /* 0x000fc80000000000 */
[----:B------:R-:W-:Y:S01]  /*2210*/  IMAD.X R5, RZ, RZ, R5, P3 ;  /* 0x000000ffff057224 */ /* 0x000fe200018e0605 */
[----:B----4-:R-:W-:-:S06]  /*2220*/  DSETP.GEU.AND P1, PT, R6, R38, PT ;  /* 0x000000260600722a */ /* 0x010fcc0003f2e000 */
[----:B------:R-:W-:Y:S02]  /*2230*/  FSEL R6, R38, R6, !P1 ;  /* 0x0000000626067208 */ /* 0x000fe40004800000 */
[----:B------:R-:W-:-:S06]  /*2240*/  FSEL R7, R39, R7, !P1 ;  /* 0x0000000727077208 */ /* 0x000fcc0004800000 */
[----:B--2---:R-:W-:-:S06]  /*2250*/  DSETP.GEU.AND P1, PT, R6, R8, PT ;  /* 0x000000080600722a */ /* 0x004fcc0003f2e000 */
[----:B------:R-:W-:Y:S02]  /*2260*/  FSEL R6, R8, R6, !P1 ;  /* 0x0000000608067208 */ /* 0x000fe40004800000 */
[----:B------:R-:W-:-:S06]  /*2270*/  FSEL R7, R9, R7, !P1 ;  /* 0x0000000709077208 */ /* 0x000fcc0004800000 */
[----:B---3--:R-:W-:-:S06]  /*2280*/  DSETP.GEU.AND P1, PT, R6, R10, PT ;  /* 0x0000000a0600722a */ /* 0x008fcc0003f2e000 */
[----:B------:R-:W-:Y:S02]  /*2290*/  FSEL R6, R10, R6, !P1 ;  /* 0x000000060a067208 */ /* 0x000fe40004800000 */
[----:B------:R-:W-:-:S06]  /*22a0*/  FSEL R7, R11, R7, !P1 ;  /* 0x000000070b077208 */ /* 0x000fcc0004800000 */
[----:B-----5:R-:W-:-:S06]  /*22b0*/  DSETP.GEU.AND P1, PT, R6, R12, PT ;  /* 0x0000000c0600722a */ /* 0x020fcc0003f2e000 */
        /* <DEDUP_REMOVED lines=39> */
.L_x_26:
[----:B------:R-:W-:Y:S05]  /*2530*/  BSYNC.RECONVERGENT B2 ;  /* 0x0000000000027941 */ /* 0x000fea0003800200 */
.L_x_25:
[----:B------:R-:W-:Y:S01]  /*2540*/  IMAD.IADD R8, R41, 0x1, -R40 ;  /* 0x0000000129087824 */ /* 0x000fe200078e0a28 */
[----:B------:R-:W-:Y:S04]  /*2550*/  BSSY.RECONVERGENT B2, `(.L_x_28) ;  /* 0x000002b000027945 */ /* 0x000fe80003800200 */
[----:B------:R-:W-:-:S13]  /*2560*/  ISETP.GT.AND P1, PT, R8, 0x400, PT ;  /* 0x000004000800780c */ /* 0x000fda0003f24270 */
[----:B------:R-:W-:Y:S05]  /*2570*/  @!P1 BRA `(.L_x_29) ;  /* 0x0000000000a09947 */ /* 0x000fea0003800000 */
        /* <DEDUP_REMOVED lines=9> */
[----:B------:R-:W5:Y:S04]  /*2610*/  LDG.E.64.CONSTANT R22, desc[UR6][R4.64+0x2000] ;  /* 0x0020000604167981 */ /* 0x000f68000c1e9b00 */
[----:B------:R0:W5:Y:S01]  /*2620*/  LDG.E.64.CONSTANT R8, desc[UR6][R4.64+0x2800] ;  /* 0x0028000604087981 */ /* 0x000162000c1e9b00 */
[----:B------:R-:W-:-:S02]  /*2630*/  VIADD R40, R40, 0x800 ;  /* 0x0000080028287836 */ /* 0x000fc40000000000 */
[----:B------:R-:W-:Y:S01]  /*2640*/  VIADD R43, R43, 0x800 ;  /* 0x000008002b2b7836 */ /* 0x000fe20000000000 */
[----:B0-----:R-:W-:-:S05]  /*2650*/  IADD3 R4, P2, PT, R4, 0x4000, RZ ;  /* 0x0000400004047810 */ /* 0x001fca0007f5e0ff */
        /* <DEDUP_REMOVED lines=22> */
[----:B------:R-:W-:Y:S01]  /*27c0*/  DSETP.GEU.AND P1, PT, R6, R8, PT ;  /* 0x000000080600722a */ /* 0x000fe20003f2e000 */
[----:B------:R-:W-:-:S05]  /*27d0*/  PLOP3.LUT P0, PT, PT, PT, PT, 0x8, 0x80 ;  /* 0x000000000080781c */ /* 0x000fca0003f0e170 */
[----:B------:R-:W-:Y:S02]  /*27e0*/  FSEL R6, R8, R6, !P1 ;  /* 0x0000000608067208 */ /* 0x000fe40004800000 */
[----:B------:R-:W-:-:S07]  /*27f0*/  FSEL R7, R9, R7, !P1 ;  /* 0x0000000709077208 */ /* 0x000fce0004800000 */
.L_x_29:
[----:B------:R-:W-:Y:S05]  /*2800*/  BSYNC.RECONVERGENT B2 ;  /* 0x0000000000027941 */ /* 0x000fea0003800200 */
.L_x_28:
[----:B------:R-:W-:-:S13]  /*2810*/  ISETP.LT.OR P0, PT, R40, R41, P0 ;  /* 0x000000292800720c */ /* 0x000fda0000701670 */
[----:B------:R-:W-:Y:S05]  /*2820*/  @!P0 BRA `(.L_x_21) ;  /* 0x0000000000448947 */ /* 0x000fea0003800000 */
[----:B------:R-:W-:Y:S01]  /*2830*/  IMAD.WIDE.U32 R2, R43, 0x8, R2 ;  /* 0x000000082b027825 */ /* 0x000fe200078e0002 */
[----:B------:R-:W2:Y:S04]  /*2840*/  LDG.E.64.CONSTANT R8, desc[UR6][R4.64+-0x800] ;  /* 0xfff8000604087981 */ /* 0x000ea8000c1e9b00 */
[----:B------:R-:W3:Y:S04]  /*2850*/  LDG.E.64.CONSTANT R10, desc[UR6][R4.64] ;  /* 0x00000006040a7981 */ /* 0x000ee8000c1e9b00 */
[----:B------:R-:W4:Y:S04]  /*2860*/  LDG.E.64.CONSTANT R2, desc[UR6][R2.64] ;  /* 0x0000000602027981 */ /* 0x000f28000c1e9b00 */
[----:B------:R-:W5:Y:S01]  /*2870*/  LDG.E.64.CONSTANT R12, desc[UR6][R4.64+0x800] ;  /* 0x00080006040c7981 */ /* 0x000f62000c1e9b00 */
        /* <DEDUP_REMOVED lines=11> */
[----:B------:R-:W-:-:S07]  /*2930*/  FSEL R7, R13, R3, !P0 ;  /* 0x000000030d077208 */ /* 0x000fce0004000000 */
.L_x_21:
[----:B------:R-:W-:Y:S05]  /*2940*/  BSYNC.RECONVERGENT B1 ;  /* 0x0000000000017941 */ /* 0x000fea0003800200 */
.L_x_19:
[----:B------:R-:W0:Y:S01]  /*2950*/  S2R R10, SR_LANEID ;  /* 0x00000000000a7919 */ /* 0x000e220000000000 */
[----:B------:R-:W-:Y:S04]  /*2960*/  SHFL.DOWN PT, R2, R6, 0x1, 0x1f ;  /* 0x08201f0006027f89 */ /* 0x000fe800000e0000 */
        /* <DEDUP_REMOVED lines=10> */
[----:B------:R-:W-:-:S02]  /*2a10*/  @!P2 MOV R7, 0x400 ;  /* 0x000004000007a802 */ /* 0x000fc40000000f00 */
        /* <DEDUP_REMOVED lines=8> */
[----:B------:R-:W-:Y:S01]  /*2aa0*/  SHFL.DOWN PT, R2, R4, 0x4, 0x1f ;  /* 0x08801f0004027f89 */ /* 0x000fe200000e0000 */
[----:B-1----:R-:W-:-:S03]  /*2ab0*/  @!P2 LEA R7, R8, R7, 0x18 ;  /* 0x000000070807a211 */ /* 0x002fc600078ec0ff */
[----:B------:R-:W0:Y:S02]  /*2ac0*/  SHFL.DOWN PT, R3, R5, 0x4, 0x1f ;  /* 0x08801f0005037f89 */ /* 0x000e2400000e0000 */
[----:B------:R-:W-:Y:S01]  /*2ad0*/  @!P2 IMAD.IADD R9, R6, 0x1, R7 ;  /* 0x000000010609a824 */ /* 0x000fe200078e0207 */
[----:B0-----:R-:W-:-:S06]  /*2ae0*/  DSETP.GEU.AND P0, PT, R4, R2, PT ;  /* 0x000000020400722a */ /* 0x001fcc0003f0e000 */
[----:B------:R-:W-:Y:S02]  /*2af0*/  @!P1 FSEL R4, R2, R4, !P0 ;  /* 0x0000000402049208 */ /* 0x000fe40004000000 */
[----:B------:R-:W-:Y:S02]  /*2b00*/  @!P1 FSEL R5, R3, R5, !P0 ;  /* 0x0000000503059208 */ /* 0x000fe40004000000 */
[----:B------:R-:W-:Y:S01]  /*2b10*/  ISETP.GT.AND P1, PT, R10, 0x17, PT ;  /* 0x000000170a00780c */ /* 0x000fe20003f24270 */
[----:B------:R-:W-:Y:S04]  /*2b20*/  SHFL.DOWN PT, R2, R4, 0x8, 0x1f ;  /* 0x09001f0004027f89 */ /* 0x000fe800000e0000 */
[----:B------:R-:W0:Y:S02]  /*2b30*/  SHFL.DOWN PT, R3, R5, 0x8, 0x1f ;  /* 0x09001f0005037f89 */ /* 0x000e2400000e0000 */
[----:B0-----:R-:W-:-:S06]  /*2b40*/  DSETP.GEU.AND P0, PT, R4, R2, PT ;  /* 0x000000020400722a */ /* 0x001fcc0003f0e000 */
[----:B------:R-:W-:Y:S02]  /*2b50*/  @!P1 FSEL R4, R2, R4, !P0 ;  /* 0x0000000402049208 */ /* 0x000fe40004000000 */
[----:B------:R-:W-:Y:S02]  /*2b60*/  @!P1 FSEL R5, R3, R5, !P0 ;  /* 0x0000000503059208 */ /* 0x000fe40004000000 */
[----:B------:R-:W-:Y:S01]  /*2b70*/  ISETP.GT.AND P1, PT, R10, 0xf, PT ;  /* 0x0000000f0a00780c */ /* 0x000fe20003f24270 */
[----:B------:R-:W-:Y:S04]  /*2b80*/  SHFL.DOWN PT, R2, R4, 0x10, 0x1f ;  /* 0x0a001f0004027f89 */ /* 0x000fe800000e0000 */
[----:B------:R-:W0:Y:S02]  /*2b90*/  SHFL.DOWN PT, R3, R5, 0x10, 0x1f ;  /* 0x0a001f0005037f89 */ /* 0x000e2400000e0000 */
[----:B0-----:R-:W-:-:S06]  /*2ba0*/  DSETP.GEU.AND P0, PT, R4, R2, PT ;  /* 0x000000020400722a */ /* 0x001fcc0003f0e000 */
[----:B------:R-:W-:Y:S02]  /*2bb0*/  FSEL R2, R2, R4, !P0 ;  /* 0x0000000402027208 */ /* 0x000fe40004000000 */
        /* <DEDUP_REMOVED lines=10> */
[----:B--2---:R-:W0:Y:S04]  /*2c60*/  LDS.128 R8, [UR4+0x10] ;  /* 0x00001004ff087984 */ /* 0x004e280008000c00 */
        /* <DEDUP_REMOVED lines=25> */
.L_x_2:
        /* <DEDUP_REMOVED lines=12> */
.L_x_32:
[----:B------:R-:W-:Y:S05]  /*2ec0*/  BSYNC.RECONVERGENT B1 ;  /* 0x0000000000017941 */ /* 0x000fea0003800200 */
.L_x_31:
        /* <DEDUP_REMOVED lines=17> */
.L_x_37:
        /* <DEDUP_REMOVED lines=12> */
.L_x_36:
[----:B------:R-:W-:Y:S05]  /*30a0*/  BSYNC.RECONVERGENT B2 ;  /* 0x0000000000027941 */ /* 0x000fea0003800200 */
.L_x_35:
        /* <DEDUP_REMOVED lines=9> */
.L_x_40:
        /* <DEDUP_REMOVED lines=74> */
.L_x_39:
[----:B------:R-:W-:Y:S05]  /*35e0*/  BSYNC.RECONVERGENT B2 ;  /* 0x0000000000027941 */ /* 0x000fea0003800200 */
.L_x_38:
        /* <DEDUP_REMOVED lines=42> */
.L_x_42:
[----:B------:R-:W-:Y:S05]  /*3890*/  BSYNC.RECONVERGENT B2 ;  /* 0x0000000000027941 */ /* 0x000fea0003800200 */
.L_x_41:
        /* <DEDUP_REMOVED lines=20> */
.L_x_34:
[----:B------:R-:W-:Y:S05]  /*39e0*/  BSYNC.RECONVERGENT B1 ;  /* 0x0000000000017941 */ /* 0x000fea0003800200 */
.L_x_33:
        /* <DEDUP_REMOVED lines=14> */
[----:B------:R-:W-:Y:S01]  /*3ad0*/  IMAD.MOV.U32 R2, RZ, RZ, R9 ;  /* 0x000000ffff027224 */ /* 0x000fe200078e0009 */
[----:B------:R-:W-:Y:S01]  /*3ae0*/  @!P2 MOV R4, 0x400 ;  /* 0x000004000004a802 */ /* 0x000fe20000000f00 */
[----:B------:R-:W-:Y:S01]  /*3af0*/  IMAD.MOV.U32 R3, RZ, RZ, R11 ;  /* 0x000000ffff037224 */ /* 0x000fe200078e000b */
[----:B------:R-:W0:Y:S01]  /*3b00*/  SHFL.DOWN PT, R7, R11, 0x2, 0x1f ;  /* 0x08401f000b077f89 */ /* 0x000e2200000e0000 */
[----:B------:R-:W-:Y:S01]  /*3b10*/  @!P2 SHF.R.U32.HI R0, RZ, 0x2, R5 ;  /* 0x00000002ff00a819 */ /* 0x000fe20000011605 */
[----:B------:R-:W1:Y:S03]  /*3b20*/  @!P2 S2R R13, SR_CgaCtaId ;  /* 0x00000000000da919 */ /* 0x000e660000008800 */
[----:B------:R-:W-:Y:S01]  /*3b30*/  @!P2 LOP3.LUT R0, R0, 0xf8, RZ, 0xc0, !PT ;  /* 0x000000f80000a812 */ /* 0x000fe200078ec0ff */
[----:B0-----:R-:W-:-:S06]  /*3b40*/  DSETP.GEU.AND P0, PT, R2, R6, PT ;  /* 0x000000060200722a */ /* 0x001fcc0003f0e000 */
[----:B------:R-:W-:Y:S02]  /*3b50*/  @!P1 FSEL R9, R6, R9, !P0 ;  /* 0x0000000906099208 */ /* 0x000fe40004000000 */
[----:B------:R-:W-:Y:S02]  /*3b60*/  @!P1 FSEL R11, R7, R11, !P0 ;  /* 0x0000000b070b9208 */ /* 0x000fe40004000000 */
[----:B------:R-:W-:Y:S01]  /*3b70*/  ISETP.GT.AND P1, PT, R8, 0x1b, PT ;  /* 0x0000001b0800780c */ /* 0x000fe20003f24270 */
[----:B------:R-:W-:Y:S01]  /*3b80*/  SHFL.DOWN PT, R2, R9, 0x4, 0x1f ;  /* 0x08801f0009027f89 */ /* 0x000fe200000e0000 */
[----:B------:R-:W-:Y:S01]  /*3b90*/  IMAD.MOV.U32 R6, RZ, RZ, R9 ;  /* 0x000000ffff067224 */ /* 0x000fe200078e0009 */
[----:B-1----:R-:W-:Y:S01]  /*3ba0*/  @!P2 LEA R13, R13, R4, 0x18 ;  /* 0x000000040d0da211 */ /* 0x002fe200078ec0ff */
[----:B------:R-:W-:Y:S01]  /*3bb0*/  IMAD.MOV.U32 R7, RZ, RZ, R11 ;  /* 0x000000ffff077224 */ /* 0x000fe200078e000b */
[----:B------:R-:W0:Y:S03]  /*3bc0*/  SHFL.DOWN PT, R3, R11, 0x4, 0x1f ;  /* 0x08801f000b037f89 */ /* 0x000e2600000e0000 */
[----:B------:R-:W-:-:S02]  /*3bd0*/  @!P2 IMAD.IADD R13, R0, 0x1, R13 ;  /* 0x00000001000da824 */ /* 0x000fc400078e020d */
[----:B0-----:R-:W-:-:S06]  /*3be0*/  DSETP.GEU.AND P0, PT, R6, R2, PT ;  /* 0x000000020600722a */ /* 0x001fcc0003f0e000 */
[----:B------:R-:W-:Y:S02]  /*3bf0*/  @!P1 FSEL R9, R2, R9, !P0 ;  /* 0x0000000902099208 */ /* 0x000fe40004000000 */
[----:B------:R-:W-:Y:S02]  /*3c00*/  @!P1 FSEL R11, R3, R11, !P0 ;  /* 0x0000000b030b9208 */ /* 0x000fe40004000000 */
[----:B------:R-:W-:Y:S01]  /*3c10*/  ISETP.GT.AND P1, PT, R8, 0x17, PT ;  /* 0x000000170800780c */ /* 0x000fe20003f24270 */
[----:B------:R-:W-:Y:S01]  /*3c20*/  SHFL.DOWN PT, R2, R9, 0x8, 0x1f ;  /* 0x09001f0009027f89 */ /* 0x000fe200000e0000 */
[----:B------:R-:W-:Y:S02]  /*3c30*/  IMAD.MOV.U32 R6, RZ, RZ, R9 ;  /* 0x000000ffff067224 */ /* 0x000fe400078e0009 */
[----:B------:R-:W-:Y:S01]  /*3c40*/  IMAD.MOV.U32 R7, RZ, RZ, R11 ;  /* 0x000000ffff077224 */ /* 0x000fe200078e000b */
[----:B------:R-:W0:Y:S05]  /*3c50*/  SHFL.DOWN PT, R3, R11, 0x8, 0x1f ;  /* 0x09001f000b037f89 */ /* 0x000e2a00000e0000 */
        /* <DEDUP_REMOVED lines=20> */
[----:B------:R-:W0:Y:S04]  /*3da0*/  LDS.128 R8, [UR4+0x10] ;  /* 0x00001004ff087984 */ /* 0x000e280008000c00 */
[----:B-1----:R-:W1:Y:S01]  /*3db0*/  LDS.128 R12, [UR4+0x20] ;  /* 0x00002004ff0c7984 */ /* 0x002e620008000c00 */
        /* <DEDUP_REMOVED lines=24> */
.L_x_43:
        /* <DEDUP_REMOVED lines=20> */
[----:B------:R-:W0:Y:S05]  /*4080*/  SHFL.DOWN PT, R7, R0, 0x2, R11 ;  /* 0x0840000000077989 */ /* 0x000e2a00000e000b */
[----:B0-----:R-:W-:-:S06]  /*4090*/  DSETP.GEU.AND P0, PT, R2, R6, PT ;  /* 0x000000060200722a */ /* 0x001fcc0003f0e000 */
[----:B------:R-:W-:Y:S01]  /*40a0*/  @!P1 FSEL R9, R6, R9, !P0 ;  /* 0x0000000906099208 */ /* 0x000fe20004000000 */
[----:B------:R-:W-:Y:S01]  /*40b0*/  VIADD R6, R8, 0x4 ;  /* 0x0000000408067836 */ /* 0x000fe20000000000 */
[----:B------:R-:W-:-:S03]  /*40c0*/  @!P1 FSEL R0, R7, R0, !P0 ;  /* 0x0000000007009208 */ /* 0x000fc60004000000 */
[----:B------:R-:W-:Y:S01]  /*40d0*/  SHFL.DOWN PT, R2, R9, 0x4, R11 ;  /* 0x0880000009027989 */ /* 0x000fe200000e000b */
[----:B------:R-:W-:Y:S01]  /*40e0*/  ISETP.GT.AND P1, PT, R6, R11, PT ;  /* 0x0000000b0600720c */ /* 0x000fe20003f24270 */
[----:B------:R-:W-:Y:S02]  /*40f0*/  IMAD.MOV.U32 R6, RZ, RZ, R9 ;  /* 0x000000ffff067224 */ /* 0x000fe400078e0009 */
[----:B------:R-:W0:Y:S01]  /*4100*/  SHFL.DOWN PT, R3, R0, 0x4, R11 ;  /* 0x0880000000037989 */ /* 0x000e2200000e000b */
[----:B------:R-:W-:-:S06]  /*4110*/  IMAD.MOV.U32 R7, RZ, RZ, R0 ;  /* 0x000000ffff077224 */ /* 0x000fcc00078e0000 */
[----:B0-----:R-:W-:Y:S01]  /*4120*/  DSETP.GEU.AND P0, PT, R6, R2, PT ;  /* 0x000000020600722a */ /* 0x001fe20003f0e000 */
[----:B------:R-:W-:-:S05]  /*4130*/  VIADD R6, R8, 0x8 ;  /* 0x0000000808067836 */ /* 0x000fca0000000000 */
        /* <DEDUP_REMOVED lines=15> */
[----:B------:R-:W-:Y:S02]  /*4230*/  IMAD.MOV.U32 R6, RZ, RZ, R9 ;  /* 0x000000ffff067224 */ /* 0x000fe400078e0009 */
[----:B------:R-:W-:Y:S01]  /*4240*/  IMAD.MOV.U32 R7, RZ, RZ, R0 ;  /* 0x000000ffff077224 */ /* 0x000fe200078e0000 */
[----:B------:R-:W0:Y:S05]  /*4250*/  SHFL.DOWN PT, R3, R0, 0x10, R11 ;  /* 0x0a00000000037989 */ /* 0x000e2a00000e000b */
[----:B0-----:R-:W-:Y:S01]  /*4260*/  DSETP.GEU.AND P1, PT, R6, R2, PT ;  /* 0x000000020600722a */ /* 0x001fe20003f2e000 */
[----:B------:R-:W-:-:S02]  /*4270*/  @!P0 MOV R7, 0x400 ;  /* 0x0000040000078802 */ /* 0x000fc40000000f00 */
[----:B------:R-:W-:Y:S02]  /*4280*/  @!P0 SHF.R.U32.HI R6, RZ, 0x2, R5 ;  /* 0x00000002ff068819 */ /* 0x000fe40000011605 */
[----:B-1----:R-:W-:Y:S02]  /*4290*/  @!P0 LEA R7, R10, R7, 0x18 ;  /* 0x000000070a078211 */ /* 0x002fe400078ec0ff */
[----:B------:R-:W-:Y:S02]  /*42a0*/  @!P0 LOP3.LUT R6, R6, 0xf8, RZ, 0xc0, !PT ;  /* 0x000000f806068812 */ /* 0x000fe400078ec0ff */
[----:B------:R-:W-:Y:S02]  /*42b0*/  @!P2 FSEL R9, R2, R9, !P1 ;  /* 0x000000090209a208 */ /* 0x000fe40004800000 */
[----:B------:R-:W-:Y:S01]  /*42c0*/  @!P2 FSEL R0, R3, R0, !P1 ;  /* 0x000000000300a208 */ /* 0x000fe20004800000 */
[----:B------:R-:W-:Y:S02]  /*42d0*/  @!P0 IMAD.IADD R3, R6, 0x1, R7 ;  /* 0x0000000106038824 */ /* 0x000fe400078e0207 */
[----:B------:R-:W-:-:S02]  /*42e0*/  IMAD.MOV.U32 R6, RZ, RZ, R9 ;  /* 0x000000ffff067224 */ /* 0x000fc400078e0009 */
[----:B------:R-:W-:-:S05]  /*42f0*/  IMAD.MOV.U32 R7, RZ, RZ, R0 ;  /* 0x000000ffff077224 */ /* 0x000fca00078e0000 */
[----:B------:R1:W-:Y:S01]  /*4300*/  @!P0 STS.64 [R3+0x8], R6 ;  /* 0x0000080603008388 */ /* 0x0003e20000000a00 */
[----:B------:R-:W-:Y:S01]  /*4310*/  BAR.SYNC.DEFER_BLOCKING 0x0 ;  /* 0x0000000000007b1d */ /* 0x000fe20000010000 */
[----:B------:R-:W-:-:S13]  /*4320*/  ISETP.NE.AND P0, PT, R5, RZ, PT ;  /* 0x000000ff0500720c */ /* 0x000fda0003f05270 */
[----:B-1----:R-:W-:Y:S05]  /*4330*/  @P0 BRA `(.L_x_17) ;  /* 0x0000001800340947 */ /* 0x002fea0003800000 */
[----:B------:R-:W0:Y:S01]  /*4340*/  S2UR UR5, SR_CgaCtaId ;  /* 0x00000000000579c3 */ /* 0x000e220000008800 */
[----:B------:R-:W-:Y:S01]  /*4350*/  UMOV UR4, 0x400 ;  /* 0x0000040000047882 */ /* 0x000fe20000000000 */
[C---:B------:R-:W-:Y:S02]  /*4360*/  ISETP.GT.AND P3, PT, R4.reuse, 0x20, PT ;  /* 0x000000200400780c */ /* 0x040fe40003f64270 */
        /* <DEDUP_REMOVED lines=10> */
[----:B------:R-:W-:Y:S01]  /*4410*/  ISETP.GT.AND P1, PT, R4, 0x60, PT ;  /* 0x000000600400780c */ /* 0x000fe20003f24270 */
[----:B------:R-:W-:Y:S02]  /*4420*/  IMAD.MOV.U32 R2, RZ, RZ, R6 ;  /* 0x000000ffff027224 */ /* 0x000fe400078e0006 */
        /* <DEDUP_REMOVED lines=29> */
.L_x_30:
[----:B------:R-:W0:Y:S01]  /*4600*/  S2R R41, SR_TID.X ;  /* 0x0000000000297919 */ /* 0x000e220000002100 */
[----:B------:R-:W0:Y:S02]  /*4610*/  LDC.64 R6, c[0x0][0x380] ;  /* 0x0000e000ff067b82 */ /* 0x000e240000000a00 */
[----:B0-----:R-:W-:-:S05]  /*4620*/  IMAD.WIDE.U32 R6, R41, 0x8, R6 ;  /* 0x0000000829067825 */ /* 0x001fca00078e0006 */
[----:B------:R-:W2:Y:S04]  /*4630*/  LDG.E.64.CONSTANT R20, desc[UR6][R6.64] ;  /* 0x0000000606147981 */ /* 0x000ea8000c1e9b00 */
[----:B------:R-:W2:Y:S04]  /*4640*/  LDG.E.64.CONSTANT R2, desc[UR6][R6.64+0x800] ;  /* 0x0008000606027981 */ /* 0x000ea8000c1e9b00 */
[----:B------:R-:W3:Y:S04]  /*4650*/  LDG.E.64.CONSTANT R8, desc[UR6][R6.64+0x1000] ;  /* 0x0010000606087981 */ /* 0x000ee8000c1e9b00 */
[----:B------:R-:W4:Y:S04]  /*4660*/  LDG.E.64.CONSTANT R10, desc[UR6][R6.64+0x1800] ;  /* 0x00180006060a7981 */ /* 0x000f28000c1e9b00 */
[----:B------:R-:W5:Y:S04]  /*4670*/  LDG.E.64.CONSTANT R12, desc[UR6][R6.64+0x2000] ;  /* 0x00200006060c7981 */ /* 0x000f68000c1e9b00 */
[----:B------:R-:W5:Y:S04]  /*4680*/  LDG.E.64.CONSTANT R14, desc[UR6][R6.64+0x2800] ;  /* 0x00280006060e7981 */ /* 0x000f68000c1e9b00 */
[----:B------:R-:W5:Y:S04]  /*4690*/  LDG.E.64.CONSTANT R16, desc[UR6][R6.64+0x3000] ;  /* 0x0030000606107981 */ /* 0x000f68000c1e9b00 */
[----:B------:R-:W5:Y:S01]  /*46a0*/  LDG.E.64.CONSTANT R18, desc[UR6][R6.64+0x3800] ;  /* 0x0038000606127981 */ /* 0x000f62000c1e9b00 */
[----:B------:R-:W-:Y:S01]  /*46b0*/  ISETP.GE.U32.AND P1, PT, R4, 0x1000, PT ;  /* 0x000010000400780c */ /* 0x000fe20003f26070 */
[----:B------:R-:W-:Y:S01]  /*46c0*/  IMAD.MOV.U32 R45, RZ, RZ, 0x800 ;  /* 0x00000800ff2d7424 */ /* 0x000fe200078e00ff */
[----:B--2---:R-:W-:-:S06]  /*46d0*/  DSETP.GEU.AND P0, PT, R20, R2, PT ;  /* 0x000000021400722a */ /* 0x004fcc0003f0e000 */
        /* <DEDUP_REMOVED lines=21> */
[----:B------:R-:W0:Y:S01]  /*4830*/  LDC R24, c[0x0][0x390] ;  /* 0x0000e400ff187b82 */ /* 0x000e220000000800 */
[----:B------:R-:W-:Y:S02]  /*4840*/  VIADD R0, R4, 0xfffff800 ;  /* 0xfffff80004007836 */ /* 0x000fe40000000000 */
[----:B------:R-:W-:-:S07]  /*4850*/  IMAD.MOV.U32 R45, RZ, RZ, 0x800 ;  /* 0x00000800ff2d7424 */ /* 0x000fce00078e00ff */
.L_x_46:
[----:B------:R-:W-:-:S05]  /*4860*/  IMAD.WIDE R4, R45, 0x8, R6 ;  /* 0x000000082d047825 */ /* 0x000fca00078e0206 */
[----:B------:R-:W2:Y:S04]  /*4870*/  LDG.E.64.CONSTANT R10, desc[UR6][R4.64] ;  /* 0x00000006040a7981 */ /* 0x000ea8000c1e9b00 */
[----:B------:R-:W3:Y:S04]  /*4880*/  LDG.E.64.CONSTANT R12, desc[UR6][R4.64+0x800] ;  /* 0x00080006040c7981 */ /* 0x000ee8000c1e9b00 */
[----:B------:R-:W4:Y:S04]  /*4890*/  LDG.E.64.CONSTANT R14, desc[UR6][R4.64+0x1000] ;  /* 0x00100006040e7981 */ /* 0x000f28000c1e9b00 */
[----:B------:R-:W5:Y:S04]  /*48a0*/  LDG.E.64.CONSTANT R16, desc[UR6][R4.64+0x1800] ;  /* 0x0018000604107981 */ /* 0x000f68000c1e9b00 */
[----:B------:R-:W5:Y:S04]  /*48b0*/  LDG.E.64.CONSTANT R18, desc[UR6][R4.64+0x2000] ;  /* 0x0020000604127981 */ /* 0x000f68000c1e9b00 */
[----:B------:R-:W5:Y:S04]  /*48c0*/  LDG.E.64.CONSTANT R20, desc[UR6][R4.64+0x2800] ;  /* 0x0028000604147981 */ /* 0x000f68000c1e9b00 */
[----:B------:R-:W5:Y:S04]  /*48d0*/  LDG.E.64.CONSTANT R22, desc[UR6][R4.64+0x3000] ;  /* 0x0030000604167981 */ /* 0x000f68000c1e9b00 */
[----:B------:R0:W5:Y:S02]  /*48e0*/  LDG.E.64.CONSTANT R8, desc[UR6][R4.64+0x3800] ;  /* 0x0038000604087981 */ /* 0x000164000c1e9b00 */
[----:B0-----:R-:W-:-:S04]  /*48f0*/  IMAD.MOV.U32 R4, RZ, RZ, R24 ;  /* 0x000000ffff047224 */ /* 0x001fc800078e0018 */
[----:B------:R-:W-:-:S05]  /*4900*/  IMAD.IADD R5, R4, 0x1, -R45 ;  /* 0x0000000104057824 */ /* 0x000fca00078e0a2d */
[----:B------:R-:W-:Y:S01]  /*4910*/  ISETP.GE.AND P1, PT, R5, 0x800, PT ;  /* 0x000008000500780c */ /* 0x000fe20003f26270 */
        /* <DEDUP_REMOVED lines=25> */
[----:B------:R-:W-:-:S05]  /*4ab0*/  VIADD R45, R45, 0x800 ;  /* 0x000008002d2d7836 */ /* 0x000fca0000000000 */
[----:B------:R-:W-:-:S13]  /*4ac0*/  ISETP.GT.AND P0, PT, R45, R0, PT ;  /* 0x000000002d00720c */ /* 0x000fda0003f04270 */
[----:B------:R-:W-:Y:S05]  /*4ad0*/  @!P0 BRA `(.L_x_46) ;  /* 0xfffffffc00608947 */ /* 0x000fea000383ffff */
.L_x_44:
[----:B------:R-:W-:-:S13]  /*4ae0*/  ISETP.GE.AND P0, PT, R45, R4, PT ;  /* 0x000000042d00720c */ /* 0x000fda0003f06270 */
[----:B------:R-:W-:Y:S05]  /*4af0*/  @P0 BRA `(.L_x_45) ;  /* 0x0000000800fc0947 */ /* 0x000fea0003800000 */
[----:B------:R-:W-:Y:S01]  /*4b00*/  IMAD.IADD R0, R4, 0x1, -R45 ;  /* 0x0000000104007824 */ /* 0x000fe200078e0a2d */
[----:B------:R-:W-:Y:S04]  /*4b10*/  BSSY.RECONVERGENT B1, `(.L_x_45) ;  /* 0x00000bd000017945 */ /* 0x000fe80003800200 */
[----:B------:R-:W-:-:S13]  /*4b20*/  ISETP.GE.AND P0, PT, R41, R0, PT ;  /* 0x000000002900720c */ /* 0x000fda0003f06270 */
[----:B------:R-:W-:Y:S05]  /*4b30*/  @P0 BRA `(.L_x_47) ;  /* 0x0000000800e80947 */ /* 0x000fea0003800000 */
[----:B------:R-:W-:Y:S01]  /*4b40*/  LOP3.LUT R5, RZ, R41, RZ, 0x33, !PT ;  /* 0x00000029ff057212 */ /* 0x000fe200078e33ff */
[----:B------:R-:W-:Y:S01]  /*4b50*/  BSSY.RECONVERGENT B2, `(.L_x_48) ;  /* 0x0000017000027945 */ /* 0x000fe20003800200 */
[----:B------:R-:W-:Y:S02]  /*4b60*/  IMAD.MOV.U32 R43, RZ, RZ, R41 ;  /* 0x000000ffff2b7224 */ /* 0x000fe400078e0029 */
[----:B------:R-:W-:-:S04]  /*4b70*/  IADD3 R4, PT, PT, -R45, R4, R5 ;  /* 0x000000042d047210 */ /* 0x000fc80007ffe105 */
[C---:B------:R-:W-:Y:S02]  /*4b80*/  LOP3.LUT R5, R4.reuse, 0x300, RZ, 0xc0, !PT ;  /* 0x0000030004057812 */ /* 0x040fe400078ec0ff */
[----:B------:R-:W-:Y:S02]  /*4b90*/  ISETP.GE.U32.AND P2, PT, R4, 0x300, PT ;  /* 0x000003000400780c */ /* 0x000fe40003f46070 */
[----:B------:R-:W-:-:S13]  /*4ba0*/  ISETP.NE.AND P0, PT, R5, 0x300, PT ;  /* 0x000003000500780c */ /* 0x000fda0003f05270 */
[----:B------:R-:W-:Y:S05]  /*4bb0*/  @!P0 BRA `(.L_x_49) ;  /* 0x0000000000408947 */ /* 0x000fea0003800000 */
[----:B------:R-:W0:Y:S01]  /*4bc0*/  LDC.64 R6, c[0x0][0x380] ;  /* 0x0000e000ff067b82 */ /* 0x000e220000000a00 */
[----:B------:R-:W-:Y:S01]  /*4bd0*/  LEA.HI R4, R4, 0x1, RZ, 0x18 ;  /* 0x0000000104047811 */ /* 0x000fe200078fc0ff */
[----:B------:R-:W-:Y:S02]  /*4be0*/  IMAD.IADD R9, R41, 0x1, R45 ;  /* 0x0000000129097824 */ /* 0x000fe400078e022d */
[----:B------:R-:W-:Y:S01]  /*4bf0*/  IMAD.MOV.U32 R43, RZ, RZ, R41 ;  /* 0x000000ffff2b7224 */ /* 0x000fe200078e0029 */
[----:B------:R-:W-:-:S05]  /*4c00*/  LOP3.LUT R4, R4, 0x3, RZ, 0xc0, !PT ;  /* 0x0000000304047812 */ /* 0x000fca00078ec0ff */
[----:B------:R-:W-:-:S07]  /*4c10*/  IMAD.MOV R8, RZ, RZ, -R4 ;  /* 0x000000ffff087224 */ /* 0x000fce00078e0a04 */
.L_x_50:
[----:B0-----:R-:W-:-:S06]  /*4c20*/  IMAD.WIDE.U32 R4, R9, 0x8, R6 ;  /* 0x0000000809047825 */ /* 0x001fcc00078e0006 */
        /* <DEDUP_REMOVED lines=9> */
.L_x_49:
[----:B------:R-:W-:Y:S05]  /*4cc0*/  BSYNC.RECONVERGENT B2 ;  /* 0x0000000000027941 */ /* 0x000fea0003800200 */
.L_x_48:
[----:B------:R-:W-:Y:S05]  /*4cd0*/  @!P2 BRA `(.L_x_47) ;  /* 0x000000080080a947 */ /* 0x000fea0003800000 */
[----:B------:R-:W0:Y:S01]  /*4ce0*/  LDCU.64 UR4, c[0x0][0x380] ;  /* 0x00007000ff0477ac */ /* 0x000e220008000a00 */
[----:B------:R-:W-:Y:S01]  /*4cf0*/  IMAD.IADD R7, R0, 0x1, -R43 ;  /* 0x0000000100077824 */ /* 0x000fe200078e0a2b */
[C---:B------:R-:W-:Y:S01]  /*4d00*/  IADD3 R5, P0, PT, R43.reuse, R45, RZ ;  /* 0x0000002d2b057210 */ /* 0x040fe20007f1e0ff */
[----:B------:R-:W-:Y:S01]  /*4d10*/  BSSY.RECONVERGENT B2, `(.L_x_51) ;  /* 0x000005a000027945 */ /* 0x000fe20003800200 */
[----:B------:R-:W-:Y:S02]  /*4d20*/  IMAD.IADD R45, R43, 0x1, R45 ;  /* 0x000000012b2d7824 */ /* 0x000fe400078e022d */
        /* <DEDUP_REMOVED lines=8> */
[----:B------:R-:W0:Y:S01]  /*4db0*/  LDC.64 R6, c[0x0][0x380] ;  /* 0x0000e000ff067b82 */ /* 0x000e220000000a00 */
[----:B------:R-:W-:Y:S01]  /*4dc0*/  PLOP3.LUT P0, PT, PT, PT, PT, 0x8, 0x80 ;  /* 0x000000000080781c */ /* 0x000fe20003f0e170 */
[----:B------:R-:W-:-:S12]  /*4dd0*/  VIADD R40, R0, 0xfffff400 ;  /* 0xfffff40000287836 */ /* 0x000fd80000000000 */
.L_x_53:
[C---:B0-----:R-:W-:Y:S01]  /*4de0*/  IMAD.WIDE.U32 R38, R45.reuse, 0x8, R6 ;  /* 0x000000082d267825 */ /* 0x041fe200078e0006 */
        /* <DEDUP_REMOVED lines=76> */
.L_x_52:
[----:B------:R-:W-:Y:S05]  /*52b0*/  BSYNC.RECONVERGENT B2 ;  /* 0x0000000000027941 */ /* 0x000fea0003800200 */
.L_x_51:
[----:B------:R-:W-:Y:S01]  /*52c0*/  IMAD.IADD R6, R0, 0x1, -R43 ;  /* 0x0000000100067824 */ /* 0x000fe200078e0a2b */
[----:B------:R-:W-:Y:S04]  /*52d0*/  BSSY.RECONVERGENT B2, `(.L_x_54) ;  /* 0x000002c000027945 */ /* 0x000fe80003800200 */
[----:B------:R-:W-:-:S13]  /*52e0*/  ISETP.GT.AND P1, PT, R6, 0x400, PT ;  /* 0x000004000600780c */ /* 0x000fda0003f24270 */
[----:B------:R-:W-:Y:S05]  /*52f0*/  @!P1 BRA `(.L_x_55) ;  /* 0x0000000000a49947 */ /* 0x000fea0003800000 */
[----:B------:R-:W0:Y:S01]  /*5300*/  LDC.64 R16, c[0x0][0x380] ;  /* 0x0000e000ff107b82 */ /* 0x000e220000000a00 */
[----:B------:R-:W2:Y:S04]  /*5310*/  LDG.E.64.CONSTANT R10, desc[UR6][R4.64+-0x800] ;  /* 0xfff80006040a7981 */ /* 0x000ea8000c1e9b00 */
[----:B------:R-:W3:Y:S01]  /*5320*/  LDG.E.64.CONSTANT R12, desc[UR6][R4.64] ;  /* 0x00000006040c7981 */ /* 0x000ee2000c1e9b00 */
[----:B------:R-:W-:-:S03]  /*5330*/  VIADD R7, R45, 0x400 ;  /* 0x000004002d077836 */ /* 0x000fc60000000000 */
[----:B------:R-:W4:Y:S04]  /*5340*/  LDG.E.64.CONSTANT R14, desc[UR6][R4.64+0x800] ;  /* 0x00080006040e7981 */ /* 0x000f28000c1e9b00 */
[----:B------:R-:W5:Y:S04]  /*5350*/  LDG.E.64.CONSTANT R18, desc[UR6][R4.64+0x1800] ;  /* 0x0018000604127981 */ /* 0x000f68000c1e9b00 */
[----:B------:R-:W5:Y:S01]  /*5360*/  LDG.E.64.CONSTANT R20, desc[UR6][R4.64+0x2000] ;  /* 0x0020000604147981 */ /* 0x000f62000c1e9b00 */
[----:B0-----:R-:W-:-:S06]  /*5370*/  IMAD.WIDE.U32 R8, R45, 0x8, R16 ;  /* 0x000000082d087825 */ /* 0x001fcc00078e0010 */
[----:B------:R-:W2:Y:S01]  /*5380*/  LDG.E.64.CONSTANT R8, desc[UR6][R8.64] ;  /* 0x0000000608087981 */ /* 0x000ea2000c1e9b00 */
[----:B------:R-:W-:-:S03]  /*5390*/  IMAD.WIDE.U32 R16, R7, 0x8, R16 ;  /* 0x0000000807107825 */ /* 0x000fc600078e0010 */
[----:B------:R0:W5:Y:S04]  /*53a0*/  LDG.E.64.CONSTANT R6, desc[UR6][R4.64+0x2800] ;  /* 0x0028000604067981 */ /* 0x000168000c1e9b00 */
[----:B------:R-:W5:Y:S01]  /*53b0*/  LDG.E.64.CONSTANT R16, desc[UR6][R16.64] ;  /* 0x0000000610107981 */ /* 0x000f62000c1e9b00 */
[----:B------:R-:W-:Y:S01]  /*53c0*/  VIADD R43, R43, 0x800 ;  /* 0x000008002b2b7836 */ /* 0x000fe20000000000 */
[----:B0-----:R-:W-:Y:S01]  /*53d0*/  IADD3 R4, P2, PT, R4, 0x4000, RZ ;  /* 0x0000400004047810 */ /* 0x001fe20007f5e0ff */
[----:B------:R-:W-:-:S04]  /*53e0*/  VIADD R45, R45, 0x800 ;  /* 0x000008002d2d7836 */ /* 0x000fc80000000000 */
[----:B------:R-:W-:Y:S01]  /*53f0*/  IMAD.X R5, RZ, RZ, R5, P2 ;  /* 0x000000ffff057224 */ /* 0x000fe200010e0605 */
        /* <DEDUP_REMOVED lines=25> */
.L_x_55:
[----:B------:R-:W-:Y:S05]  /*5590*/  BSYNC.RECONVERGENT B2 ;  /* 0x0000000000027941 */ /* 0x000fea0003800200 */
.L_x_54:
[----:B------:R-:W-:-:S13]  /*55a0*/  ISETP.LT.OR P0, PT, R43, R0, P0 ;  /* 0x000000002b00720c */ /* 0x000fda0000701670 */
[----:B------:R-:W-:Y:S05]  /*55b0*/  @!P0 BRA `(.L_x_47) ;  /* 0x0000000000488947 */ /* 0x000fea0003800000 */
[----:B------:R-:W0:Y:S01]  /*55c0*/  LDC.64 R6, c[0x0][0x380] ;  /* 0x0000e000ff067b82 */ /* 0x000e220000000a00 */
[----:B------:R-:W2:Y:S04]  /*55d0*/  LDG.E.64.CONSTANT R8, desc[UR6][R4.64+-0x800] ;  /* 0xfff8000604087981 */ /* 0x000ea8000c1e9b00 */
[----:B------:R-:W3:Y:S04]  /*55e0*/  LDG.E.64.CONSTANT R10, desc[UR6][R4.64] ;  /* 0x00000006040a7981 */ /* 0x000ee8000c1e9b00 */
[----:B------:R-:W4:Y:S01]  /*55f0*/  LDG.E.64.CONSTANT R12, desc[UR6][R4.64+0x800] ;  /* 0x00080006040c7981 */ /* 0x000f22000c1e9b00 */
[----:B0-----:R-:W-:-:S06]  /*5600*/  IMAD.WIDE.U32 R6, R45, 0x8, R6 ;  /* 0x000000082d067825 */ /* 0x001fcc00078e0006 */
[----:B------:R-:W5:Y:S02]  /*5610*/  LDG.E.64.CONSTANT R6, desc[UR6][R6.64] ;  /* 0x0000000606067981 */ /* 0x000f64000c1e9b00 */
[----:B-----5:R-:W-:-:S06]  /*5620*/  DSETP.GEU.AND P0, PT, R2, R6, PT ;  /* 0x000000060200722a */ /* 0x020fcc0003f0e000 */
        /* <DEDUP_REMOVED lines=10> */
[----:B------:R-:W-:-:S07]  /*56d0*/  FSEL R3, R13, R3, !P0 ;  /* 0x000000030d037208 */ /* 0x000fce0004000000 */
.L_x_47:
[----:B------:R-:W-:Y:S05]  /*56e0*/  BSYNC.RECONVERGENT B1 ;  /* 0x0000000000017941 */ /* 0x000fea0003800200 */
.L_x_45:
        /* <DEDUP_REMOVED lines=54> */
[----:B------:R-:W1:Y:S01]  /*5a50*/  S2UR UR5, SR_CgaCtaId ;  /* 0x00000000000579c3 */ /* 0x000e620000008800 */
[----:B------:R-:W-:Y:S02]  /*5a60*/  UMOV UR4, 0x400 ;  /* 0x0000040000047882 */ /* 0x000fe40000000000 */
[----:B-1----:R-:W-:-:S09]  /*5a70*/  ULEA UR4, UR5, UR4, 0x18 ;  /* 0x0000000405047291 */ /* 0x002fd2000f8ec0ff */
[----:B0-----:R-:W0:Y:S04]  /*5a80*/  LDS.128 R8, [UR4+0x10] ;  /* 0x00001004ff087984 */ /* 0x001e280008000c00 */
        /* <DEDUP_REMOVED lines=23> */
[----:B------:R-:W-:-:S07]  /*5c00*/  FSEL R7, R3, R5, !P1 ;  /* 0x0000000503077208 */ /* 0x000fce0004800000 */
.L_x_17:
[----:B------:R-:W-:Y:S05]  /*5c10*/  BSYNC.RECONVERGENT B0 ;  /* 0x0000000000007941 */ /* 0x000fea0003800200 */
.L_x_1:
[----:B------:R-:W-:Y:S05]  /*5c20*/  @P0 EXIT ;  /* 0x000000000000094d */ /* 0x000fea0003800000 */
[----:B------:R-:W4:Y:S01]  /*5c30*/  LDCU.64 UR8, c[0x0][0x398] ;  /* 0x00007300ff0877ac */ /* 0x000f220008000a00 */
[----:B---3--:R-:W3:Y:S01]  /*5c40*/  LDC.64 R4, c[0x0][0x388] ;  /* 0x0000e200ff047b82 */ /* 0x008ee20000000a00 */
[----:B------:R-:W0:Y:S01]  /*5c50*/  LDCU.64 UR4, c[0x0][0x398] ;  /* 0x00007300ff0477ac */ /* 0x000e220008000a00 */
[----:B----4-:R-:W-:-:S06]  /*5c60*/  DSETP.GT.AND P0, PT, R6, UR8, PT ;  /* 0x0000000806007e2a */ /* 0x010fcc000bf04000 */
[----:B012---:R-:W-:Y:S02]  /*5c70*/  FSEL R2, R6, UR4, P0 ;  /* 0x0000000406027c08 */ /* 0x007fe40008000000 */
[----:B------:R-:W-:-:S05]  /*5c80*/  FSEL R3, R7, UR5, P0 ;  /* 0x0000000507037c08 */ /* 0x000fca0008000000 */
[----:B---3--:R-:W-:Y:S01]  /*5c90*/  STG.E.64 desc[UR6][R4.64], R2 ;  /* 0x0000000204007986 */ /* 0x008fe2000c101b06 */
[----:B------:R-:W-:Y:S05]  /*5ca0*/  EXIT ;  /* 0x000000000000794d */ /* 0x000fea0003800000 */
.L_x_56:
[----:B------:R-:W-:-:S00]  /*5cb0*/  BRA `(.L_x_56) ;  /* 0xfffffffc00fc7947 */ /* 0x000fc0000383ffff */
[----:B------:R-:W-:-:S00]  /*5cc0*/  NOP ;  /* 0x0000000000007918 */ /* 0x000fc00000000000 */
        /* <DEDUP_REMOVED lines=11> */
.L_x_174:


//--------------------- .text._ZN3cub18CUB_300001_SM_10006detail6reduce18DeviceReduceKernelINS2_10policy_hubIdyN4cuda3__47maximumIvEEE10Policy1000EPdyS8_dNS5_3std3__410__identityEEEvT0_PT3_T1_NS0_13GridEvenShareISI_EET2_T4_ --------------------------
	.section	.text._ZN3cub18CUB_300001_SM_10006detail6reduce18DeviceReduceKernelINS2_10policy_hubIdyN4cuda3__47maximumIvEEE10Policy1000EPdyS8_dNS5_3std3__410__identityEEEvT0_PT3_T1_NS0_13GridEvenShareISI_EET2_T4_,"ax",@progbits
	.align	128
        .global         _ZN3cub18CUB_300001_SM_10006detail6reduce18DeviceReduceKernelINS2_10policy_hubIdyN4cuda3__47maximumIvEEE10Policy1000EPdyS8_dNS5_3std3__410__identityEEEvT0_PT3_T1_NS0_13GridEvenShareISI_EET2_T4_
        .type           _ZN3cub18CUB_300001_SM_10006detail6reduce18DeviceReduceKernelINS2_10policy_hubIdyN4cuda3__47maximumIvEEE10Policy1000EPdyS8_dNS5_3std3__410__identityEEEvT0_PT3_T1_NS0_13GridEvenShareISI_EET2_T4_,@function
        .size           _ZN3cub18CUB_300001_SM_10006detail6reduce18DeviceReduceKernelINS2_10policy_hubIdyN4cuda3__47maximumIvEEE10Policy1000EPdyS8_dNS5_3std3__410__identityEEEvT0_PT3_T1_NS0_13GridEvenShareISI_EET2_T4_,(.L_x_175 - _ZN3cub18CUB_300001_SM_10006detail6reduce18DeviceReduceKernelINS2_10policy_hubIdyN4cuda3__47maximumIvEEE10Policy1000EPdyS8_dNS5_3std3__410__identityEEEvT0_PT3_T1_NS0_13GridEvenShareISI_EET2_T4_)
        .other          _ZN3cub18CUB_300001_SM_10006detail6reduce18DeviceReduceKernelINS2_10policy_hubIdyN4cuda3__47maximumIvEEE10Policy1000EPdyS8_dNS5_3std3__410__identityEEEvT0_PT3_T1_NS0_13GridEvenShareISI_EET2_T4_,@"STO_CUDA_ENTRY STV_DEFAULT"
_ZN3cub18CUB_300001_SM_10006detail6reduce18DeviceReduceKernelINS2_10policy_hubIdyN4cuda3__47maximumIvEEE10Policy1000EPdyS8_dNS5_3std3__410__identityEEEvT0_PT3_T1_NS0_13GridEvenShareISI_EET2_T4_:
.text._ZN3cub18CUB_300001_SM_10006detail6reduce18DeviceReduceKernelINS2_10policy_hubIdyN4cuda3__47maximumIvEEE10Policy1000EPdyS8_dNS5_3std3__410__identityEEEvT0_PT3_T1_NS0_13GridEvenShareISI_EET2_T4_:
[----:B------:R-:W-:Y:S01]  /*0000*/  LDC R1, c[0x0][0x37c] ;  /* 0x0000df00ff017b82 */ /* 0x000fe20000000800 */
[----:B------:R-:W0:Y:S07]  /*0010*/  LDCU UR10, c[0x0][0x380] ;  /* 0x00007000ff0a77ac */ /* 0x000e2e0008000800 */
[----:B------:R-:W1:Y:S01]  /*0020*/  S2UR UR17, SR_CTAID.X ;  /* 0x00000000001179c3 */ /* 0x000e620000002500 */
[----:B------:R-:W-:Y:S01]  /*0030*/  BSSY.RECONVERGENT B0, `(.L_x_57) ;  /* 0x0000628000007945 */ /* 0x000fe20003800200 */
[----:B------:R-:W2:Y:S01]  /*0040*/  LDCU UR5, c[0x0][0x3c0] ;  /* 0x00007800ff0577ac */ /* 0x000ea20008000800 */
[----:B------:R-:W3:Y:S01]  /*0050*/  LDCU.64 UR14, c[0x0][0x358] ;  /* 0x00006b00ff0e77ac */ /* 0x000ee20008000a00 */
[----:B0-----:R-:W-:-:S02]  /*0060*/  ULOP3.LUT UP0, URZ, UR10, 0x1f, URZ, 0xc0, !UPT ;  /* 0x0000001f0aff7892 */ /* 0x001fc4000f80c0ff */
[----:B--2---:R-:W-:Y:S02]  /*0070*/  USHF.L.U32 UR5, UR5, 0xb, URZ ;  /* 0x0000000b05057899 */ /* 0x004fe400080006ff */
[----:B-1----:R-:W-:Y:S02]  /*0080*/  USHF.L.U32 UR4, UR17, 0xb, URZ ;  /* 0x0000000b11047899 */ /* 0x002fe400080006ff */
[----:B------:R-:W-:-:S03]  /*0090*/  USHF.R.S32.HI UR6, URZ, 0x1f, UR5 ;  /* 0x0000001fff067899 */ /* 0x000fc60008011405 */
[----:B---3--:R-:W-:Y:S09]  /*00a0*/  BRA.U UP0, `(.L_x_58) ;  /* 0x0000003100347547 */ /* 0x008ff2000b800000 */
[----:B------:R-:W0:Y:S02]  /*00b0*/  LDCU.64 UR12, c[0x0][0x3b8] ;  /* 0x00007700ff0c77ac */ /* 0x000e240008000a00 */
[----:B0-----:R-:W-:-:S04]  /*00c0*/  UIADD3 UR7, UP0, UPT, -UR4, UR12, URZ ;  /* 0x0000000c04077290 */ /* 0x001fc8000ff1e1ff */
[----:B------:R-:W-:Y:S02]  /*00d0*/  UIADD3.X UR8, UPT, UPT, UR13, -0x1, URZ, UP0, !UPT ;  /* 0xffffffff0d087890 */ /* 0x000fe400087fe4ff */
[----:B------:R-:W-:-:S04]  /*00e0*/  UISETP.GT.U32.AND UP0, UPT, UR7, 0x7ff, UPT ;  /* 0x000007ff0700788c */ /* 0x000fc8000bf04070 */
[----:B------:R-:W-:-:S09]  /*00f0*/  UISETP.GT.U32.AND.EX UP0, UPT, UR8, URZ, UPT, UP0 ;  /* 0x000000ff0800728c */ /* 0x000fd2000bf04100 */
[----:B------:R-:W-:Y:S05]  /*0100*/  BRA.U UP0, `(.L_x_59) ;  /* 0x0000001900687547 */ /* 0x000fea000b800000 */
[----:B------:R-:W0:Y:S01]  /*0110*/  S2R R0, SR_TID.X ;  /* 0x0000000000007919 */ /* 0x000e220000002100 */
[----:B------:R-:W-:Y:S01]  /*0120*/  UIADD3 UR6, UPT, UPT, -UR4, UR12, URZ ;  /* 0x0000000c04067290 */ /* 0x000fe2000fffe1ff */
[----:B------:R-:W-:Y:S01]  /*0130*/  BSSY.RECONVERGENT B1, `(.L_x_60) ;  /* 0x000000b000017945 */ /* 0x000fe20003800200 */
[----:B------:R-:W1:Y:S01]  /*0140*/  LDCU UR7, c[0x0][0x384] ;  /* 0x00007080ff0777ac */ /* 0x000e620008000800 */
[----:B------:R-:W-:-:S03]  /*0150*/  CS2R R8, SRZ ;  /* 0x0000000000087805 */ /* 0x000fc6000001ff00 */
[----:B0-----:R-:W-:Y:S01]  /*0160*/  ISETP.GE.AND P0, PT, R0, UR6, PT ;  /* 0x0000000600007c0c */ /* 0x001fe2000bf06270 */
[----:B------:R-:W-:-:S12]  /*0170*/  IMAD.MOV.U32 R25, RZ, RZ, R0 ;  /* 0x000000ffff197224 */ /* 0x000fd800078e0000 */
[----:B-1----:R-:W-:Y:S05]  /*0180*/  @P0 BRA `(.L_x_61) ;  /* 0x0000000000140947 */ /* 0x002fea0003800000 */
[----:B------:R-:W0:Y:S01]  /*0190*/  LDC.64 R8, c[0x0][0x380] ;  /* 0x0000e000ff087b82 */ /* 0x000e220000000a00 */
[----:B------:R-:W-:-:S04]  /*01a0*/  VIADD R3, R0, UR4 ;  /* 0x0000000400037c36 */ /* 0x000fc80008000000 */
[----:B0-----:R-:W-:-:S06]  /*01b0*/  IMAD.WIDE.U32 R8, R3, 0x8, R8 ;  /* 0x0000000803087825 */ /* 0x001fcc00078e0008 */
[----:B------:R-:W5:Y:S01]  /*01c0*/  LDG.E.64.CONSTANT R8, desc[UR14][R8.64] ;  /* 0x0000000e08087981 */ /* 0x000f62000c1e9b00 */
[----:B------:R-:W-:-:S07]  /*01d0*/  VIADD R25, R0, 0x100 ;  /* 0x0000010000197836 */ /* 0x000fce0000000000 */
.L_x_61:
[----:B------:R-:W-:Y:S05]  /*01e0*/  BSYNC.RECONVERGENT B1 ;  /* 0x0000000000017941 */ /* 0x000fea0003800200 */
.L_x_60:
[----:B------:R-:W-:Y:S01]  /*01f0*/  ISETP.GE.AND P0, PT, R25, UR6, PT ;  /* 0x0000000619007c0c */ /* 0x000fe2000bf06270 */
[----:B------:R-:W-:-:S12]  /*0200*/  BSSY.RECONVERGENT B1, `(.L_x_62) ;  /* 0x00000c7000017945 */ /* 0x000fd80003800200 */
[----:B------:R-:W-:Y:S05]  /*0210*/  @P0 BRA `(.L_x_63) ;  /* 0x0000000c00140947 */ /* 0x000fea0003800000 */
[----:B------:R-:W-:Y:S01]  /*0220*/  LOP3.LUT R2, RZ, R25, RZ, 0x33, !PT ;  /* 0x00000019ff027212 */ /* 0x000fe200078e33ff */
[----:B------:R-:W-:Y:S04]  /*0230*/  BSSY.RECONVERGENT B2, `(.L_x_64) ;  /* 0x000001b000027945 */ /* 0x000fe80003800200 */
[----:B------:R-:W-:-:S04]  /*0240*/  VIADD R2, R2, UR12 ;  /* 0x0000000c02027c36 */ /* 0x000fc80008000000 */
[C---:B------:R-:W-:Y:S01]  /*0250*/  VIADD R4, R2.reuse, -UR4 ;  /* 0x8000000402047c36 */ /* 0x040fe20008000000 */
[----:B------:R-:W-:-:S04]  /*0260*/  LOP3.LUT R3, R2, 0x300, RZ, 0xc0, !PT ;  /* 0x0000030002037812 */ /* 0x000fc800078ec0ff */
[----:B------:R-:W-:Y:S02]  /*0270*/  ISETP.NE.AND P1, PT, R3, 0x300, PT ;  /* 0x000003000300780c */ /* 0x000fe40003f25270 */
[----:B------:R-:W-:-:S11]  /*0280*/  ISETP.GE.U32.AND P0, PT, R4, 0x300, PT ;  /* 0x000003000400780c */ /* 0x000fd60003f06070 */
[----:B------:R-:W-:Y:S05]  /*0290*/  @!P1 BRA `(.L_x_65) ;  /* 0x0000000000509947 */ /* 0x000fea0003800000 */
[----:B------:R-:W0:Y:S01]  /*02a0*/  LDCU UR5, c[0x0][0x384] ;  /* 0x00007080ff0577ac */ /* 0x000e220008000800 */
[----:B------:R-:W-:Y:S02]  /*02b0*/  IADD3 R6, P1, PT, R25, UR4, RZ ;  /* 0x0000000419067c10 */ /* 0x000fe4000ff3e0ff */
[----:B------:R-:W-:Y:S02]  /*02c0*/  LEA.HI R2, R2, 0x1, RZ, 0x18 ;  /* 0x0000000102027811 */ /* 0x000fe400078fc0ff */
[----:B------:R-:W-:Y:S01]  /*02d0*/  LEA R5, P2, R6, UR10, 0x3 ;  /* 0x0000000a06057c11 */ /* 0x000fe2000f8418ff */
[----:B------:R-:W-:Y:S01]  /*02e0*/  IMAD.X R3, RZ, RZ, RZ, P1 ;  /* 0x000000ffff037224 */ /* 0x000fe200008e06ff */
[----:B------:R-:W-:-:S05]  /*02f0*/  LOP3.LUT R2, R2, 0x3, RZ, 0xc0, !PT ;  /* 0x0000000302027812 */ /* 0x000fca00078ec0ff */
[----:B------:R-:W-:Y:S01]  /*0300*/  IMAD.MOV R4, RZ, RZ, -R2 ;  /* 0x000000ffff047224 */ /* 0x000fe200078e0a02 */
[----:B0-----:R-:W-:-:S07]  /*0310*/  LEA.HI.X R6, R6, UR5, R3, 0x3, P2 ;  /* 0x0000000506067c11 */ /* 0x001fce00090f1c03 */
.L_x_66:
        /* <DEDUP_REMOVED lines=12> */
.L_x_65:
[----:B------:R-:W-:Y:S05]  /*03e0*/  BSYNC.RECONVERGENT B2 ;  /* 0x0000000000027941 */ /* 0x000fea0003800200 */
.L_x_64:
[----:B------:R-:W-:Y:S05]  /*03f0*/  @!P0 BRA `(.L_x_63) ;  /* 0x00000008009c8947 */ /* 0x000fea0003800000 */
[----:B------:R-:W-:Y:S01]  /*0400*/  IADD3 R2, PT, PT, -R25, UR6, RZ ;  /* 0x0000000619027c10 */ /* 0x000fe2000fffe1ff */
[----:B------:R-:W-:Y:S01]  /*0410*/  BSSY.RECONVERGENT B2, `(.L_x_67) ;  /* 0x000005d000027945 */ /* 0x000fe20003800200 */
[----:B------:R-:W-:Y:S02]  /*0420*/  PLOP3.LUT P0, PT, PT, PT, PT, 0x80, 0x8 ;  /* 0x000000000008781c */ /* 0x000fe40003f0f070 */
[----:B------:R-:W-:-:S13]  /*0430*/  ISETP.GT.AND P1, PT, R2, 0xc00, PT ;  /* 0x00000c000200780c */ /* 0x000fda0003f24270 */
[----:B------:R-:W-:Y:S05]  /*0440*/  @!P1 BRA `(.L_x_68) ;  /* 0x0000000400649947 */ /* 0x000fea0003800000 */
[----:B------:R-:W-:Y:S01]  /*0450*/  IMAD.U32 R24, RZ, RZ, UR6 ;  /* 0x00000006ff187e24 */ /* 0x000fe2000f8e00ff */
[----:B------:R-:W-:-:S03]  /*0460*/  PLOP3.LUT P0, PT, PT, PT, PT, 0x8, 0x80 ;  /* 0x000000000080781c */ /* 0x000fc60003f0e170 */
[----:B------:R-:W-:-:S10]  /*0470*/  VIADD R24, R24, 0xfffff400 ;  /* 0xfffff40018187836 */ /* 0x000fd40000000000 */
.L_x_69:
[----:B------:R-:W-:-:S04]  /*0480*/  IADD3 R2, P1, PT, R25, UR4, RZ ;  /* 0x0000000419027c10 */ /* 0x000fc8000ff3e0ff */
[----:B------:R-:W-:Y:S02]  /*0490*/  LEA.HI.X.SX32 R3, R25, RZ, 0x1, P1 ;  /* 0x000000ff19037211 */ /* 0x000fe400008f0eff */
[----:B------:R-:W-:-:S04]  /*04a0*/  LEA R14, P1, R2, UR10, 0x3 ;  /* 0x0000000a020e7c11 */ /* 0x000fc8000f8218ff */
[----:B------:R-:W-:-:S05]  /*04b0*/  LEA.HI.X R15, R2, UR7, R3, 0x3, P1 ;  /* 0x00000007020f7c11 */ /* 0x000fca00088f1c03 */
[----:B------:R-:W2:Y:S04]  /*04c0*/  LDG.E.64.CONSTANT R12, desc[UR14][R14.64] ;  /* 0x0000000e0e0c7981 */ /* 0x000ea8000c1e9b00 */
[----:B------:R-:W3:Y:S04]  /*04d0*/  LDG.E.64.CONSTANT R10, desc[UR14][R14.64+0x800] ;  /* 0x0008000e0e0a7981 */ /* 0x000ee8000c1e9b00 */
[----:B------:R-:W4:Y:S04]  /*04e0*/  LDG.E.64.CONSTANT R6, desc[UR14][R14.64+0x1000] ;  /* 0x0010000e0e067981 */ /* 0x000f28000c1e9b00 */
[----:B------:R0:W4:Y:S01]  /*04f0*/  LDG.E.64.CONSTANT R4, desc[UR14][R14.64+0x1800] ;  /* 0x0018000e0e047981 */ /* 0x000122000c1e9b00 */
[----:B------:R-:W-:-:S05]  /*0500*/  VIADD R2, R25, 0x400 ;  /* 0x0000040019027836 */ /* 0x000fca0000000000 */
[----:B------:R-:W-:-:S04]  /*0510*/  IADD3 R3, P1, PT, R2, UR4, RZ ;  /* 0x0000000402037c10 */ /* 0x000fc8000ff3e0ff */
[----:B------:R-:W-:Y:S02]  /*0520*/  LEA.HI.X.SX32 R2, R2, RZ, 0x1, P1 ;  /* 0x000000ff02027211 */ /* 0x000fe400008f0eff */
[----:B------:R-:W-:-:S04]  /*0530*/  LEA R22, P1, R3, UR10, 0x3 ;  /* 0x0000000a03167c11 */ /* 0x000fc8000f8218ff */
[----:B------:R-:W-:-:S05]  /*0540*/  LEA.HI.X R23, R3, UR7, R2, 0x3, P1 ;  /* 0x0000000703177c11 */ /* 0x000fca00088f1c02 */
[----:B------:R-:W4:Y:S04]  /*0550*/  LDG.E.64.CONSTANT R20, desc[UR14][R22.64] ;  /* 0x0000000e16147981 */ /* 0x000f28000c1e9b00 */
[----:B------:R-:W4:Y:S01]  /*0560*/  LDG.E.64.CONSTANT R18, desc[UR14][R22.64+0x800] ;  /* 0x0008000e16127981 */ /* 0x000f22000c1e9b00 */
[----:B------:R-:W-:-:S03]  /*0570*/  VIADD R26, R25, 0x800 ;  /* 0x00000800191a7836 */ /* 0x000fc60000000000 */
[----:B------:R-:W4:Y:S02]  /*0580*/  LDG.E.64.CONSTANT R2, desc[UR14][R22.64+0x1000] ;  /* 0x0010000e16027981 */ /* 0x000f24000c1e9b00 */
[C---:B------:R-:W-:Y:S02]  /*0590*/  IADD3 R27, P1, PT, R26.reuse, UR4, RZ ;  /* 0x000000041a1b7c10 */ /* 0x040fe4000ff3e0ff */
[----:B------:R1:W4:Y:S02]  /*05a0*/  LDG.E.64.CONSTANT R16, desc[UR14][R22.64+0x1800] ;  /* 0x0018000e16107981 */ /* 0x000324000c1e9b00 */
[----:B0-----:R-:W-:Y:S02]  /*05b0*/  LEA.HI.X.SX32 R14, R26, RZ, 0x1, P1 ;  /* 0x000000ff1a0e7211 */ /* 0x001fe400008f0eff */
[----:B------:R-:W-:-:S04]  /*05c0*/  LEA R26, P2, R27, UR10, 0x3 ;  /* 0x0000000a1b1a7c11 */ /* 0x000fc8000f8418ff */
[----:B------:R-:W-:-:S05]  /*05d0*/  LEA.HI.X R27, R27, UR7, R14, 0x3, P2 ;  /* 0x000000071b1b7c11 */ /* 0x000fca00090f1c0e */
[----:B------:R-:W4:Y:S01]  /*05e0*/  LDG.E.64.CONSTANT R14, desc[UR14][R26.64] ;  /* 0x0000000e1a0e7981 */ /* 0x000f22000c1e9b00 */
[----:B------:R-:W-:Y:S01]  /*05f0*/  VIADD R28, R25, 0xc00 ;  /* 0x00000c00191c7836 */ /* 0x000fe20000000000 */
[----:B--2--5:R-:W-:-:S06]  /*0600*/  DSETP.GEU.AND P1, PT, R8, R12, PT ;  /* 0x0000000c0800722a */ /* 0x024fcc0003f2e000 */
[----:B------:R-:W-:Y:S02]  /*0610*/  FSEL R8, R12, R8, !P1 ;  /* 0x000000080c087208 */ /* 0x000fe40004800000 */
[----:B------:R-:W-:Y:S02]  /*0620*/  FSEL R9, R13, R9, !P1 ;  /* 0x000000090d097208 */ /* 0x000fe40004800000 */
[----:B------:R-:W2:Y:S04]  /*0630*/  LDG.E.64.CONSTANT R12, desc[UR14][R26.64+0x800] ;  /* 0x0008000e1a0c7981 */ /* 0x000ea8000c1e9b00 */
[----:B---3--:R-:W-:-:S06]  /*0640*/  DSETP.GEU.AND P1, PT, R8, R10, PT ;  /* 0x0000000a0800722a */ /* 0x008fcc0003f2e000 */
[----:B------:R-:W-:Y:S02]  /*0650*/  FSEL R8, R10, R8, !P1 ;  /* 0x000000080a087208 */ /* 0x000fe40004800000 */
[----:B------:R-:W-:Y:S02]  /*0660*/  FSEL R9, R11, R9, !P1 ;  /* 0x000000090b097208 */ /* 0x000fe40004800000 */
[----:B------:R-:W3:Y:S04]  /*0670*/  LDG.E.64.CONSTANT R10, desc[UR14][R26.64+0x1000] ;  /* 0x0010000e1a0a7981 */ /* 0x000ee8000c1e9b00 */
[----:B----4-:R-:W-:-:S06]  /*0680*/  DSETP.GEU.AND P1, PT, R8, R6, PT ;  /* 0x000000060800722a */ /* 0x010fcc0003f2e000 */
[----:B------:R-:W-:Y:S02]  /*0690*/  FSEL R6, R6, R8, !P1 ;  /* 0x0000000806067208 */ /* 0x000fe40004800000 */
[----:B------:R-:W-:Y:S02]  /*06a0*/  FSEL R7, R7, R9, !P1 ;  /* 0x0000000907077208 */ /* 0x000fe40004800000 */
[----:B------:R-:W4:Y:S04]  /*06b0*/  LDG.E.64.CONSTANT R8, desc[UR14][R26.64+0x1800] ;  /* 0x0018000e1a087981 */ /* 0x000f28000c1e9b00 */
[----:B------:R-:W-:-:S06]  /*06c0*/  DSETP.GEU.AND P1, PT, R6, R4, PT ;  /* 0x000000040600722a */ /* 0x000fcc0003f2e000 */
[----:B-1----:R-:W-:Y:S02]  /*06d0*/  FSEL R22, R4, R6, !P1 ;  /* 0x0000000604167208 */ /* 0x002fe40004800000 */
[----:B------:R-:W-:Y:S02]  /*06e0*/  FSEL R23, R5, R7, !P1 ;  /* 0x0000000705177208 */ /* 0x000fe40004800000 */
[----:B------:R-:W-:-:S04]  /*06f0*/  IADD3 R5, P1, PT, R28, UR4, RZ ;  /* 0x000000041c057c10 */ /* 0x000fc8000ff3e0ff */
[----:B------:R-:W-:Y:S02]  /*0700*/  LEA.HI.X.SX32 R28, R28, RZ, 0x1, P1 ;  /* 0x000000ff1c1c7211 */ /* 0x000fe400008f0eff */
[----:B------:R-:W-:-:S04]  /*0710*/  LEA R4, P1, R5, UR10, 0x3 ;  /* 0x0000000a05047c11 */ /* 0x000fc8000f8218ff */
[----:B------:R-:W-:-:S05]  /*0720*/  LEA.HI.X R5, R5, UR7, R28, 0x3, P1 ;  /* 0x0000000705057c11 */ /* 0x000fca00088f1c1c */
[----:B------:R-:W4:Y:S01]  /*0730*/  LDG.E.64.CONSTANT R6, desc[UR14][R4.64] ;  /* 0x0000000e04067981 */ /* 0x000f22000c1e9b00 */
[----:B------:R-:W-:-:S03]  /*0740*/  DSETP.GEU.AND P1, PT, R22, R20, PT ;  /* 0x000000141600722a */ /* 0x000fc60003f2e000 */
[----:B------:R-:W4:Y:S03]  /*0750*/  LDG.E.64.CONSTANT R26, desc[UR14][R4.64+0x1800] ;  /* 0x0018000e041a7981 */ /* 0x000f26000c1e9b00 */
[----:B------:R-:W-:Y:S02]  /*0760*/  FSEL R22, R20, R22, !P1 ;  /* 0x0000001614167208 */ /* 0x000fe40004800000 */
[----:B------:R-:W-:Y:S02]  /*0770*/  FSEL R23, R21, R23, !P1 ;  /* 0x0000001715177208 */ /* 0x000fe40004800000 */
[----:B------:R-:W4:Y:S04]  /*0780*/  LDG.E.64.CONSTANT R20, desc[UR14][R4.64+0x800] ;  /* 0x0008000e04147981 */ /* 0x000f28000c1e9b00 */
[----:B------:R-:W-:-:S06]  /*0790*/  DSETP.GEU.AND P1, PT, R22, R18, PT ;  /* 0x000000121600722a */ /* 0x000fcc0003f2e000 */
[----:B------:R-:W-:Y:S02]  /*07a0*/  FSEL R18, R18, R22, !P1 ;  /* 0x0000001612127208 */ /* 0x000fe40004800000 */
[----:B------:R-:W-:Y:S02]  /*07b0*/  FSEL R19, R19, R23, !P1 ;  /* 0x0000001713137208 */ /* 0x000fe40004800000 */
[----:B------:R-:W4:Y:S04]  /*07c0*/  LDG.E.64.CONSTANT R22, desc[UR14][R4.64+0x1000] ;  /* 0x0010000e04167981 */ /* 0x000f28000c1e9b00 */
        /* <DEDUP_REMOVED lines=9> */
[----:B------:R-:W-:-:S05]  /*0860*/  VIADD R25, R25, 0x1000 ;  /* 0x0000100019197836 */ /* 0x000fca0000000000 */
[----:B------:R-:W-:Y:S01]  /*0870*/  ISETP.GE.AND P2, PT, R25, R24, PT ;  /* 0x000000181900720c */ /* 0x000fe20003f46270 */
        /* <DEDUP_REMOVED lines=22> */
.L_x_68:
[----:B------:R-:W-:Y:S05]  /*09e0*/  BSYNC.RECONVERGENT B2 ;  /* 0x0000000000027941 */ /* 0x000fea0003800200 */
.L_x_67:
[----:B------:R-:W-:Y:S01]  /*09f0*/  IADD3 R2, PT, PT, -R25, UR6, RZ ;  /* 0x0000000619027c10 */ /* 0x000fe2000fffe1ff */
[----:B------:R-:W-:Y:S03]  /*0a00*/  BSSY.RECONVERGENT B2, `(.L_x_70) ;  /* 0x000002f000027945 */ /* 0x000fe60003800200 */
[----:B------:R-:W-:-:S13]  /*0a10*/  ISETP.GT.AND P1, PT, R2, 0x400, PT ;  /* 0x000004000200780c */ /* 0x000fda0003f24270 */
[----:B------:R-:W-:Y:S05]  /*0a20*/  @!P1 BRA `(.L_x_71) ;  /* 0x0000000000b09947 */ /* 0x000fea0003800000 */
[----:B------:R-:W0:Y:S01]  /*0a30*/  LDCU UR5, c[0x0][0x384] ;  /* 0x00007080ff0577ac */ /* 0x000e220008000800 */
[----:B------:R-:W-:-:S04]  /*0a40*/  IADD3 R3, P0, PT, R25, UR4, RZ ;  /* 0x0000000419037c10 */ /* 0x000fc8000ff1e0ff */
[----:B------:R-:W-:Y:S02]  /*0a50*/  LEA.HI.X.SX32 R2, R25, RZ, 0x1, P0 ;  /* 0x000000ff19027211 */ /* 0x000fe400000f0eff */
[----:B------:R-:W-:-:S04]  /*0a60*/  LEA R20, P0, R3, UR10, 0x3 ;  /* 0x0000000a03147c11 */ /* 0x000fc8000f8018ff */
[----:B0-----:R-:W-:-:S05]  /*0a70*/  LEA.HI.X R21, R3, UR5, R2, 0x3, P0 ;  /* 0x0000000503157c11 */ /* 0x001fca00080f1c02 */
[----:B------:R-:W2:Y:S04]  /*0a80*/  LDG.E.64.CONSTANT R18, desc[UR14][R20.64] ;  /* 0x0000000e14127981 */ /* 0x000ea8000c1e9b00 */
[----:B------:R-:W3:Y:S04]  /*0a90*/  LDG.E.64.CONSTANT R16, desc[UR14][R20.64+0x800] ;  /* 0x0008000e14107981 */ /* 0x000ee8000c1e9b00 */
[----:B------:R-:W4:Y:S01]  /*0aa0*/  LDG.E.64.CONSTANT R2, desc[UR14][R20.64+0x1000] ;  /* 0x0010000e14027981 */ /* 0x000f22000c1e9b00 */
[----:B------:R-:W-:-:S03]  /*0ab0*/  VIADD R4, R25, 0x400 ;  /* 0x0000040019047836 */ /* 0x000fc60000000000 */
[----:B------:R-:W4:Y:S02]  /*0ac0*/  LDG.E.64.CONSTANT R12, desc[UR14][R20.64+0x1800] ;  /* 0x0018000e140c7981 */ /* 0x000f24000c1e9b00 */
[----:B------:R-:W-:-:S04]  /*0ad0*/  IADD3 R5, P0, PT, R4, UR4, RZ ;  /* 0x0000000404057c10 */ /* 0x000fc8000ff1e0ff */
[----:B------:R-:W-:Y:S02]  /*0ae0*/  LEA.HI.X.SX32 R4, R4, RZ, 0x1, P0 ;  /* 0x000000ff04047211 */ /* 0x000fe400000f0eff */
[----:B------:R-:W-:-:S04]  /*0af0*/  LEA R22, P0, R5, UR10, 0x3 ;  /* 0x0000000a05167c11 */ /* 0x000fc8000f8018ff */
[----:B------:R-:W-:-:S05]  /*0b00*/  LEA.HI.X R23, R5, UR5, R4, 0x3, P0 ;  /* 0x0000000505177c11 */ /* 0x000fca00080f1c04 */
        /* <DEDUP_REMOVED lines=30> */
.L_x_71:
[----:B------:R-:W-:Y:S05]  /*0cf0*/  BSYNC.RECONVERGENT B2 ;  /* 0x0000000000027941 */ /* 0x000fea0003800200 */
.L_x_70:
[----:B------:R-:W-:-:S13]  /*0d00*/  ISETP.LT.OR P0, PT, R25, UR6, P0 ;  /* 0x0000000619007c0c */ /* 0x000fda0008701670 */
        /* <DEDUP_REMOVED lines=22> */
.L_x_63:
[----:B------:R-:W-:Y:S05]  /*0e70*/  BSYNC.RECONVERGENT B1 ;  /* 0x0000000000017941 */ /* 0x000fea0003800200 */
.L_x_62:
[----:B------:R-:W-:-:S09]  /*0e80*/  UISETP.GE.AND UP0, UPT, UR6, 0x100, UPT ;  /* 0x000001000600788c */ /* 0x000fd2000bf06270 */
[----:B------:R-:W-:Y:S05]  /*0e90*/  BRA.U !UP0, `(.L_x_72) ;  /* 0x00000005082c7547 */ /* 0x000fea000b800000 */
        /* <DEDUP_REMOVED lines=50> */
[----:B-1----:R-:W1:Y:S04]  /*11c0*/  LDS.128 R4, [UR4+0x20] ;  /* 0x00002004ff047984 */ /* 0x002e680008000c00 */
[----:B------:R-:W2:Y:S01]  /*11d0*/  LDS.128 R8, [UR4+0x30] ;  /* 0x00003004ff087984 */ /* 0x000ea20008000c00 */
        /* <DEDUP_REMOVED lines=8> */
[----:B------:R-:W-:Y:S02]  /*1260*/  FSEL R5, R5, R3, !P1 ;  /* 0x0000000305057208 */ /* 0x000fe40004800000 */
[----:B------:R-:W0:Y:S04]  /*1270*/  LDS.64 R2, [UR4+0x40] ;  /* 0x00004004ff027984 */ /* 0x000e280008000a00 */
[----:B------:R-:W-:-:S06]  /*1280*/  DSETP.GEU.AND P1, PT, R4, R6, PT ;  /* 0x000000060400722a */ /* 0x000fcc0003f2e000 */
[----:B------:R-:W-:Y:S02]  /*1290*/  FSEL R4, R6, R4, !P1 ;  /* 0x0000000406047208 */ /* 0x000fe40004800000 */
[----:B------:R-:W-:-:S06]  /*12a0*/  FSEL R5, R7, R5, !P1 ;  /* 0x0000000507057208 */ /* 0x000fcc0004800000 */
[----:B--2---:R-:W-:-:S06]  /*12b0*/  DSETP.GEU.AND P1, PT, R4, R8, PT ;  /* 0x000000080400722a */ /* 0x004fcc0003f2e000 */
[----:B------:R-:W-:Y:S02]  /*12c0*/  FSEL R4, R8, R4, !P1 ;  /* 0x0000000408047208 */ /* 0x000fe40004800000 */
[----:B------:R-:W-:-:S06]  /*12d0*/  FSEL R5, R9, R5, !P1 ;  /* 0x0000000509057208 */ /* 0x000fcc0004800000 */
[----:B------:R-:W-:-:S06]  /*12e0*/  DSETP.GEU.AND P1, PT, R4, R10, PT ;  /* 0x0000000a0400722a */ /* 0x000fcc0003f2e000 */
[----:B------:R-:W-:Y:S02]  /*12f0*/  FSEL R4, R10, R4, !P1 ;  /* 0x000000040a047208 */ /* 0x000fe40004800000 */
[----:B------:R-:W-:-:S06]  /*1300*/  FSEL R5, R11, R5, !P1 ;  /* 0x000000050b057208 */ /* 0x000fcc0004800000 */
[----:B0-----:R-:W-:-:S06]  /*1310*/  DSETP.GEU.AND P1, PT, R4, R2, PT ;  /* 0x000000020400722a */ /* 0x001fcc0003f2e000 */
[----:B------:R-:W-:Y:S02]  /*1320*/  FSEL R2, R2, R4, !P1 ;  /* 0x0000000402027208 */ /* 0x000fe40004800000 */
[----:B------:R-:W-:Y:S01]  /*1330*/  FSEL R3, R3, R5, !P1 ;  /* 0x0000000503037208 */ /* 0x000fe20004800000 */
[----:B------:R-:W-:Y:S06]  /*1340*/  BRA `(.L_x_73) ;  /* 0x0000004c00d87947 */ /* 0x000fec0003800000 */
.L_x_72:
[----:B------:R-:W-:Y:S01]  /*1350*/  LOP3.LUT R2, R0, 0x3e0, RZ, 0xc0, !PT ;  /* 0x000003e000027812 */ /* 0x000fe200078ec0ff */
[----:B------:R-:W0:Y:S04]  /*1360*/  S2R R10, SR_LANEID ;  /* 0x00000000000a7919 */ /* 0x000e280000000000 */
[----:B------:R-:W-:Y:S01]  /*1370*/  VIADD R3, R2, 0x20 ;  /* 0x0000002002037836 */ /* 0x000fe20000000000 */
[----:B------:R-:W-:-:S04]  /*1380*/  LOP3.LUT R2, RZ, R2, RZ, 0x33, !PT ;  /* 0x00000002ff027212 */ /* 0x000fc800078e33ff */
[----:B------:R-:W-:Y:S01]  /*1390*/  ISETP.GT.AND P0, PT, R3, UR6, PT ;  /* 0x0000000603007c0c */ /* 0x000fe2000bf04270 */
[----:B------:R-:W-:-:S05]  /*13a0*/  VIADD R2, R2, UR6 ;  /* 0x0000000602027c36 */ /* 0x000fca0008000000 */
[----:B------:R-:W-:-:S05]  /*13b0*/  SEL R3, R2, 0x1f, P0 ;  /* 0x0000001f02037807 */ /* 0x000fca0000000000 */
[----:B-----5:R-:W-:Y:S04]  /*13c0*/  SHFL.DOWN PT, R4, R8, 0x1, R3 ;  /* 0x0820000008047989 */ /* 0x020fe800000e0003 */
[----:B------:R-:W1:Y:S01]  /*13d0*/  SHFL.DOWN PT, R5, R9, 0x1, R3 ;  /* 0x0820000009057989 */ /* 0x000e6200000e0003 */
[----:B0-----:R-:W-:Y:S01]  /*13e0*/  ISETP.GE.AND P0, PT, R10, R3, PT ;  /* 0x000000030a00720c */ /* 0x001fe20003f06270 */
[----:B-1----:R-:W-:-:S06]  /*13f0*/  DSETP.GEU.AND P1, PT, R8, R4, PT ;  /* 0x000000040800722a */ /* 0x002fcc0003f2e000 */
[-C--:B------:R-:W-:Y:S01]  /*1400*/  FSEL R7, R4, R8.reuse, !P1 ;  /* 0x0000000804077208 */ /* 0x080fe20004800000 */
[----:B------:R-:W-:Y:S01]  /*1410*/  VIADD R4, R10, 0x2 ;  /* 0x000000020a047836 */ /* 0x000fe20000000000 */
[-C--:B------:R-:W-:Y:S02]  /*1420*/  FSEL R5, R5, R9.reuse, !P1 ;  /* 0x0000000905057208 */ /* 0x080fe40004800000 */
[----:B------:R-:W-:Y:S02]  /*1430*/  FSEL R2, R7, R8, !P0 ;  /* 0x0000000807027208 */ /* 0x000fe40004000000 */
[----:B------:R-:W-:Y:S02]  /*1440*/  FSEL R5, R5, R9, !P0 ;  /* 0x0000000905057208 */ /* 0x000fe40004000000 */
[----:B------:R-:W-:Y:S01]  /*1450*/  ISETP.GT.AND P0, PT, R4, R3, PT ;  /* 0x000000030400720c */ /* 0x000fe20003f04270 */
[----:B------:R-:W-:Y:S01]  /*1460*/  SHFL.DOWN PT, R6, R2, 0x2, R3 ;  /* 0x0840000002067989 */ /* 0x000fe200000e0003 */
[----:B------:R-:W-:-:S03]  /*1470*/  IMAD.MOV.U32 R4, RZ, RZ, R2 ;  /* 0x000000ffff047224 */ /* 0x000fc600078e0002 */
[----:B------:R-:W0:Y:S03]  /*1480*/  SHFL.DOWN PT, R7, R5, 0x2, R3 ;  /* 0x0840000005077989 */ /* 0x000e2600000e0003 */
[----:B0-----:R-:W-:Y:S01]  /*1490*/  DSETP.GEU.AND P1, PT, R4, R6, PT ;  /* 0x000000060400722a */ /* 0x001fe20003f2e000 */
[----:B------:R-:W-:-:S05]  /*14a0*/  VIADD R4, R10, 0x4 ;  /* 0x000000040a047836 */ /* 0x000fca0000000000 */
[----:B------:R-:W-:Y:S02]  /*14b0*/  @!P0 FSEL R2, R6, R2, !P1 ;  /* 0x0000000206028208 */ /* 0x000fe40004800000 */
[----:B------:R-:W-:Y:S02]  /*14c0*/  @!P0 FSEL R5, R7, R5, !P1 ;  /* 0x0000000507058208 */ /* 0x000fe40004800000 */
        /* <DEDUP_REMOVED lines=10> */
[----:B------:R-:W-:Y:S01]  /*1570*/  IMAD.MOV.U32 R4, RZ, RZ, R2 ;  /* 0x000000ffff047224 */ /* 0x000fe200078e0002 */
[C---:B------:R-:W-:Y:S02]  /*1580*/  ISETP.NE.AND P0, PT, R10.reuse, RZ, PT ;  /* 0x000000ff0a00720c */ /* 0x040fe40003f05270 */
[----:B------:R-:W0:Y:S11]  /*1590*/  SHFL.DOWN PT, R7, R5, 0x8, R3 ;  /* 0x0900000005077989 */ /* 0x000e3600000e0003 */
[----:B------:R-:W1:Y:S01]  /*15a0*/  @!P0 S2R R9, SR_CgaCtaId ;  /* 0x0000000000098919 */ /* 0x000e620000008800 */
[----:B------:R-:W-:Y:S01]  /*15b0*/  @!P0 MOV R8, 0x400 ;  /* 0x0000040000088802 */ /* 0x000fe20000000f00 */
[----:B0-----:R-:W-:Y:S01]  /*15c0*/  DSETP.GEU.AND P2, PT, R4, R6, PT ;  /* 0x000000060400722a */ /* 0x001fe20003f4e000 */
[----:B------:R-:W-:-:S05]  /*15d0*/  VIADD R4, R10, 0x10 ;  /* 0x000000100a047836 */ /* 0x000fca0000000000 */
[----:B------:R-:W-:Y:S02]  /*15e0*/  @!P1 FSEL R2, R6, R2, !P2 ;  /* 0x0000000206029208 */ /* 0x000fe40005000000 */
[----:B------:R-:W-:Y:S02]  /*15f0*/  @!P1 FSEL R5, R7, R5, !P2 ;  /* 0x0000000507059208 */ /* 0x000fe40005000000 */
[----:B------:R-:W-:Y:S01]  /*1600*/  ISETP.GT.AND P1, PT, R4, R3, PT ;  /* 0x000000030400720c */ /* 0x000fe20003f24270 */
[----:B------:R-:W-:Y:S01]  /*1610*/  SHFL.DOWN PT, R6, R2, 0x10, R3 ;  /* 0x0a00000002067989 */ /* 0x000fe200000e0003 */
[----:B------:R-:W-:-:S03]  /*1620*/  @!P0 SHF.R.U32.HI R4, RZ, 0x2, R0 ;  /* 0x00000002ff048819 */ /* 0x000fc60000011600 */
[----:B------:R0:W2:Y:S01]  /*1630*/  SHFL.DOWN PT, R7, R5, 0x10, R3 ;  /* 0x0a00000005077989 */ /* 0x0000a200000e0003 */
[----:B------:R-:W-:Y:S02]  /*1640*/  @!P0 LOP3.LUT R4, R4, 0xf8, RZ, 0xc0, !PT ;  /* 0x000000f804048812 */ /* 0x000fe400078ec0ff */
[----:B-1----:R-:W-:-:S05]  /*1650*/  @!P0 LEA R9, R9, R8, 0x18 ;  /* 0x0000000809098211 */ /* 0x002fca00078ec0ff */
[----:B------:R-:W-:Y:S02]  /*1660*/  @!P0 IMAD.IADD R9, R4, 0x1, R9 ;  /* 0x0000000104098824 */ /* 0x000fe400078e0209 */
[----:B0-----:R-:W-:-:S06]  /*1670*/  IMAD.MOV.U32 R3, RZ, RZ, R5 ;  /* 0x000000ffff037224 */ /* 0x001fcc00078e0005 */
[----:B--2---:R-:W-:-:S06]  /*1680*/  DSETP.GEU.AND P2, PT, R2, R6, PT ;  /* 0x000000060200722a */ /* 0x004fcc0003f4e000 */
[----:B------:R-:W-:Y:S02]  /*1690*/  @!P1 FSEL R5, R7, R5, !P2 ;  /* 0x0000000507059208 */ /* 0x000fe40005000000 */
[----:B------:R-:W-:-:S03]  /*16a0*/  @!P1 FSEL R2, R6, R2, !P2 ;  /* 0x0000000206029208 */ /* 0x000fc60005000000 */
[----:B------:R-:W-:-:S05]  /*16b0*/  IMAD.MOV.U32 R3, RZ, RZ, R5 ;  /* 0x000000ffff037224 */ /* 0x000fca00078e0005 */
[----:B------:R1:W-:Y:S01]  /*16c0*/  @!P0 STS.64 [R9+0x8], R2 ;  /* 0x0000080209008388 */ /* 0x0003e20000000a00 */
[----:B------:R-:W-:Y:S01]  /*16d0*/  BAR.SYNC.DEFER_BLOCKING 0x0 ;  /* 0x0000000000007b1d */ /* 0x000fe20000010000 */
[----:B------:R-:W-:-:S13]  /*16e0*/  ISETP.NE.AND P0, PT, R0, RZ, PT ;  /* 0x000000ff0000720c */ /* 0x000fda0003f05270 */
[----:B-1----:R-:W-:Y:S05]  /*16f0*/  @P0 BRA `(.L_x_73) ;  /* 0x0000004800ec0947 */ /* 0x002fea0003800000 */
[----:B------:R-:W0:Y:S01]  /*1700*/  S2UR UR5, SR_CgaCtaId ;  /* 0x00000000000579c3 */ /* 0x000e220000008800 */
[----:B------:R-:W-:Y:S01]  /*1710*/  UMOV UR4, 0x400 ;  /* 0x0000040000047882 */ /* 0x000fe20000000000 */
[----:B------:R-:W-:Y:S02]  /*1720*/  UISETP.GT.AND UP0, UPT, UR6, 0x20, UPT ;  /* 0x000000200600788c */ /* 0x000fe4000bf04270 */
[----:B------:R-:W-:-:S04]  /*1730*/  UISETP.GT.AND UP1, UPT, UR6, 0x40, UPT ;  /* 0x000000400600788c */ /* 0x000fc8000bf24270 */
[----:B------:R-:W-:Y:S01]  /*1740*/  PLOP3.LUT P3, PT, PT, PT, UP0, 0x80, 0x8 ;  /* 0x000000000008781c */ /* 0x000fe20003f6f008 */
[----:B------:R-:W-:Y:S01]  /*1750*/  UISETP.GT.AND UP0, UPT, UR6, 0x60, UPT ;  /* 0x000000600600788c */ /* 0x000fe2000bf04270 */
[----:B------:R-:W-:Y:S01]  /*1760*/  PLOP3.LUT P2, PT, PT, PT, UP1, 0x80, 0x8 ;  /* 0x000000000008781c */ /* 0x000fe20003f4f018 */
[----:B0-----:R-:W-:-:S09]  /*1770*/  ULEA UR4, UR5, UR4, 0x18 ;  /* 0x0000000405047291 */ /* 0x001fd2000f8ec0ff */
[----:B------:R-:W0:Y:S04]  /*1780*/  LDS.128 R12, [UR4+0x10] ;  /* 0x00001004ff0c7984 */ /* 0x000e280008000c00 */
[----:B------:R-:W1:Y:S01]  /*1790*/  LDS.128 R4, [UR4+0x20] ;  /* 0x00002004ff047984 */ /* 0x000e620008000c00 */
[----:B0-----:R-:W-:-:S06]  /*17a0*/  DSETP.GEU.AND P1, PT, R2, R12, PT ;  /* 0x0000000c0200722a */ /* 0x001fcc0003f2e000 */
[-C--:B------:R-:W-:Y:S02]  /*17b0*/  FSEL R9, R12, R2.reuse, !P1 ;  /* 0x000000020c097208 */ /* 0x080fe40004800000 */
[-C--:B------:R-:W-:Y:S02]  /*17c0*/  FSEL R11, R13, R3.reuse, !P1 ;  /* 0x000000030d0b7208 */ /* 0x080fe40004800000 */
[----:B------:R-:W-:Y:S02]  /*17d0*/  FSEL R13, R9, R2, P3 ;  /* 0x00000002090d7208 */ /* 0x000fe40001800000 */
[----:B------:R-:W-:Y:S02]  /*17e0*/  FSEL R0, R11, R3, P3 ;  /* 0x000000030b007208 */ /* 0x000fe40001800000 */
[----:B------:R-:W-:Y:S01]  /*17f0*/  PLOP3.LUT P1, PT, PT, PT, UP0, 0x80, 0x8 ;  /* 0x000000000008781c */ /* 0x000fe20003f2f008 */
[----:B------:R-:W-:Y:S01]  /*1800*/  IMAD.MOV.U32 R2, RZ, RZ, R13 ;  /* 0x000000ffff027224 */ /* 0x000fe200078e000d */
[----:B------:R-:W0:Y:S01]  /*1810*/  LDS.128 R8, [UR4+0x30] ;  /* 0x00003004ff087984 */ /* 0x000e220008000c00 */
[----:B------:R-:W-:Y:S01]  /*1820*/  IMAD.MOV.U32 R3, RZ, RZ, R0 ;  /* 0x000000ffff037224 */ /* 0x000fe200078e0000 */
[----:B------:R-:W-:-:S05]  /*1830*/  UISETP.GT.AND UP0, UPT, UR6, 0x80, UPT ;  /* 0x000000800600788c */ /* 0x000fca000bf04270 */
[----:B------:R-:W-:-:S06]  /*1840*/  DSETP.GEU.AND P3, PT, R2, R14, PT ;  /* 0x0000000e0200722a */ /* 0x000fcc0003f6e000 */
[----:B------:R-:W-:Y:S02]  /*1850*/  @P2 FSEL R13, R14, R13, !P3 ;  /* 0x0000000d0e0d2208 */ /* 0x000fe40005800000 */
[----:B------:R-:W-:Y:S02]  /*1860*/  @P2 FSEL R0, R15, R0, !P3 ;  /* 0x000000000f002208 */ /* 0x000fe40005800000 */
[----:B------:R-:W-:Y:S01]  /*1870*/  PLOP3.LUT P2, PT, PT, PT, UP0, 0x80, 0x8 ;  /* 0x000000000008781c */ /* 0x000fe20003f4f008 */
[----:B------:R-:W-:Y:S01]  /*1880*/  IMAD.MOV.U32 R2, RZ, RZ, R13 ;  /* 0x000000ffff027224 */ /* 0x000fe200078e000d */
[----:B------:R-:W-:Y:S01]  /*1890*/  UISETP.GT.AND UP0, UPT, UR6, 0xa0, UPT ;  /* 0x000000a00600788c */ /* 0x000fe2000bf04270 */
[----:B------:R-:W-:-:S06]  /*18a0*/  IMAD.MOV.U32 R3, RZ, RZ, R0 ;  /* 0x000000ffff037224 */ /* 0x000fcc00078e0000 */
[----:B-1----:R-:W-:Y:S01]  /*18b0*/  DSETP.GEU.AND P3, PT, R2, R4, PT ;  /* 0x000000040200722a */ /* 0x002fe20003f6e000 */
[----:B------:R-:W1:Y:S05]  /*18c0*/  LDS.64 R2, [UR4+0x40] ;  /* 0x00004004ff027984 */ /* 0x000e6a0008000a00 */
[----:B------:R-:W-:Y:S02]  /*18d0*/  @P1 FSEL R13, R4, R13, !P3 ;  /* 0x0000000d040d1208 */ /* 0x000fe40005800000 */
[----:B------:R-:W-:Y:S02]  /*18e0*/  @P1 FSEL R0, R5, R0, !P3 ;  /* 0x0000000005001208 */ /* 0x000fe40005800000 */
[----:B------:R-:W-:Y:S01]  /*18f0*/  PLOP3.LUT P1, PT, PT, PT, UP0, 0x80, 0x8 ;  /* 0x000000000008781c */ /* 0x000fe20003f2f008 */
[----:B------:R-:W-:Y:S01]  /*1900*/  IMAD.MOV.U32 R4, RZ, RZ, R13 ;  /* 0x000000ffff047224 */ /* 0x000fe200078e000d */
[----:B------:R-:W-:Y:S01]  /*1910*/  UISETP.GT.AND UP0, UPT, UR6, 0xc0, UPT ;  /* 0x000000c00600788c */ /* 0x000fe2000bf04270 */
[----:B------:R-:W-:-:S06]  /*1920*/  IMAD.MOV.U32 R5, RZ, RZ, R0 ;  /* 0x000000ffff057224 */ /* 0x000fcc00078e0000 */
[----:B------:R-:W-:-:S06]  /*1930*/  DSETP.GEU.AND P3, PT, R4, R6, PT ;  /* 0x000000060400722a */ /* 0x000fcc0003f6e000 */
[----:B------:R-:W-:Y:S02]  /*1940*/  @P2 FSEL R13, R6, R13, !P3 ;  /* 0x0000000d060d2208 */ /* 0x000fe40005800000 */
[----:B------:R-:W-:Y:S02]  /*1950*/  @P2 FSEL R0, R7, R0, !P3 ;  /* 0x0000000007002208 */ /* 0x000fe40005800000 */
[----:B------:R-:W-:Y:S01]  /*1960*/  PLOP3.LUT P2, PT, PT, PT, UP0, 0x80, 0x8 ;  /* 0x000000000008781c */ /* 0x000fe20003f4f008 */
[----:B------:R-:W-:Y:S01]  /*1970*/  IMAD.MOV.U32 R4, RZ, RZ, R13 ;  /* 0x000000ffff047224 */ /* 0x000fe200078e000d */
[----:B------:R-:W-:Y:S01]  /*1980*/  UISETP.GT.AND UP0, UPT, UR6, 0xe0, UPT ;  /* 0x000000e00600788c */ /* 0x000fe2000bf04270 */
[----:B------:R-:W-:-:S06]  /*1990*/  IMAD.MOV.U32 R5, RZ, RZ, R0 ;  /* 0x000000ffff057224 */ /* 0x000fcc00078e0000 */
[----:B0-----:R-:W-:-:S06]  /*19a0*/  DSETP.GEU.AND P3, PT, R4, R8, PT ;  /* 0x000000080400722a */ /* 0x001fcc0003f6e000 */
[----:B------:R-:W-:Y:S02]  /*19b0*/  @P1 FSEL R13, R8, R13, !P3 ;  /* 0x0000000d080d1208 */ /* 0x000fe40005800000 */
[----:B------:R-:W-:Y:S02]  /*19c0*/  @P1 FSEL R0, R9, R0, !P3 ;  /* 0x0000000009001208 */ /* 0x000fe40005800000 */
[----:B------:R-:W-:Y:S01]  /*19d0*/  PLOP3.LUT P1, PT, PT, PT, UP0, 0x80, 0x8 ;  /* 0x000000000008781c */ /* 0x000fe20003f2f008 */
[----:B------:R-:W-:Y:S02]  /*19e0*/  IMAD.MOV.U32 R4, RZ, RZ, R13 ;  /* 0x000000ffff047224 */ /* 0x000fe400078e000d */
[----:B------:R-:W-:-:S06]  /*19f0*/  IMAD.MOV.U32 R5, RZ, RZ, R0 ;  /* 0x000000ffff057224 */ /* 0x000fcc00078e0000 */
[----:B------:R-:W-:-:S06]  /*1a00*/  DSETP.GEU.AND P3, PT, R4, R10, PT ;  /* 0x0000000a0400722a */ /* 0x000fcc0003f6e000 */
[----:B------:R-:W-:Y:S02]  /*1a10*/  @P2 FSEL R13, R10, R13, !P3 ;  /* 0x0000000d0a0d2208 */ /* 0x000fe40005800000 */
[----:B------:R-:W-:-:S03]  /*1a20*/  @P2 FSEL R0, R11, R0, !P3 ;  /* 0x000000000b002208 */ /* 0x000fc60005800000 */
[----:B------:R-:W-:Y:S02]  /*1a30*/  IMAD.MOV.U32 R4, RZ, RZ, R13 ;  /* 0x000000ffff047224 */ /* 0x000fe400078e000d */
[----:B------:R-:W-:-:S06]  /*1a40*/  IMAD.MOV.U32 R5, RZ, RZ, R0 ;  /* 0x000000ffff057224 */ /* 0x000fcc00078e0000 */
[----:B-1----:R-:W-:-:S06]  /*1a50*/  DSETP.GEU.AND P2, PT, R4, R2, PT ;  /* 0x000000020400722a */ /* 0x002fcc0003f4e000 */
[----:B------:R-:W-:Y:S02]  /*1a60*/  @P1 FSEL R13, R2, R13, !P2 ;  /* 0x0000000d020d1208 */ /* 0x000fe40005000000 */
[----:B------:R-:W-:-:S03]  /*1a70*/  @P1 FSEL R0, R3, R0, !P2 ;  /* 0x0000000003001208 */ /* 0x000fc60005000000 */
[----:B------:R-:W-:Y:S02]  /*1a80*/  IMAD.MOV.U32 R2, RZ, RZ, R13 ;  /* 0x000000ffff027224 */ /* 0x000fe400078e000d */
[----:B------:R-:W-:Y:S01]  /*1a90*/  IMAD.MOV.U32 R3, RZ, RZ, R0 ;  /* 0x000000ffff037224 */ /* 0x000fe200078e0000 */
[----:B------:R-:W-:Y:S06]  /*1aa0*/  BRA `(.L_x_73) ;  /* 0x0000004800007947 */ /* 0x000fec0003800000 */
.L_x_59:
[----:B------:R-:W0:Y:S01]  /*1ab0*/  S2R R0, SR_TID.X ;  /* 0x0000000000007919 */ /* 0x000e220000002100 */
[----:B------:R-:W1:Y:S01]  /*1ac0*/  LDC.64 R2, c[0x0][0x380] ;  /* 0x0000e000ff027b82 */ /* 0x000e620000000a00 */
[----:B0-----:R-:W-:-:S04]  /*1ad0*/  IMAD.SHL.U32 R4, R0, 0x4, RZ ;  /* 0x0000000400047824 */ /* 0x001fc800078e00ff */
[----:B------:R-:W-:-:S04]  /*1ae0*/  VIADD R5, R4, UR4 ;  /* 0x0000000404057c36 */ /* 0x000fc80008000000 */
[----:B-1----:R-:W-:-:S05]  /*1af0*/  IMAD.WIDE.U32 R2, R5, 0x8, R2 ;  /* 0x0000000805027825 */ /* 0x002fca00078e0002 */
[----:B------:R-:W2:Y:S04]  /*1b00*/  LDG.E.128.CONSTANT R16, desc[UR14][R2.64] ;  /* 0x0000000e02107981 */ /* 0x000ea8000c1e9d00 */
[----:B------:R-:W3:Y:S04]  /*1b10*/  LDG.E.128.CONSTANT R8, desc[UR14][R2.64+0x10] ;  /* 0x0000100e02087981 */ /* 0x000ee8000c1e9d00 */
[----:B------:R-:W4:Y:S04]  /*1b20*/  LDG.E.128.CONSTANT R4, desc[UR14][R2.64+0x2000] ;  /* 0x0020000e02047981 */ /* 0x000f28000c1e9d00 */
[----:B------:R0:W5:Y:S01]  /*1b30*/  LDG.E.128.CONSTANT R12, desc[UR14][R2.64+0x2010] ;  /* 0x0020100e020c7981 */ /* 0x000162000c1e9d00 */
[----:B------:R-:W-:-:S04]  /*1b40*/  UISETP.GE.U32.AND UP0, UPT, UR7, UR5, UPT ;  /* 0x000000050700728c */ /* 0x000fc8000bf06070 */
[----:B------:R-:W-:Y:S01]  /*1b50*/  UISETP.GE.U32.AND.EX UP0, UPT, UR8, UR6, UPT, UP0 ;  /* 0x000000060800728c */ /* 0x000fe2000bf06100 */
        /* <DEDUP_REMOVED lines=21> */
[----:B------:R-:W-:Y:S06]  /*1cb0*/  BRA.U !UP0, `(.L_x_74) ;  /* 0x0000000d08e87547 */ /* 0x000fec000b800000 */
[----:B------:R-:W-:Y:S02]  /*1cc0*/  UIADD3 UR7, UP0, UPT, UR5, UR4, URZ ;  /* 0x0000000405077290 */ /* 0x000fe4000ff1e0ff */
[----:B------:R-:W-:Y:S01]  /*1cd0*/  UIADD3 UR11, UP1, UPT, UR12, -0x800, URZ ;  /* 0xfffff8000c0b7890 */ /* 0x000fe2000ff3e0ff */
[----:B------:R-:W0:Y:S03]  /*1ce0*/  LDCU UR9, c[0x0][0x384] ;  /* 0x00007080ff0977ac */ /* 0x000e260008000800 */
[----:B------:R-:W-:Y:S01]  /*1cf0*/  IADD3 R0, P0, PT, R0, UR7, RZ ;  /* 0x0000000700007c10 */ /* 0x000fe2000ff1e0ff */
[----:B------:R-:W-:Y:S02]  /*1d00*/  UIADD3.X UR8, UPT, UPT, URZ, UR6, URZ, UP0, !UPT ;  /* 0x00000006ff087290 */ /* 0x000fe400087fe4ff */
[----:B------:R-:W-:Y:S02]  /*1d10*/  UIADD3.X UR16, UPT, UPT, UR13, -0x1, URZ, UP1, !UPT ;  /* 0xffffffff0d107890 */ /* 0x000fe40008ffe4ff */
[----:B------:R-:W-:-:S02]  /*1d20*/  UISETP.GT.U32.AND UP0, UPT, UR7, UR11, UPT ;  /* 0x0000000b0700728c */ /* 0x000fc4000bf04070 */
[----:B------:R-:W-:Y:S01]  /*1d30*/  IMAD.X R3, RZ, RZ, UR8, P0 ;  /* 0x00000008ff037e24 */ /* 0x000fe200080e06ff */
[C---:B------:R-:W-:Y:S01]  /*1d40*/  LEA R2, P0, R0.reuse, UR10, 0x3 ;  /* 0x0000000a00027c11 */ /* 0x040fe2000f8018ff */
[----:B------:R-:W-:Y:S02]  /*1d50*/  UISETP.GT.U32.AND.EX UP0, UPT, UR8, UR16, UPT, UP0 ;  /* 0x000000100800728c */ /* 0x000fe4000bf04100 */
[----:B------:R-:W-:Y:S01]  /*1d60*/  IMAD.U32 R24, RZ, RZ, UR8 ;  /* 0x00000008ff187e24 */ /* 0x000fe2000f8e00ff */
[----:B------:R-:W-:Y:S01]  /*1d70*/  UMOV UR6, UR7 ;  /* 0x0000000700067c82 */ /* 0x000fe20008000000 */
[----:B------:R-:W-:Y:S01]  /*1d80*/  UMOV UR4, URZ ;  /* 0x000000ff00047c82 */ /* 0x000fe20008000000 */
[----:B0-----:R-:W-:Y:S01]  /*1d90*/  LEA.HI.X R3, R0, UR9, R3, 0x3, P0 ;  /* 0x0000000900037c11 */ /* 0x001fe200080f1c03 */
[----:B------:R-:W-:Y:S01]  /*1da0*/  IMAD.U32 R0, RZ, RZ, UR7 ;  /* 0x00000007ff007e24 */ /* 0x000fe2000f8e00ff */
[----:B------:R-:W-:Y:S02]  /*1db0*/  UMOV UR7, UR8 ;  /* 0x0000000800077c82 */ /* 0x000fe40008000000 */
[----:B------:R-:W-:Y:S05]  /*1dc0*/  BRA.U UP0, `(.L_x_75) ;  /* 0x0000000100e07547 */ /* 0x000fea000b800000 */
[----:B------:R-:W0:Y:S01]  /*1dd0*/  LDCU.64 UR8, c[0x0][0x380] ;  /* 0x00007000ff0877ac */ /* 0x000e220008000a00 */
[----:B------:R-:W1:Y:S01]  /*1de0*/  LDCU.64 UR12, c[0x0][0x3b8] ;  /* 0x00007700ff0c77ac */ /* 0x000e620008000a00 */
[----:B------:R-:W-:Y:S01]  /*1df0*/  NOP ;  /* 0x0000000000007918 */ /* 0x000fe20000000000 */
.L_x_76:
[----:B------:R-:W2:Y:S01]  /*1e00*/  S2R R4, SR_TID.X ;  /* 0x0000000000047919 */ /* 0x000ea20000002100 */
[----:B0-----:R-:W-:Y:S01]  /*1e10*/  UMOV UR10, UR8 ;  /* 0x00000008000a7c82 */ /* 0x001fe20008000000 */
[----:B--2---:R-:W-:-:S05]  /*1e20*/  IMAD.SHL.U32 R5, R4, 0x4, RZ ;  /* 0x0000000404057824 */ /* 0x004fca00078e00ff */
[----:B------:R-:W-:-:S05]  /*1e30*/  IADD3 R4, P0, PT, R5, R0, RZ ;  /* 0x0000000005047210 */ /* 0x000fca0007f1e0ff */
[----:B------:R-:W-:Y:S01]  /*1e40*/  IMAD.X R5, RZ, RZ, R24, P0 ;  /* 0x000000ffff057224 */ /* 0x000fe200000e0618 */
[----:B------:R-:W-:-:S04]  /*1e50*/  LEA R18, P0, R4, UR10, 0x3 ;  /* 0x0000000a04127c11 */ /* 0x000fc8000f8018ff */
[----:B------:R-:W-:-:S05]  /*1e60*/  LEA.HI.X R19, R4, UR9, R5, 0x3, P0 ;  /* 0x0000000904137c11 */ /* 0x000fca00080f1c05 */
[----:B------:R-:W2:Y:S04]  /*1e70*/  LDG.E.128.CONSTANT R4, desc[UR14][R18.64] ;  /* 0x0000000e12047981 */ /* 0x000ea8000c1e9d00 */
[----:B------:R-:W3:Y:S04]  /*1e80*/  LDG.E.128.CONSTANT R8, desc[UR14][R18.64+0x10] ;  /* 0x0000100e12087981 */ /* 0x000ee8000c1e9d00 */
[----:B------:R-:W4:Y:S04]  /*1e90*/  LDG.E.128.CONSTANT R12, desc[UR14][R18.64+0x2000] ;  /* 0x0020000e120c7981 */ /* 0x000f28000c1e9d00 */
[----:B------:R-:W5:Y:S01]  /*1ea0*/  LDG.E.128.CONSTANT R20, desc[UR14][R18.64+0x2010] ;  /* 0x0020100e12147981 */ /* 0x000f62000c1e9d00 */
[----:B------:R-:W-:-:S02]  /*1eb0*/  USHF.R.S32.HI UR18, URZ, 0x1f, UR5 ;  /* 0x0000001fff127899 */ /* 0x000fc40008011405 */
[----:B------:R-:W-:Y:S02]  /*1ec0*/  UIADD3 UR6, UP0, UPT, UR5, UR6, URZ ;  /* 0x0000000605067290 */ /* 0x000fe4000ff1e0ff */
[----:B------:R-:W-:Y:S02]  /*1ed0*/  USHF.L.U64.HI UR19, UR5, 0x3, UR18 ;  /* 0x0000000305137899 */ /* 0x000fe40008010212 */
[----:B------:R-:W-:Y:S01]  /*1ee0*/  UIADD3.X UR7, UPT, UPT, UR18, UR7, URZ, UP0, !UPT ;  /* 0x0000000712077290 */ /* 0x000fe200087fe4ff */
[----:B--2---:R-:W-:-:S06]  /*1ef0*/  DSETP.GEU.AND P0, PT, R16, R4, PT ;  /* 0x000000041000722a */ /* 0x004fcc0003f0e000 */
[----:B------:R-:W-:Y:S02]  /*1f00*/  FSEL R4, R4, R16, !P0 ;  /* 0x0000001004047208 */ /* 0x000fe40004000000 */
[----:B------:R-:W-:-:S06]  /*1f10*/  FSEL R5, R5, R17, !P0 ;  /* 0x0000001105057208 */ /* 0x000fcc0004000000 */
[----:B------:R-:W-:-:S06]  /*1f20*/  DSETP.GEU.AND P0, PT, R4, R6, PT ;  /* 0x000000060400722a */ /* 0x000fcc0003f0e000 */
[----:B------:R-:W-:Y:S02]  /*1f30*/  FSEL R4, R6, R4, !P0 ;  /* 0x0000000406047208 */ /* 0x000fe40004000000 */
[----:B------:R-:W-:Y:S01]  /*1f40*/  FSEL R5, R7, R5, !P0 ;  /* 0x0000000507057208 */ /* 0x000fe20004000000 */
[----:B------:R-:W-:Y:S01]  /*1f50*/  IMAD.U32 R7, RZ, RZ, UR5 ;  /* 0x00000005ff077e24 */ /* 0x000fe2000f8e00ff */
[----:B-1----:R-:W-:-:S04]  /*1f60*/  IADD3 R6, P2, PT, -R0, UR12, RZ ;  /* 0x0000000c00067c10 */ /* 0x002fc8000ff5e1ff */
        /* <DEDUP_REMOVED lines=13> */
[----:B------:R-:W-:Y:S02]  /*2040*/  FSEL R4, R20, R4, !P0 ;  /* 0x0000000414047208 */ /* 0x000fe40004000000 */
[----:B------:R-:W-:Y:S02]  /*2050*/  FSEL R5, R21, R5, !P0 ;  /* 0x0000000515057208 */ /* 0x000fe40004000000 */
[----:B------:R-:W-:Y:S02]  /*2060*/  ISETP.GE.U32.AND P0, PT, R6, UR5, PT ;  /* 0x0000000506007c0c */ /* 0x000fe4000bf06070 */
[----:B------:R-:W-:Y:S02]  /*2070*/  IADD3.X R6, PT, PT, ~R24, UR13, RZ, P2, !PT ;  /* 0x0000000d18067c10 */ /* 0x000fe400097fe5ff */
[----:B------:R-:W-:Y:S01]  /*2080*/  LEA R2, P2, R7, R2, 0x3 ;  /* 0x0000000207027211 */ /* 0x000fe200078418ff */
[----:B------:R-:W-:Y:S01]  /*2090*/  DSETP.GEU.AND P1, PT, R4, R22, PT ;  /* 0x000000160400722a */ /* 0x000fe20003f2e000 */
[----:B------:R-:W-:-:S02]  /*20a0*/  ISETP.GE.U32.AND.EX P0, PT, R6, UR18, PT, P0 ;  /* 0x0000001206007c0c */ /* 0x000fc4000bf06100 */
[----:B------:R-:W-:-:S03]  /*20b0*/  IADD3.X R3, PT, PT, R3, UR19, RZ, P2, !PT ;  /* 0x0000001303037c10 */ /* 0x000fc600097fe4ff */
[----:B------:R-:W-:Y:S02]  /*20c0*/  FSEL R16, R22, R4, !P1 ;  /* 0x0000000416107208 */ /* 0x000fe40004800000 */
[----:B------:R-:W-:-:S06]  /*20d0*/  FSEL R17, R23, R5, !P1 ;  /* 0x0000000517117208 */ /* 0x000fcc0004800000 */
[----:B------:R-:W-:Y:S05]  /*20e0*/  @!P0 BRA `(.L_x_74) ;  /* 0x0000000800dc8947 */ /* 0x000fea0003800000 */
[----:B------:R-:W-:Y:S01]  /*20f0*/  IADD3 R0, P0, PT, R0, UR5, RZ ;  /* 0x0000000500007c10 */ /* 0x000fe2000ff1e0ff */
[----:B------:R-:W-:-:S03]  /*2100*/  UIADD3 UR4, UPT, UPT, UR4, 0x1, URZ ;  /* 0x0000000104047890 */ /* 0x000fc6000fffe0ff */
[----:B------:R-:W-:Y:S02]  /*2110*/  IADD3.X R24, PT, PT, R24, UR18, RZ, P0, !PT ;  /* 0x0000001218187c10 */ /* 0x000fe400087fe4ff */
[----:B------:R-:W-:-:S04]  /*2120*/  ISETP.GT.U32.AND P0, PT, R0, UR11, PT ;  /* 0x0000000b00007c0c */ /* 0x000fc8000bf04070 */
[----:B------:R-:W-:-:S13]  /*2130*/  ISETP.GT.U32.AND.EX P0, PT, R24, UR16, PT, P0 ;  /* 0x0000001018007c0c */ /* 0x000fda000bf04100 */
[----:B------:R-:W-:Y:S05]  /*2140*/  @!P0 BRA `(.L_x_76) ;  /* 0xfffffffc002c8947 */ /* 0x000fea000383ffff */
.L_x_75:
[----:B------:R-:W-:-:S04]  /*2150*/  ISETP.GE.U32.AND P0, PT, R0, UR12, PT ;  /* 0x0000000c00007c0c */ /* 0x000fc8000bf06070 */
[----:B------:R-:W-:-:S13]  /*2160*/  ISETP.GE.U32.AND.EX P0, PT, R24, UR13, PT, P0 ;  /* 0x0000000d18007c0c */ /* 0x000fda000bf06100 */
[----:B------:R-:W-:Y:S05]  /*2170*/  @P0 BRA `(.L_x_74) ;  /* 0x0000000800b80947 */ /* 0x000fea0003800000 */
[----:B------:R-:W0:Y:S01]  /*2180*/  S2R R21, SR_TID.X ;  /* 0x0000000000157919 */ /* 0x000e220000002100 */
[----:B------:R-:W-:Y:S01]  /*2190*/  IADD3 R20, PT, PT, -R0, UR12, RZ ;  /* 0x0000000c00147c10 */ /* 0x000fe2000fffe1ff */
[----:B------:R-:W-:Y:S03]  /*21a0*/  BSSY.RECONVERGENT B1, `(.L_x_74) ;  /* 0x00000ab000017945 */ /* 0x000fe60003800200 */
[----:B0-----:R-:W-:-:S13]  /*21b0*/  ISETP.GE.AND P0, PT, R21, R20, PT ;  /* 0x000000141500720c */ /* 0x001fda0003f06270 */
[----:B------:R-:W-:Y:S05]  /*21c0*/  @P0 BRA `(.L_x_77) ;  /* 0x0000000800a00947 */ /* 0x000fea0003800000 */
[----:B------:R-:W0:Y:S01]  /*21d0*/  LDC R5, c[0x0][0x3c0] ;  /* 0x0000f000ff057b82 */ /* 0x000e220000000800 */
[----:B------:R-:W-:Y:S01]  /*21e0*/  LOP3.LUT R0, RZ, R21, RZ, 0x33, !PT ;  /* 0x00000015ff007212 */ /* 0x000fe200078e33ff */
[----:B------:R-:W-:Y:S01]  /*21f0*/  USHF.L.U32 UR8, UR17, 0xb, URZ ;  /* 0x0000000b11087899 */ /* 0x000fe200080006ff */
[----:B------:R-:W-:Y:S03]  /*2200*/  BSSY.RECONVERGENT B2, `(.L_x_78) ;  /* 0x0000017000027945 */ /* 0x000fe60003800200 */
[----:B------:R-:W-:Y:S02]  /*2210*/  VIADD R0, R0, UR12 ;  /* 0x0000000c00007c36 */ /* 0x000fe40008000000 */
[----:B------:R-:W-:-:S03]  /*2220*/  IMAD.U32 R7, RZ, RZ, UR8 ;  /* 0x00000008ff077e24 */ /* 0x000fc6000f8e00ff */
[C---:B------:R-:W-:Y:S02]  /*2230*/  LOP3.LUT R6, R0.reuse, 0x300, RZ, 0xc0, !PT ;  /* 0x0000030000067812 */ /* 0x040fe400078ec0ff */
[----:B------:R-:W-:Y:S02]  /*2240*/  IADD3 R4, PT, PT, R0, -UR5, -R7 ;  /* 0x8000000500047c10 */ /* 0x000fe4000fffe807 */
[----:B------:R-:W-:Y:S02]  /*2250*/  ISETP.NE.AND P1, PT, R6, 0x300, PT ;  /* 0x000003000600780c */ /* 0x000fe40003f25270 */
[----:B------:R-:W-:Y:S01]  /*2260*/  LEA.HI R0, R0, 0x1, RZ, 0x18 ;  /* 0x0000000100007811 */ /* 0x000fe200078fc0ff */
[----:B0-----:R-:W-:-:S04]  /*2270*/  IMAD R5, R5, UR4, RZ ;  /* 0x0000000405057c24 */ /* 0x001fc8000f8e02ff */
[----:B------:R-:W-:-:S05]  /*2280*/  IMAD R4, R5, -0x800, R4 ;  /* 0xfffff80005047824 */ /* 0x000fca00078e0204 */
[----:B------:R-:W-:Y:S01]  /*2290*/  ISETP.GE.U32.AND P0, PT, R4, 0x300, PT ;  /* 0x000003000400780c */ /* 0x000fe20003f06070 */
[----:B------:R-:W-:-:S12]  /*22a0*/  @!P1 BRA `(.L_x_79) ;  /* 0x0000000000309947 */ /* 0x000fd80003800000 */
[----:B------:R-:W-:-:S05]  /*22b0*/  LOP3.LUT R0, R0, 0x3, RZ, 0xc0, !PT ;  /* 0x0000000300007812 */ /* 0x000fca00078ec0ff */
[----:B------:R-:W-:-:S07]  /*22c0*/  IMAD.MOV R0, RZ, RZ, -R0 ;  /* 0x000000ffff007224 */ /* 0x000fce00078e0a00 */
.L_x_80:
[----:B------:R0:W2:Y:S01]  /*22d0*/  LDG.E.64.CONSTANT R4, desc[UR14][R2.64] ;  /* 0x0000000e02047981 */ /* 0x0000a2000c1e9b00 */
[----:B------:R-:W-:Y:S02]  /*22e0*/  VIADD R0, R0, 0x1 ;  /* 0x0000000100007836 */ /* 0x000fe40000000000 */
[----:B------:R-:W-:-:S03]  /*22f0*/  VIADD R21, R21, 0x100 ;  /* 0x0000010015157836 */ /* 0x000fc60000000000 */
[----:B------:R-:W-:Y:S02]  /*2300*/  ISETP.NE.AND P2, PT, R0, RZ, PT ;  /* 0x000000ff0000720c */ /* 0x000fe40003f45270 */
[----:B0-----:R-:W-:-:S05]  /*2310*/  IADD3 R2, P3, PT, R2, 0x800, RZ ;  /* 0x0000080002027810 */ /* 0x001fca0007f7e0ff */
[----:B------:R-:W-:Y:S01]  /*2320*/  IMAD.X R3, RZ, RZ, R3, P3 ;  /* 0x000000ffff037224 */ /* 0x000fe200018e0603 */
[----:B--2---:R-:W-:-:S06]  /*2330*/  DSETP.GEU.AND P1, PT, R16, R4, PT ;  /* 0x000000041000722a */ /* 0x004fcc0003f2e000 */
[----:B------:R-:W-:Y:S02]  /*2340*/  FSEL R16, R4, R16, !P1 ;  /* 0x0000001004107208 */ /* 0x000fe40004800000 */
[----:B------:R-:W-:Y:S01]  /*2350*/  FSEL R17, R5, R17, !P1 ;  /* 0x0000001105117208 */ /* 0x000fe20004800000 */
[----:B------:R-:W-:Y:S06]  /*2360*/  @P2 BRA `(.L_x_80) ;  /* 0xfffffffc00d82947 */ /* 0x000fec000383ffff */
.L_x_79:
[----:B------:R-:W-:Y:S05]  /*2370*/  BSYNC.RECONVERGENT B2 ;  /* 0x0000000000027941 */ /* 0x000fea0003800200 */
.L_x_78:
[----:B------:R-:W-:Y:S05]  /*2380*/  @!P0 BRA `(.L_x_77) ;  /* 0x0000000800308947 */ /* 0x000fea0003800000 */
[----:B------:R-:W-:Y:S01]  /*2390*/  IMAD.IADD R4, R20, 0x1, -R21 ;  /* 0x0000000114047824 */ /* 0x000fe200078e0a15 */
[----:B------:R-:W-:Y:S01]  /*23a0*/  IADD3 R0, P0, PT, R21, UR6, RZ ;  /* 0x0000000615007c10 */ /* 0x000fe2000ff1e0ff */
[----:B------:R-:W-:Y:S03]  /*23b0*/  BSSY.RECONVERGENT B2, `(.L_x_81) ;  /* 0x000004e000027945 */ /* 0x000fe60003800200 */
[----:B------:R-:W-:Y:S01]  /*23c0*/  ISETP.GT.AND P1, PT, R4, 0xc00, PT ;  /* 0x00000c000400780c */ /* 0x000fe20003f24270 */
[----:B------:R-:W-:Y:S01]  /*23d0*/  IMAD.X R3, RZ, RZ, UR7, P0 ;  /* 0x00000007ff037e24 */ /* 0x000fe200080e06ff */
[----:B------:R-:W-:-:S04]  /*23e0*/  LEA R2, P0, R0, UR10, 0x3 ;  /* 0x0000000a00027c11 */ /* 0x000fc8000f8018ff */
[----:B------:R-:W-:Y:S02]  /*23f0*/  LEA.HI.X R3, R0, UR9, R3, 0x3, P0 ;  /* 0x0000000900037c11 */ /* 0x000fe400080f1c03 */
[----:B------:R-:W-:-:S05]  /*2400*/  PLOP3.LUT P0, PT, PT, PT, PT, 0x80, 0x8 ;  /* 0x000000000008781c */ /* 0x000fca0003f0f070 */
[----:B------:R-:W-:Y:S08]  /*2410*/  @!P1 BRA `(.L_x_82) ;  /* 0x00000004001c9947 */ /* 0x000ff00003800000 */
[----:B------:R-:W-:Y:S01]  /*2420*/  PLOP3.LUT P0, PT, PT, PT, PT, 0x8, 0x80 ;  /* 0x000000000080781c */ /* 0x000fe20003f0e170 */
[----:B------:R-:W-:-:S12]  /*2430*/  VIADD R0, R20, 0xfffff400 ;  /* 0xfffff40014007836 */ /* 0x000fd80000000000 */
.L_x_83:
[----:B------:R-:W2:Y:S04]  /*2440*/  LDG.E.64.CONSTANT R18, desc[UR14][R2.64] ;  /* 0x0000000e02127981 */ /* 0x000ea8000c1e9b00 */
[----:B------:R-:W3:Y:S04]  /*2450*/  LDG.E.64.CONSTANT R24, desc[UR14][R2.64+0x800] ;  /* 0x0008000e02187981 */ /* 0x000ee8000c1e9b00 */
[----:B------:R-:W4:Y:S04]  /*2460*/  LDG.E.64.CONSTANT R22, desc[UR14][R2.64+0x1000] ;  /* 0x0010000e02167981 */ /* 0x000f28000c1e9b00 */
[----:B------:R-:W5:Y:S04]  /*2470*/  LDG.E.64.CONSTANT R4, desc[UR14][R2.64+0x1800] ;  /* 0x0018000e02047981 */ /* 0x000f68000c1e9b00 */
[----:B------:R-:W5:Y:S04]  /*2480*/  LDG.E.64.CONSTANT R6, desc[UR14][R2.64+0x2000] ;  /* 0x0020000e02067981 */ /* 0x000f68000c1e9b00 */
[----:B------:R-:W5:Y:S04]  /*2490*/  LDG.E.64.CONSTANT R8, desc[UR14][R2.64+0x2800] ;  /* 0x0028000e02087981 */ /* 0x000f68000c1e9b00 */
[----:B------:R-:W5:Y:S04]  /*24a0*/  LDG.E.64.CONSTANT R10, desc[UR14][R2.64+0x3000] ;  /* 0x0030000e020a7981 */ /* 0x000f68000c1e9b00 */
[----:B------:R-:W5:Y:S04]  /*24b0*/  LDG.E.64.CONSTANT R12, desc[UR14][R2.64+0x3800] ;  /* 0x0038000e020c7981 */ /* 0x000f68000c1e9b00 */
[----:B------:R-:W5:Y:S01]  /*24c0*/  LDG.E.64.CONSTANT R14, desc[UR14][R2.64+0x4000] ;  /* 0x0040000e020e7981 */ /* 0x000f62000c1e9b00 */
[----:B--2---:R-:W-:-:S06]  /*24d0*/  DSETP.GEU.AND P1, PT, R16, R18, PT ;  /* 0x000000121000722a */ /* 0x004fcc0003f2e000 */
        /* <DEDUP_REMOVED lines=11> */
[----:B-----5:R-:W-:-:S06]  /*2590*/  DSETP.GEU.AND P1, PT, R24, R4, PT ;  /* 0x000000041800722a */ /* 0x020fcc0003f2e000 */
[----:B------:R-:W-:Y:S02]  /*25a0*/  FSEL R24, R4, R24, !P1 ;  /* 0x0000001804187208 */ /* 0x000fe40004800000 */
[----:B------:R-:W-:Y:S02]  /*25b0*/  FSEL R25, R5, R25, !P1 ;  /* 0x0000001905197208 */ /* 0x000fe40004800000 */
[----:B------:R-:W5:Y:S04]  /*25c0*/  LDG.E.64.CONSTANT R4, desc[UR14][R2.64+0x6000] ;  /* 0x0060000e02047981 */ /* 0x000f68000c1e9b00 */
[----:B------:R-:W-:-:S06]  /*25d0*/  DSETP.GEU.AND P1, PT, R24, R6, PT ;  /* 0x000000061800722a */ /* 0x000fcc0003f2e000 */
        /* <DEDUP_REMOVED lines=10> */
[----:B------:R0:W5:Y:S04]  /*2680*/  LDG.E.64.CONSTANT R10, desc[UR14][R2.64+0x7800] ;  /* 0x0078000e020a7981 */ /* 0x000168000c1e9b00 */
[----:B------:R-:W-:-:S06]  /*2690*/  DSETP.GEU.AND P1, PT, R24, R12, PT ;  /* 0x0000000c1800722a */ /* 0x000fcc0003f2e000 */
[----:B------:R-:W-:Y:S02]  /*26a0*/  FSEL R12, R12, R24, !P1 ;  /* 0x000000180c0c7208 */ /* 0x000fe40004800000 */
[----:B------:R-:W-:-:S06]  /*26b0*/  FSEL R13, R13, R25, !P1 ;  /* 0x000000190d0d7208 */ /* 0x000fcc0004800000 */
[----:B------:R-:W-:-:S06]  /*26c0*/  DSETP.GEU.AND P1, PT, R12, R14, PT ;  /* 0x0000000e0c00722a */ /* 0x000fcc0003f2e000 */
[----:B------:R-:W-:Y:S02]  /*26d0*/  FSEL R12, R14, R12, !P1 ;  /* 0x0000000c0e0c7208 */ /* 0x000fe40004800000 */
[----:B------:R-:W-:Y:S01]  /*26e0*/  FSEL R13, R15, R13, !P1 ;  /* 0x0000000d0f0d7208 */ /* 0x000fe20004800000 */
[----:B------:R-:W-:-:S05]  /*26f0*/  VIADD R21, R21, 0x1000 ;  /* 0x0000100015157836 */ /* 0x000fca0000000000 */
[----:B------:R-:W-:Y:S02]  /*2700*/  ISETP.GE.AND P2, PT, R21, R0, PT ;  /* 0x000000001500720c */ /* 0x000fe40003f46270 */
[----:B0-----:R-:W-:-:S05]  /*2710*/  IADD3 R2, P3, PT, R2, 0x8000, RZ ;  /* 0x0000800002027810 */ /* 0x001fca0007f7e0ff */
[----:B------:R-:W-:Y:S01]  /*2720*/  IMAD.X R3, RZ, RZ, R3, P3 ;  /* 0x000000ffff037224 */ /* 0x000fe200018e0603 */
        /* <DEDUP_REMOVED lines=22> */
.L_x_82:
[----:B------:R-:W-:Y:S05]  /*2890*/  BSYNC.RECONVERGENT B2 ;  /* 0x0000000000027941 */ /* 0x000fea0003800200 */
.L_x_81:
[----:B------:R-:W-:Y:S01]  /*28a0*/  IMAD.IADD R0, R20, 0x1, -R21 ;  /* 0x0000000114007824 */ /* 0x000fe200078e0a15 */
[----:B------:R-:W-:Y:S04]  /*28b0*/  BSSY.RECONVERGENT B2, `(.L_x_84) ;  /* 0x0000027000027945 */ /* 0x000fe80003800200 */
[----:B------:R-:W-:-:S13]  /*28c0*/  ISETP.GT.AND P1, PT, R0, 0x400, PT ;  /* 0x000004000000780c */ /* 0x000fda0003f24270 */
[----:B------:R-:W-:Y:S05]  /*28d0*/  @!P1 BRA `(.L_x_85) ;  /* 0x0000000000909947 */ /* 0x000fea0003800000 */
[----:B------:R-:W2:Y:S04]  /*28e0*/  LDG.E.64.CONSTANT R14, desc[UR14][R2.64] ;  /* 0x0000000e020e7981 */ /* 0x000ea8000c1e9b00 */
[----:B------:R-:W3:Y:S04]  /*28f0*/  LDG.E.64.CONSTANT R18, desc[UR14][R2.64+0x800] ;  /* 0x0008000e02127981 */ /* 0x000ee8000c1e9b00 */
[----:B------:R-:W4:Y:S04]  /*2900*/  LDG.E.64.CONSTANT R22, desc[UR14][R2.64+0x1000] ;  /* 0x0010000e02167981 */ /* 0x000f28000c1e9b00 */
[----:B------:R-:W5:Y:S04]  /*2910*/  LDG.E.64.CONSTANT R12, desc[UR14][R2.64+0x1800] ;  /* 0x0018000e020c7981 */ /* 0x000f68000c1e9b00 */
[----:B------:R-:W5:Y:S04]  /*2920*/  LDG.E.64.CONSTANT R10, desc[UR14][R2.64+0x2000] ;  /* 0x0020000e020a7981 */ /* 0x000f68000c1e9b00 */
[----:B------:R-:W5:Y:S04]  /*2930*/  LDG.E.64.CONSTANT R8, desc[UR14][R2.64+0x2800] ;  /* 0x0028000e02087981 */ /* 0x000f68000c1e9b00 */
[----:B------:R-:W5:Y:S04]  /*2940*/  LDG.E.64.CONSTANT R6, desc[UR14][R2.64+0x3000] ;  /* 0x0030000e02067981 */ /* 0x000f68000c1e9b00 */
[----:B------:R0:W5:Y:S01]  /*2950*/  LDG.E.64.CONSTANT R4, desc[UR14][R2.64+0x3800] ;  /* 0x0038000e02047981 */ /* 0x000162000c1e9b00 */
[----:B------:R-:W-:Y:S01]  /*2960*/  VIADD R21, R21, 0x800 ;  /* 0x0000080015157836 */ /* 0x000fe20000000000 */
        /* <DEDUP_REMOVED lines=27> */
.L_x_85:
[----:B------:R-:W-:Y:S05]  /*2b20*/  BSYNC.RECONVERGENT B2 ;  /* 0x0000000000027941 */ /* 0x000fea0003800200 */
.L_x_84:
[----:B------:R-:W-:-:S13]  /*2b30*/  ISETP.LT.OR P0, PT, R21, R20, P0 ;  /* 0x000000141500720c */ /* 0x000fda0000701670 */
[----:B------:R-:W-:Y:S05]  /*2b40*/  @!P0 BRA `(.L_x_77) ;  /* 0x0000000000408947 */ /* 0x000fea0003800000 */
[----:B------:R-:W2:Y:S04]  /*2b50*/  LDG.E.64.CONSTANT R4, desc[UR14][R2.64] ;  /* 0x0000000e02047981 */ /* 0x000ea8000c1e9b00 */
[----:B------:R-:W3:Y:S04]  /*2b60*/  LDG.E.64.CONSTANT R6, desc[UR14][R2.64+0x800] ;  /* 0x0008000e02067981 */ /* 0x000ee8000c1e9b00 */
[----:B------:R-:W4:Y:S04]  /*2b70*/  LDG.E.64.CONSTANT R8, desc[UR14][R2.64+0x1000] ;  /* 0x0010000e02087981 */ /* 0x000f28000c1e9b00 */
[----:B------:R-:W5:Y:S01]  /*2b80*/  LDG.E.64.CONSTANT R10, desc[UR14][R2.64+0x1800] ;  /* 0x0018000e020a7981 */ /* 0x000f62000c1e9b00 */
        /* <DEDUP_REMOVED lines=11> */
[----:B------:R-:W-:-:S07]  /*2c40*/  FSEL R17, R11, R5, !P0 ;  /* 0x000000050b117208 */ /* 0x000fce0004000000 */
.L_x_77:
[----:B------:R-:W-:Y:S05]  /*2c50*/  BSYNC.RECONVERGENT B1 ;  /* 0x0000000000017941 */ /* 0x000fea0003800200 */
.L_x_74:
[----:B------:R-:W0:Y:S01]  /*2c60*/  S2R R6, SR_LANEID ;  /* 0x0000000000067919 */ /* 0x000e220000000000 */
[----:B------:R-:W-:Y:S04]  /*2c70*/  SHFL.DOWN PT, R2, R16, 0x1, 0x1f ;  /* 0x08201f0010027f89 */ /* 0x000fe800000e0000 */
[----:B------:R-:W1:Y:S01]  /*2c80*/  SHFL.DOWN PT, R3, R17, 0x1, 0x1f ;  /* 0x08201f0011037f89 */ /* 0x000e6200000e0000 */
[----:B------:R-:W2:Y:S01]  /*2c90*/  S2R R9, SR_TID.X ;  /* 0x0000000000097919 */ /* 0x000ea20000002100 */
        /* <DEDUP_REMOVED lines=10> */
[----:B------:R-:W-:-:S02]  /*2d40*/  @!P2 MOV R7, 0x400 ;  /* 0x000004000007a802 */ /* 0x000fc40000000f00 */
[----:B------:R-:W0:Y:S01]  /*2d50*/  SHFL.DOWN PT, R3, R5, 0x2, 0x1f ;  /* 0x08401f0005037f89 */ /* 0x000e2200000e0000 */
[----:B------:R-:W1:Y:S02]  /*2d60*/  @!P2 S2R R8, SR_CgaCtaId ;  /* 0x000000000008a919 */ /* 0x000e640000008800 */
[----:B0-----:R-:W-:-:S06]  /*2d70*/  DSETP.GEU.AND P0, PT, R4, R2, PT ;  /* 0x000000020400722a */ /* 0x001fcc0003f0e000 */
[----:B------:R-:W-:Y:S02]  /*2d80*/  @!P1 FSEL R0, R2, R0, !P0 ;  /* 0x0000000002009208 */ /* 0x000fe40004000000 */
[----:B------:R-:W-:Y:S02]  /*2d90*/  @!P1 FSEL R5, R3, R5, !P0 ;  /* 0x0000000503059208 */ /* 0x000fe40004000000 */
[----:B------:R-:W-:Y:S01]  /*2da0*/  ISETP.GT.AND P1, PT, R6, 0x1b, PT ;  /* 0x0000001b0600780c */ /* 0x000fe20003f24270 */
[----:B------:R-:W-:Y:S01]  /*2db0*/  SHFL.DOWN PT, R2, R0, 0x4, 0x1f ;  /* 0x08801f0000027f89 */ /* 0x000fe200000e0000 */
[----:B------:R-:W-:Y:S01]  /*2dc0*/  IMAD.MOV.U32 R4, RZ, RZ, R0 ;  /* 0x000000ffff047224 */ /* 0x000fe200078e0000 */
[----:B-1----:R-:W-:Y:S02]  /*2dd0*/  @!P2 LEA R7, R8, R7, 0x18 ;  /* 0x000000070807a211 */ /* 0x002fe400078ec0ff */
[----:B------:R-:W0:Y:S03]  /*2de0*/  SHFL.DOWN PT, R3, R5, 0x4, 0x1f ;  /* 0x08801f0005037f89 */ /* 0x000e2600000e0000 */
[----:B0-----:R-:W-:-:S06]  /*2df0*/  DSETP.GEU.AND P0, PT, R4, R2, PT ;  /* 0x000000020400722a */ /* 0x001fcc0003f0e000 */
[----:B------:R-:W-:Y:S02]  /*2e00*/  @!P1 FSEL R0, R2, R0, !P0 ;  /* 0x0000000002009208 */ /* 0x000fe40004000000 */
[----:B------:R-:W-:Y:S02]  /*2e10*/  @!P1 FSEL R5, R3, R5, !P0 ;  /* 0x0000000503059208 */ /* 0x000fe40004000000 */
[----:B------:R-:W-:Y:S01]  /*2e20*/  ISETP.GT.AND P1, PT, R6, 0x17, PT ;  /* 0x000000170600780c */ /* 0x000fe20003f24270 */
[----:B------:R-:W-:Y:S01]  /*2e30*/  SHFL.DOWN PT, R2, R0, 0x8, 0x1f ;  /* 0x09001f0000027f89 */ /* 0x000fe200000e0000 */
[----:B------:R-:W-:-:S03]  /*2e40*/  IMAD.MOV.U32 R4, RZ, RZ, R0 ;  /* 0x000000ffff047224 */ /* 0x000fc600078e0000 */
        /* <DEDUP_REMOVED lines=8> */
[----:B0-----:R-:W-:Y:S01]  /*2ed0*/  DSETP.GEU.AND P0, PT, R4, R2, PT ;  /* 0x000000020400722a */ /* 0x001fe20003f0e000 */
[----:B--2---:R-:W-:-:S05]  /*2ee0*/  @!P2 SHF.R.U32.HI R4, RZ, 0x2, R9 ;  /* 0x00000002ff04a819 */ /* 0x004fca0000011609 */
[----:B------:R-:W-:Y:S02]  /*2ef0*/  FSEL R2, R2, R0, !P0 ;  /* 0x0000000002027208 */ /* 0x000fe40004000000 */
[----:B------:R-:W-:Y:S02]  /*2f00*/  FSEL R3, R3, R5, !P0 ;  /* 0x0000000503037208 */ /* 0x000fe40004000000 */
[----:B------:R-:W-:Y:S02]  /*2f10*/  ISETP.NE.AND P0, PT, R9, RZ, PT ;  /* 0x000000ff0900720c */ /* 0x000fe40003f05270 */
[----:B------:R-:W-:Y:S02]  /*2f20*/  @!P2 LOP3.LUT R4, R4, 0xf8, RZ, 0xc0, !PT ;  /* 0x000000f80404a812 */ /* 0x000fe400078ec0ff */
[----:B------:R-:W-:Y:S02]  /*2f30*/  FSEL R0, R0, R2, P1 ;  /* 0x0000000200007208 */ /* 0x000fe40000800000 */
[----:B------:R-:W-:Y:S01]  /*2f40*/  FSEL R5, R5, R3, P1 ;  /* 0x0000000305057208 */ /* 0x000fe20000800000 */
[----:B------:R-:W-:-:S05]  /*2f50*/  @!P2 IMAD.IADD R7, R4, 0x1, R7 ;  /* 0x000000010407a824 */ /* 0x000fca00078e0207 */
[----:B------:R0:W-:Y:S02]  /*2f60*/  @!P2 STS.64 [R7+0x8], R2 ;  /* 0x000008020700a388 */ /* 0x0001e40000000a00 */
[----:B0-----:R-:W-:Y:S02]  /*2f70*/  IMAD.MOV.U32 R2, RZ, RZ, R0 ;  /* 0x000000ffff027224 */ /* 0x001fe400078e0000 */
[----:B------:R-:W-:Y:S01]  /*2f80*/  IMAD.MOV.U32 R3, RZ, RZ, R5 ;  /* 0x000000ffff037224 */ /* 0x000fe200078e0005 */
[----:B------:R-:W-:Y:S06]  /*2f90*/  BAR.SYNC.DEFER_BLOCKING 0x0 ;  /* 0x0000000000007b1d */ /* 0x000fec0000010000 */
[----:B------:R-:W-:Y:S05]  /*2fa0*/  @P0 BRA `(.L_x_73) ;  /* 0x0000003000c00947 */ /* 0x000fea0003800000 */
[----:B------:R-:W0:Y:S01]  /*2fb0*/  S2UR UR5, SR_CgaCtaId ;  /* 0x00000000000579c3 */ /* 0x000e220000008800 */
[----:B------:R-:W-:Y:S02]  /*2fc0*/  UMOV UR4, 0x400 ;  /* 0x0000040000047882 */ /* 0x000fe40000000000 */
[----:B0-----:R-:W-:-:S09]  /*2fd0*/  ULEA UR4, UR5, UR4, 0x18 ;  /* 0x0000000405047291 */ /* 0x001fd2000f8ec0ff */
[----:B------:R-:W0:Y:S04]  /*2fe0*/  LDS.128 R12, [UR4+0x10] ;  /* 0x00001004ff0c7984 */ /* 0x000e280008000c00 */
[----:B------:R-:W1:Y:S04]  /*2ff0*/  LDS.128 R4, [UR4+0x20] ;  /* 0x00002004ff047984 */ /* 0x000e680008000c00 */
        /* <DEDUP_REMOVED lines=24> */
.L_x_58:
[----:B------:R-:W0:Y:S01]  /*3180*/  LDCU.64 UR12, c[0x0][0x3b8] ;  /* 0x00007700ff0c77ac */ /* 0x000e220008000a00 */
[----:B------:R-:W-:-:S04]  /*3190*/  USHF.L.U32 UR6, UR17, 0xb, URZ ;  /* 0x0000000b11067899 */ /* 0x000fc800080006ff */
        /* <DEDUP_REMOVED lines=15> */
[----:B0-----:R-:W-:-:S05]  /*3290*/  IMAD.WIDE.U32 R2, R5, 0x8, R2 ;  /* 0x0000000805027825 */ /* 0x001fca00078e0002 */
[----:B------:R0:W5:Y:S01]  /*32a0*/  LDG.E.64.CONSTANT R8, desc[UR14][R2.64] ;  /* 0x0000000e02087981 */ /* 0x000162000c1e9b00 */
[----:B------:R-:W-:-:S07]  /*32b0*/  VIADD R25, R0, 0x100 ;  /* 0x0000010000197836 */ /* 0x000fce0000000000 */
.L_x_88:
[----:B------:R-:W-:Y:S05]  /*32c0*/  BSYNC.RECONVERGENT B1 ;  /* 0x0000000000017941 */ /* 0x000fea0003800200 */
.L_x_87:
[----:B------:R-:W-:Y:S01]  /*32d0*/  ISETP.GE.AND P0, PT, R25, UR7, PT ;  /* 0x0000000719007c0c */ /* 0x000fe2000bf06270 */
[----:B------:R-:W-:-:S12]  /*32e0*/  BSSY.RECONVERGENT B1, `(.L_x_89) ;  /* 0x00000c7000017945 */ /* 0x000fd80003800200 */
[----:B------:R-:W-:Y:S05]  /*32f0*/  @P0 BRA `(.L_x_90) ;  /* 0x0000000c00140947 */ /* 0x000fea0003800000 */
[----:B0-----:R-:W-:Y:S01]  /*3300*/  LOP3.LUT R2, RZ, R25, RZ, 0x33, !PT ;  /* 0x00000019ff027212 */ /* 0x001fe200078e33ff */
        /* <DEDUP_REMOVED lines=15> */
.L_x_93:
        /* <DEDUP_REMOVED lines=12> */
.L_x_92:
[----:B------:R-:W-:Y:S05]  /*34c0*/  BSYNC.RECONVERGENT B2 ;  /* 0x0000000000027941 */ /* 0x000fea0003800200 */
.L_x_91:
        /* <DEDUP_REMOVED lines=9> */
.L_x_96:
        /* <DEDUP_REMOVED lines=86> */
.L_x_95:
[----:B------:R-:W-:Y:S05]  /*3ac0*/  BSYNC.RECONVERGENT B2 ;  /* 0x0000000000027941 */ /* 0x000fea0003800200 */
.L_x_94:
        /* <DEDUP_REMOVED lines=48> */
.L_x_98:
[----:B------:R-:W-:Y:S05]  /*3dd0*/  BSYNC.RECONVERGENT B2 ;  /* 0x0000000000027941 */ /* 0x000fea0003800200 */
.L_x_97:
        /* <DEDUP_REMOVED lines=23> */
.L_x_90:
[----:B------:R-:W-:Y:S05]  /*3f50*/  BSYNC.RECONVERGENT B1 ;  /* 0x0000000000017941 */ /* 0x000fea0003800200 */
.L_x_89:
[----:B------:R-:W-:-:S09]  /*3f60*/  UISETP.GE.AND UP0, UPT, UR7, 0x100, UPT ;  /* 0x000001000700788c */ /* 0x000fd2000bf06270 */
[----:B------:R-:W-:Y:S05]  /*3f70*/  BRA.U !UP0, `(.L_x_99) ;  /* 0x00000005082c7547 */ /* 0x000fea000b800000 */
[----:B------:R-:W1:Y:S01]  /*3f80*/  S2R R7, SR_LANEID ;  /* 0x0000000000077919 */ /* 0x000e620000000000 */
[----:B0----5:R-:W-:Y:S04]  /*3f90*/  SHFL.DOWN PT, R2, R8, 0x1, 0x1f ;  /* 0x08201f0008027f89 */ /* 0x021fe800000e0000 */
[----:B------:R-:W0:Y:S02]  /*3fa0*/  SHFL.DOWN PT, R3, R9, 0x1, 0x1f ;  /* 0x08201f0009037f89 */ /* 0x000e2400000e0000 */
[----:B0-----:R-:W-:Y:S01]  /*3fb0*/  DSETP.GEU.AND P0, PT, R8, R2, PT ;  /* 0x000000020800722a */ /* 0x001fe20003f0e000 */
[C---:B-1----:R-:W-:Y:S02]  /*3fc0*/  ISETP.GT.AND P1, PT, R7.reuse, 0x1e, PT ;  /* 0x0000001e0700780c */ /* 0x042fe40003f24270 */
        /* <DEDUP_REMOVED lines=44> */
[----:B------:R-:W1:Y:S04]  /*4290*/  LDS.128 R12, [UR4+0x10] ;  /* 0x00001004ff0c7984 */ /* 0x000e680008000c00 */
[----:B0-----:R-:W0:Y:S04]  /*42a0*/  LDS.128 R4, [UR4+0x20] ;  /* 0x00002004ff047984 */ /* 0x001e280008000c00 */
[----:B------:R-:W2:Y:S01]  /*42b0*/  LDS.128 R8, [UR4+0x30] ;  /* 0x00003004ff087984 */ /* 0x000ea20008000c00 */
[----:B-1----:R-:W-:-:S06]  /*42c0*/  DSETP.GEU.AND P1, PT, R2, R12, PT ;  /* 0x0000000c0200722a */ /* 0x002fcc0003f2e000 */
[----:B------:R-:W-:Y:S02]  /*42d0*/  FSEL R2, R12, R2, !P1 ;  /* 0x000000020c027208 */ /* 0x000fe40004800000 */
[----:B------:R-:W-:-:S06]  /*42e0*/  FSEL R3, R13, R3, !P1 ;  /* 0x000000030d037208 */ /* 0x000fcc0004800000 */
[----:B------:R-:W-:-:S06]  /*42f0*/  DSETP.GEU.AND P1, PT, R2, R14, PT ;  /* 0x0000000e0200722a */ /* 0x000fcc0003f2e000 */
[----:B------:R-:W-:Y:S02]  /*4300*/  FSEL R2, R14, R2, !P1 ;  /* 0x000000020e027208 */ /* 0x000fe40004800000 */
[----:B------:R-:W-:-:S06]  /*4310*/  FSEL R3, R15, R3, !P1 ;  /* 0x000000030f037208 */ /* 0x000fcc0004800000 */
[----:B0-----:R-:W-:-:S06]  /*4320*/  DSETP.GEU.AND P1, PT, R2, R4, PT ;  /* 0x000000040200722a */ /* 0x001fcc0003f2e000 */
        /* <DEDUP_REMOVED lines=16> */
.L_x_99:
[----:B0-----:R-:W-:Y:S01]  /*4430*/  LOP3.LUT R2, R0, 0x3e0, RZ, 0xc0, !PT ;  /* 0x000003e000027812 */ /* 0x001fe200078ec0ff */
        /* <DEDUP_REMOVED lines=35> */
[----:B------:R-:W-:Y:S01]  /*4670*/  VIADD R10, R10, 0x10 ;  /* 0x000000100a0a7836 */ /* 0x000fe20000000000 */
[----:B------:R-:W0:Y:S11]  /*4680*/  SHFL.DOWN PT, R7, R5, 0x8, R3 ;  /* 0x0900000005077989 */ /* 0x000e3600000e0003 */
[----:B------:R-:W1:Y:S01]  /*4690*/  @!P0 S2R R9, SR_CgaCtaId ;  /* 0x0000000000098919 */ /* 0x000e620000008800 */
[----:B------:R-:W-:Y:S01]  /*46a0*/  @!P0 MOV R8, 0x400 ;  /* 0x0000040000088802 */ /* 0x000fe20000000f00 */
[----:B0-----:R-:W-:Y:S01]  /*46b0*/  DSETP.GEU.AND P1, PT, R4, R6, PT ;  /* 0x000000060400722a */ /* 0x001fe20003f2e000 */
[----:B------:R-:W-:-:S05]  /*46c0*/  @!P0 SHF.R.U32.HI R4, RZ, 0x2, R0 ;  /* 0x00000002ff048819 */ /* 0x000fca0000011600 */
[----:B------:R-:W-:Y:S02]  /*46d0*/  @!P2 FSEL R2, R6, R2, !P1 ;  /* 0x000000020602a208 */ /* 0x000fe40004800000 */
[----:B------:R-:W-:Y:S02]  /*46e0*/  @!P2 FSEL R5, R7, R5, !P1 ;  /* 0x000000050705a208 */ /* 0x000fe40004800000 */
[----:B------:R-:W-:Y:S01]  /*46f0*/  ISETP.GT.AND P2, PT, R10, R3, PT ;  /* 0x000000030a00720c */ /* 0x000fe20003f44270 */
[----:B------:R-:W-:Y:S01]  /*4700*/  SHFL.DOWN PT, R6, R2, 0x10, R3 ;  /* 0x0a00000002067989 */ /* 0x000fe200000e0003 */
[----:B------:R-:W-:-:S03]  /*4710*/  @!P0 LOP3.LUT R4, R4, 0xf8, RZ, 0xc0, !PT ;  /* 0x000000f804048812 */ /* 0x000fc600078ec0ff */
[----:B------:R0:W2:Y:S01]  /*4720*/  SHFL.DOWN PT, R7, R5, 0x10, R3 ;  /* 0x0a00000005077989 */ /* 0x0000a200000e0003 */
        /* <DEDUP_REMOVED lines=10> */
[----:B0-----:R-:W-:Y:S05]  /*47d0*/  @P0 BRA `(.L_x_73) ;  /* 0x0000001800b40947 */ /* 0x001fea0003800000 */
        /* <DEDUP_REMOVED lines=59> */
.L_x_86:
[----:B------:R-:W0:Y:S01]  /*4b90*/  S2R R0, SR_TID.X ;  /* 0x0000000000007919 */ /* 0x000e220000002100 */
[----:B------:R-:W1:Y:S01]  /*4ba0*/  LDC.64 R2, c[0x0][0x380] ;  /* 0x0000e000ff027b82 */ /* 0x000e620000000a00 */
[----:B0-----:R-:W-:-:S04]  /*4bb0*/  VIADD R17, R0, UR6 ;  /* 0x0000000600117c36 */ /* 0x001fc80008000000 */
[----:B-1----:R-:W-:-:S05]  /*4bc0*/  IMAD.WIDE.U32 R16, R17, 0x8, R2 ;  /* 0x0000000811107825 */ /* 0x002fca00078e0002 */
        /* <DEDUP_REMOVED lines=8> */
[----:B------:R-:W-:-:S02]  /*4c50*/  USHF.R.S32.HI UR7, URZ, 0x1f, UR5 ;  /* 0x0000001fff077899 */ /* 0x000fc40008011405 */
        /* <DEDUP_REMOVED lines=29> */
[----:B------:R-:W-:Y:S01]  /*4e30*/  UIADD3.X UR21, UPT, UPT, UR13, -0x1, URZ, UP1, !UPT ;  /* 0xffffffff0d157890 */ /* 0x000fe20008ffe4ff */
[----:B------:R-:W-:Y:S01]  /*4e40*/  LEA R2, P1, R0, UR10, 0x3 ;  /* 0x0000000a00027c11 */ /* 0x000fe2000f8218ff */
[----:B------:R-:W-:-:S02]  /*4e50*/  UISETP.GT.U32.AND UP0, UPT, UR6, UR20, UPT ;  /* 0x000000140600728c */ /* 0x000fc4000bf04070 */
[----:B------:R-:W-:Y:S01]  /*4e60*/  IMAD.X R3, RZ, RZ, UR7, P0 ;  /* 0x00000007ff037e24 */ /* 0x000fe200080e06ff */
[----:B------:R-:W-:Y:S01]  /*4e70*/  UMOV UR4, URZ ;  /* 0x000000ff00047c82 */ /* 0x000fe20008000000 */
[----:B------:R-:W-:Y:S01]  /*4e80*/  UISETP.GT.U32.AND.EX UP0, UPT, UR7, UR21, UPT, UP0 ;  /* 0x000000150700728c */ /* 0x000fe2000bf04100 */
[----:B------:R-:W-:Y:S01]  /*4e90*/  UMOV UR8, UR6 ;  /* 0x0000000600087c82 */ /* 0x000fe20008000000 */
[----:B------:R-:W-:Y:S01]  /*4ea0*/  UMOV UR9, UR7 ;  /* 0x0000000700097c82 */ /* 0x000fe20008000000 */
[----:B0-----:R-:W-:-:S06]  /*4eb0*/  LEA.HI.X R3, R0, UR11, R3, 0x3, P1 ;  /* 0x0000000b00037c11 */ /* 0x001fcc00088f1c03 */
[----:B------:R-:W-:Y:S05]  /*4ec0*/  BRA.U UP0, `(.L_x_101) ;  /* 0x0000000100ec7547 */ /* 0x000fea000b800000 */
[----:B------:R-:W0:Y:S01]  /*4ed0*/  LDCU.64 UR10, c[0x0][0x380] ;  /* 0x00007000ff0a77ac */ /* 0x000e220008000a00 */
[----:B------:R-:W1:Y:S01]  /*4ee0*/  LDCU.64 UR12, c[0x0][0x3b8] ;  /* 0x00007700ff0c77ac */ /* 0x000e620008000a00 */
[----:B------:R-:W-:Y:S01]  /*4ef0*/  NOP ;  /* 0x0000000000007918 */ /* 0x000fe20000000000 */
.L_x_102:
[----:B------:R-:W2:Y:S02]  /*4f00*/  S2R R0, SR_TID.X ;  /* 0x0000000000007919 */ /* 0x000ea40000002100 */
[----:B--2---:R-:W-:-:S05]  /*4f10*/  IADD3 R0, P0, PT, R0, UR6, RZ ;  /* 0x0000000600007c10 */ /* 0x004fca000ff1e0ff */
[----:B------:R-:W-:Y:S01]  /*4f20*/  IMAD.X R5, RZ, RZ, UR7, P0 ;  /* 0x00000007ff057e24 */ /* 0x000fe200080e06ff */
[----:B0-----:R-:W-:-:S04]  /*4f30*/  LEA R14, P0, R0, UR10, 0x3 ;  /* 0x0000000a000e7c11 */ /* 0x001fc8000f8018ff */
[----:B------:R-:W-:-:S05]  /*4f40*/  LEA.HI.X R15, R0, UR11, R5, 0x3, P0 ;  /* 0x0000000b000f7c11 */ /* 0x000fca00080f1c05 */
[----:B------:R-:W2:Y:S04]  /*4f50*/  LDG.E.64.CONSTANT R16, desc[UR14][R14.64] ;  /* 0x0000000e0e107981 */ /* 0x000ea8000c1e9b00 */
[----:B------:R-:W3:Y:S04]  /*4f60*/  LDG.E.64.CONSTANT R20, desc[UR14][R14.64+0x800] ;  /* 0x0008000e0e147981 */ /* 0x000ee8000c1e9b00 */
[----:B------:R-:W4:Y:S04]  /*4f70*/  LDG.E.64.CONSTANT R22, desc[UR14][R14.64+0x1000] ;  /* 0x0010000e0e167981 */ /* 0x000f28000c1e9b00 */
[----:B------:R-:W5:Y:S04]  /*4f80*/  LDG.E.64.CONSTANT R10, desc[UR14][R14.64+0x1800] ;  /* 0x0018000e0e0a7981 */ /* 0x000f68000c1e9b00 */
[----:B------:R-:W5:Y:S04]  /*4f90*/  LDG.E.64.CONSTANT R8, desc[UR14][R14.64+0x2000] ;  /* 0x0020000e0e087981 */ /* 0x000f68000c1e9b00 */
[----:B------:R-:W5:Y:S04]  /*4fa0*/  LDG.E.64.CONSTANT R6, desc[UR14][R14.64+0x2800] ;  /* 0x0028000e0e067981 */ /* 0x000f68000c1e9b00 */
[----:B------:R-:W5:Y:S04]  /*4fb0*/  LDG.E.64.CONSTANT R4, desc[UR14][R14.64+0x3000] ;  /* 0x0030000e0e047981 */ /* 0x000f68000c1e9b00 */
[----:B------:R-:W5:Y:S01]  /*4fc0*/  LDG.E.64.CONSTANT R12, desc[UR14][R14.64+0x3800] ;  /* 0x0038000e0e0c7981 */ /* 0x000f62000c1e9b00 */
[----:B-1----:R-:W-:Y:S01]  /*4fd0*/  UIADD3 UR18, UP0, UPT, -UR6, UR12, URZ ;  /* 0x0000000c06127290 */ /* 0x002fe2000ff1e1ff */
[----:B------:R-:W-:Y:S01]  /*4fe0*/  IMAD.U32 R0, RZ, RZ, UR5 ;  /* 0x00000005ff007e24 */ /* 0x000fe2000f8e00ff */
[----:B------:R-:W-:-:S02]  /*4ff0*/  USHF.R.S32.HI UR16, URZ, 0x1f, UR5 ;  /* 0x0000001fff107899 */ /* 0x000fc40008011405 */
[----:B------:R-:W-:Y:S02]  /*5000*/  UIADD3.X UR19, UPT, UPT, ~UR7, UR13, URZ, UP0, !UPT ;  /* 0x0000000d07137290 */ /* 0x000fe400087fe5ff */
[----:B------:R-:W-:Y:S02]  /*5010*/  UISETP.GE.U32.AND UP0, UPT, UR18, UR5, UPT ;  /* 0x000000051200728c */ /* 0x000fe4000bf06070 */
[----:B------:R-:W-:Y:S02]  /*5020*/  UIADD3 UR8, UP1, UPT, UR5, UR8, URZ ;  /* 0x0000000805087290 */ /* 0x000fe4000ff3e0ff */
[----:B------:R-:W-:Y:S02]  /*5030*/  UISETP.GE.U32.AND.EX UP0, UPT, UR19, UR16, UPT, UP0 ;  /* 0x000000101300728c */ /* 0x000fe4000bf06100 */
[----:B------:R-:W-:Y:S01]  /*5040*/  UIADD3.X UR9, UPT, UPT, UR16, UR9, URZ, UP1, !UPT ;  /* 0x0000000910097290 */ /* 0x000fe20008ffe4ff */
        /* <DEDUP_REMOVED lines=18> */
[----:B------:R-:W-:-:S05]  /*5170*/  IMAD.U32 R9, RZ, RZ, UR5 ;  /* 0x00000005ff097e24 */ /* 0x000fca000f8e00ff */
[----:B------:R-:W-:Y:S01]  /*5180*/  DSETP.GEU.AND P0, PT, R6, R4, PT ;  /* 0x000000040600722a */ /* 0x000fe20003f0e000 */
[----:B------:R-:W-:-:S05]  /*5190*/  LEA R2, P1, R9, R2, 0x3 ;  /* 0x0000000209027211 */ /* 0x000fca00078218ff */
[----:B------:R-:W-:Y:S01]  /*51a0*/  FSEL R4, R4, R6, !P0 ;  /* 0x0000000604047208 */ /* 0x000fe20004000000 */
[----:B------:R-:W-:Y:S01]  /*51b0*/  IMAD.U32 R6, RZ, RZ, UR16 ;  /* 0x00000010ff067e24 */ /* 0x000fe2000f8e00ff */
[----:B------:R-:W-:-:S04]  /*51c0*/  FSEL R5, R5, R7, !P0 ;  /* 0x0000000705057208 */ /* 0x000fc80004000000 */
[----:B------:R-:W-:Y:S02]  /*51d0*/  LEA.HI.X R3, R0, R3, R6, 0x3, P1 ;  /* 0x0000000300037211 */ /* 0x000fe400008f1c06 */
[----:B------:R-:W-:-:S06]  /*51e0*/  DSETP.GEU.AND P0, PT, R4, R12, PT ;  /* 0x0000000c0400722a */ /* 0x000fcc0003f0e000 */
[----:B------:R-:W-:Y:S02]  /*51f0*/  FSEL R18, R12, R4, !P0 ;  /* 0x000000040c127208 */ /* 0x000fe40004000000 */
[----:B------:R-:W-:Y:S01]  /*5200*/  FSEL R19, R13, R5, !P0 ;  /* 0x000000050d137208 */ /* 0x000fe20004000000 */
[----:B------:R-:W-:Y:S06]  /*5210*/  BRA.U !UP0, `(.L_x_100) ;  /* 0x0000000908e07547 */ /* 0x000fec000b800000 */
[----:B------:R-:W-:Y:S02]  /*5220*/  UIADD3 UR6, UP0, UPT, UR5, UR6, URZ ;  /* 0x0000000605067290 */ /* 0x000fe4000ff1e0ff */
[----:B------:R-:W-:Y:S02]  /*5230*/  UIADD3 UR4, UPT, UPT, UR4, 0x1, URZ ;  /* 0x0000000104047890 */ /* 0x000fe4000fffe0ff */
[----:B------:R-:W-:Y:S02]  /*5240*/  UIADD3.X UR7, UPT, UPT, UR16, UR7, URZ, UP0, !UPT ;  /* 0x0000000710077290 */ /* 0x000fe400087fe4ff */
[----:B------:R-:W-:-:S04]  /*5250*/  UISETP.GT.U32.AND UP0, UPT, UR6, UR20, UPT ;  /* 0x000000140600728c */ /* 0x000fc8000bf04070 */
[----:B------:R-:W-:-:S09]  /*5260*/  UISETP.GT.U32.AND.EX UP0, UPT, UR7, UR21, UPT, UP0 ;  /* 0x000000150700728c */ /* 0x000fd2000bf04100 */
[----:B------:R-:W-:Y:S05]  /*5270*/  BRA.U !UP0, `(.L_x_102) ;  /* 0xfffffffd08207547 */ /* 0x000fea000b83ffff */
.L_x_101:
[----:B------:R-:W-:-:S04]  /*5280*/  UISETP.GE.U32.AND UP0, UPT, UR6, UR12, UPT ;  /* 0x0000000c0600728c */ /* 0x000fc8000bf06070 */
[----:B------:R-:W-:-:S09]  /*5290*/  UISETP.GE.U32.AND.EX UP0, UPT, UR7, UR13, UPT, UP0 ;  /* 0x0000000d0700728c */ /* 0x000fd2000bf06100 */
[----:B------:R-:W-:Y:S05]  /*52a0*/  BRA.U UP0, `(.L_x_100) ;  /* 0x0000000900bc7547 */ /* 0x000fea000b800000 */
[----:B------:R-:W0:Y:S01]  /*52b0*/  S2R R17, SR_TID.X ;  /* 0x0000000000117919 */ /* 0x000e220000002100 */
[----:B------:R-:W-:Y:S01]  /*52c0*/  UIADD3 UR6, UPT, UPT, -UR6, UR12, URZ ;  /* 0x0000000c06067290 */ /* 0x000fe2000fffe1ff */
[----:B------:R-:W-:Y:S05]  /*52d0*/  BSSY.RECONVERGENT B1, `(.L_x_100) ;  /* 0x00000ac000017945 */ /* 0x000fea0003800200 */
[----:B0-----:R-:W-:-:S13]  /*52e0*/  ISETP.GE.AND P0, PT, R17, UR6, PT ;  /* 0x0000000611007c0c */ /* 0x001fda000bf06270 */
[----:B------:R-:W-:Y:S05]  /*52f0*/  @P0 BRA `(.L_x_103) ;  /* 0x0000000800a40947 */ /* 0x000fea0003800000 */
[----:B------:R-:W0:Y:S01]  /*5300*/  LDC R6, c[0x0][0x3c0] ;  /* 0x0000f000ff067b82 */ /* 0x000e220000000800 */
[----:B------:R-:W-:Y:S01]  /*5310*/  LOP3.LUT R0, RZ, R17, RZ, 0x33, !PT ;  /* 0x00000011ff007212 */ /* 0x000fe200078e33ff */
[----:B------:R-:W-:Y:S01]  /*5320*/  USHF.L.U32 UR7, UR17, 0xb, URZ ;  /* 0x0000000b11077899 */ /* 0x000fe200080006ff */
[----:B------:R-:W-:Y:S03]  /*5330*/  BSSY.RECONVERGENT B2, `(.L_x_104) ;  /* 0x0000017000027945 */ /* 0x000fe60003800200 */
[----:B------:R-:W-:Y:S02]  /*5340*/  VIADD R4, R0, UR12 ;  /* 0x0000000c00047c36 */ /* 0x000fe40008000000 */
[----:B------:R-:W-:-:S05]  /*5350*/  IMAD.U32 R5, RZ, RZ, UR7 ;  /* 0x00000007ff057e24 */ /* 0x000fca000f8e00ff */
[----:B------:R-:W-:Y:S01]  /*5360*/  IADD3 R5, PT, PT, R4, -UR5, -R5 ;  /* 0x8000000504057c10 */ /* 0x000fe2000fffe805 */
[----:B0-----:R-:W-:Y:S01]  /*5370*/  IMAD R0, R6, UR4, RZ ;  /* 0x0000000406007c24 */ /* 0x001fe2000f8e02ff */
[C---:B------:R-:W-:Y:S02]  /*5380*/  LOP3.LUT R6, R4.reuse, 0x300, RZ, 0xc0, !PT ;  /* 0x0000030004067812 */ /* 0x040fe400078ec0ff */
[----:B------:R-:W-:Y:S01]  /*5390*/  LEA.HI R4, R4, 0x1, RZ, 0x18 ;  /* 0x0000000104047811 */ /* 0x000fe200078fc0ff */
[----:B------:R-:W-:Y:S01]  /*53a0*/  IMAD R0, R0, -0x800, R5 ;  /* 0xfffff80000007824 */ /* 0x000fe200078e0205 */
[----:B------:R-:W-:-:S04]  /*53b0*/  ISETP.NE.AND P1, PT, R6, 0x300, PT ;  /* 0x000003000600780c */ /* 0x000fc80003f25270 */
[----:B------:R-:W-:-:S09]  /*53c0*/  ISETP.GE.U32.AND P0, PT, R0, 0x300, PT ;  /* 0x000003000000780c */ /* 0x000fd20003f06070 */
[----:B------:R-:W-:Y:S05]  /*53d0*/  @!P1 BRA `(.L_x_105) ;  /* 0x0000000000309947 */ /* 0x000fea0003800000 */
[----:B------:R-:W-:-:S05]  /*53e0*/  LOP3.LUT R4, R4, 0x3, RZ, 0xc0, !PT ;  /* 0x0000000304047812 */ /* 0x000fca00078ec0ff */
[----:B------:R-:W-:-:S07]  /*53f0*/  IMAD.MOV R0, RZ, RZ, -R4 ;  /* 0x000000ffff007224 */ /* 0x000fce00078e0a04 */
.L_x_106:
        /* <DEDUP_REMOVED lines=10> */
.L_x_105:
[----:B------:R-:W-:Y:S05]  /*54a0*/  BSYNC.RECONVERGENT B2 ;  /* 0x0000000000027941 */ /* 0x000fea0003800200 */
.L_x_104:
[----:B------:R-:W-:Y:S05]  /*54b0*/  @!P0 BRA `(.L_x_103) ;  /* 0x0000000800348947 */ /* 0x000fea0003800000 */
[C---:B------:R-:W-:Y:S01]  /*54c0*/  IADD3 R4, PT, PT, -R17.reuse, UR6, RZ ;  /* 0x0000000611047c10 */ /* 0x040fe2000fffe1ff */
[----:B------:R-:W-:Y:S01]  /*54d0*/  BSSY.RECONVERGENT B2, `(.L_x_107) ;  /* 0x0000050000027945 */ /* 0x000fe20003800200 */
[----:B------:R-:W-:Y:S02]  /*54e0*/  IADD3 R0, P0, PT, R17, UR8, RZ ;  /* 0x0000000811007c10 */ /* 0x000fe4000ff1e0ff */
[----:B------:R-:W-:-:S03]  /*54f0*/  ISETP.GT.AND P1, PT, R4, 0xc00, PT ;  /* 0x00000c000400780c */ /* 0x000fc60003f24270 */
[----:B------:R-:W-:Y:S01]  /*5500*/  IMAD.X R3, RZ, RZ, UR9, P0 ;  /* 0x00000009ff037e24 */ /* 0x000fe200080e06ff */
[----:B------:R-:W-:-:S04]  /*5510*/  LEA R2, P0, R0, UR10, 0x3 ;  /* 0x0000000a00027c11 */ /* 0x000fc8000f8018ff */
[----:B------:R-:W-:Y:S02]  /*5520*/  LEA.HI.X R3, R0, UR11, R3, 0x3, P0 ;  /* 0x0000000b00037c11 */ /* 0x000fe400080f1c03 */
[----:B------:R-:W-:-:S03]  /*5530*/  PLOP3.LUT P0, PT, PT, PT, PT, 0x80, 0x8 ;  /* 0x000000000008781c */ /* 0x000fc60003f0f070 */
[----:B------:R-:W-:Y:S10]  /*5540*/  @!P1 BRA `(.L_x_108) ;  /* 0x0000000400209947 */ /* 0x000ff40003800000 */
[----:B------:R-:W-:Y:S01]  /*5550*/  IMAD.U32 R0, RZ, RZ, UR6 ;  /* 0x00000006ff007e24 */ /* 0x000fe2000f8e00ff */
[----:B------:R-:W-:-:S03]  /*5560*/  PLOP3.LUT P0, PT, PT, PT, PT, 0x8, 0x80 ;  /* 0x000000000080781c */ /* 0x000fc60003f0e170 */
[----:B------:R-:W-:-:S10]  /*5570*/  VIADD R0, R0, 0xfffff400 ;  /* 0xfffff40000007836 */ /* 0x000fd40000000000 */
.L_x_109:
        /* <DEDUP_REMOVED lines=69> */
.L_x_108:
[----:B------:R-:W-:Y:S05]  /*59d0*/  BSYNC.RECONVERGENT B2 ;  /* 0x0000000000027941 */ /* 0x000fea0003800200 */
.L_x_107:
[----:B------:R-:W-:Y:S01]  /*59e0*/  IADD3 R0, PT, PT, -R17, UR6, RZ ;  /* 0x0000000611007c10 */ /* 0x000fe2000fffe1ff */
[----:B------:R-:W-:Y:S03]  /*59f0*/  BSSY.RECONVERGENT B2, `(.L_x_110) ;  /* 0x0000027000027945 */ /* 0x000fe60003800200 */
        /* <DEDUP_REMOVED lines=38> */
.L_x_111:
[----:B------:R-:W-:Y:S05]  /*5c60*/  BSYNC.RECONVERGENT B2 ;  /* 0x0000000000027941 */ /* 0x000fea0003800200 */
.L_x_110:
[----:B------:R-:W-:-:S13]  /*5c70*/  ISETP.LT.OR P0, PT, R17, UR6, P0 ;  /* 0x0000000611007c0c */ /* 0x000fda0008701670 */
        /* <DEDUP_REMOVED lines=17> */
.L_x_103:
[----:B------:R-:W-:Y:S05]  /*5d90*/  BSYNC.RECONVERGENT B1 ;  /* 0x0000000000017941 */ /* 0x000fea0003800200 */
.L_x_100:
        /* <DEDUP_REMOVED lines=80> */
[----:B------:R-:W-:-:S07]  /*62a0*/  FSEL R3, R3, R5, !P1 ;  /* 0x0000000503037208 */ /* 0x000fce0004800000 */
.L_x_73:
[----:B------:R-:W-:Y:S05]  /*62b0*/  BSYNC.RECONVERGENT B0 ;  /* 0x0000000000007941 */ /* 0x000fea0003800200 */
.L_x_57:
[----:B------:R-:W-:Y:S05]  /*62c0*/  @P0 EXIT ;  /* 0x000000000000094d */ /* 0x000fea0003800000 */
[----:B------:R-:W2:Y:S02]  /*62d0*/  LDCU.64 UR4, c[0x0][0x388] ;  /* 0x00007100ff0477ac */ /* 0x000ea40008000a00 */
[----:B--2---:R-:W-:-:S06]  /*62e0*/  UIMAD.WIDE.U32 UR4, UR17, 0x8, UR4 ;  /* 0x00000008110478a5 */ /* 0x004fcc000f8e0004 */
[----:B01----:R-:W-:Y:S02]  /*62f0*/  IMAD.U32 R4, RZ, RZ, UR4 ;  /* 0x00000004ff047e24 */ /* 0x003fe4000f8e00ff */
[----:B------:R-:W-:-:S05]  /*6300*/  IMAD.U32 R5, RZ, RZ, UR5 ;  /* 0x00000005ff057e24 */ /* 0x000fca000f8e00ff */
[----:B------:R-:W-:Y:S01]  /*6310*/  STG.E.64 desc[UR14][R4.64], R2 ;  /* 0x0000000204007986 */ /* 0x000fe2000c101b0e */
[----:B------:R-:W-:Y:S05]  /*6320*/  EXIT ;  /* 0x000000000000794d */ /* 0x000fea0003800000 */
.L_x_112:
        /* <DEDUP_REMOVED lines=13> */
.L_x_175:


//--------------------- .text._ZN3cub18CUB_300001_SM_10006detail6reduce28DeviceReduceSingleTileKernelINS2_10policy_hubIdyN4cuda3__47maximumIvEEE10Policy1000EPdSB_yS8_ddNS5_3std3__410__identityEEEvT0_T1_T2_T3_T4_T6_ --------------------------
	.section	.text._ZN3cub18CUB_300001_SM_10006detail6reduce28DeviceReduceSingleTileKernelINS2_10policy_hubIdyN4cuda3__47maximumIvEEE10Policy1000EPdSB_yS8_ddNS5_3std3__410__identityEEEvT0_T1_T2_T3_T4_T6_,"ax",@progbits
	.align	128
        .global         _ZN3cub18CUB_300001_SM_10006detail6reduce28DeviceReduceSingleTileKernelINS2_10policy_hubIdyN4cuda3__47maximumIvEEE10Policy1000EPdSB_yS8_ddNS5_3std3__410__identityEEEvT0_T1_T2_T3_T4_T6_
        .type           _ZN3cub18CUB_300001_SM_10006detail6reduce28DeviceReduceSingleTileKernelINS2_10policy_hubIdyN4cuda3__47maximumIvEEE10Policy1000EPdSB_yS8_ddNS5_3std3__410__identityEEEvT0_T1_T2_T3_T4_T6_,@function
        .size           _ZN3cub18CUB_300001_SM_10006detail6reduce28DeviceReduceSingleTileKernelINS2_10policy_hubIdyN4cuda3__47maximumIvEEE10Policy1000EPdSB_yS8_ddNS5_3std3__410__identityEEEvT0_T1_T2_T3_T4_T6_,(.L_x_176 - _ZN3cub18CUB_300001_SM_10006detail6reduce28DeviceReduceSingleTileKernelINS2_10policy_hubIdyN4cuda3__47maximumIvEEE10Policy1000EPdSB_yS8_ddNS5_3std3__410__identityEEEvT0_T1_T2_T3_T4_T6_)
        .other          _ZN3cub18CUB_300001_SM_10006detail6reduce28DeviceReduceSingleTileKernelINS2_10policy_hubIdyN4cuda3__47maximumIvEEE10Policy1000EPdSB_yS8_ddNS5_3std3__410__identityEEEvT0_T1_T2_T3_T4_T6_,@"STO_CUDA_ENTRY STV_DEFAULT"
_ZN3cub18CUB_300001_SM_10006detail6reduce28DeviceReduceSingleTileKernelINS2_10policy_hubIdyN4cuda3__47maximumIvEEE10Policy1000EPdSB_yS8_ddNS5_3std3__410__identityEEEvT0_T1_T2_T3_T4_T6_:
.text._ZN3cub18CUB_300001_SM_10006detail6reduce28DeviceReduceSingleTileKernelINS2_10policy_hubIdyN4cuda3__47maximumIvEEE10Policy1000EPdSB_yS8_ddNS5_3std3__410__identityEEEvT0_T1_T2_T3_T4_T6_:
[----:B------:R-:W-:Y:S01]  /*0000*/  LDC R1, c[0x0][0x37c] ;  /* 0x0000df00ff017b82 */ /* 0x000fe20000000800 */
[----:B------:R-:W0:Y:S01]  /*0010*/  LDCU.64 UR4, c[0x0][0x390] ;  /* 0x00007200ff0477ac */ /* 0x000e220008000a00 */
[----:B------:R-:W1:Y:S01]  /*0020*/  LDCU.64 UR6, c[0x0][0x358] ;  /* 0x00006b00ff0677ac */ /* 0x000e620008000a00 */
[----:B0-----:R-:W-:Y:S02]  /*0030*/  IMAD.U32 R0, RZ, RZ, UR4 ;  /* 0x00000004ff007e24 */ /* 0x001fe4000f8e00ff */
[----:B------:R-:W-:-:S03]  /*0040*/  IMAD.U32 R2, RZ, RZ, UR5 ;  /* 0x00000005ff027e24 */ /* 0x000fc6000f8e00ff */
[----:B------:R-:W-:-:S04]  /*0050*/  ISETP.NE.U32.AND P0, PT, R0, RZ, PT ;  /* 0x000000ff0000720c */ /* 0x000fc80003f05070 */
[----:B------:R-:W-:-:S13]  /*0060*/  ISETP.NE.AND.EX P0, PT, R2, RZ, PT, P0 ;  /* 0x000000ff0200720c */ /* 0x000fda0003f05300 */
        /* <DEDUP_REMOVED lines=8> */
.L_x_113:
[----:B------:R-:W0:Y:S01]  /*00f0*/  LDCU UR4, c[0x0][0x380] ;  /* 0x00007000ff0477ac */ /* 0x000e220008000800 */
[----:B------:R-:W-:Y:S01]  /*0100*/  BSSY.RECONVERGENT B0, `(.L_x_114) ;  /* 0x00005cd000007945 */ /* 0x000fe20003800200 */
[----:B0-----:R-:W-:-:S09]  /*0110*/  ULOP3.LUT UP0, URZ, UR4, 0x1f, URZ, 0xc0, !UPT ;  /* 0x0000001f04ff7892 */ /* 0x001fd2000f80c0ff */
[----:B------:R-:W-:Y:S05]  /*0120*/  BRA.U UP0, `(.L_x_115) ;  /* 0x0000002d00747547 */ /* 0x000fea000b800000 */
[----:B------:R-:W-:-:S04]  /*0130*/  ISETP.GT.U32.AND P0, PT, R0, 0x7ff, PT ;  /* 0x000007ff0000780c */ /* 0x000fc80003f04070 */
[----:B------:R-:W-:-:S13]  /*0140*/  ISETP.GT.U32.AND.EX P0, PT, R2, RZ, PT, P0 ;  /* 0x000000ff0200720c */ /* 0x000fda0003f04100 */
[----:B------:R-:W-:Y:S05]  /*0150*/  @P0 BRA `(.L_x_116) ;  /* 0x0000001800200947 */ /* 0x000fea0003800000 */
[----:B------:R-:W0:Y:S01]  /*0160*/  S2R R3, SR_TID.X ;  /* 0x0000000000037919 */ /* 0x000e220000002100 */
[----:B------:R-:W-:Y:S01]  /*0170*/  BSSY.RECONVERGENT B1, `(.L_x_117) ;  /* 0x0000009000017945 */ /* 0x000fe20003800200 */
[----:B------:R-:W-:Y:S02]  /*0180*/  CS2R R4, SRZ ;  /* 0x0000000000047805 */ /* 0x000fe4000001ff00 */
[----:B0-----:R-:W-:Y:S01]  /*0190*/  ISETP.GE.U32.AND P0, PT, R3, R0, PT ;  /* 0x000000000300720c */ /* 0x001fe20003f06070 */
[----:B------:R-:W-:-:S12]  /*01a0*/  IMAD.MOV.U32 R43, RZ, RZ, R3 ;  /* 0x000000ffff2b7224 */ /* 0x000fd800078e0003 */
[----:B------:R-:W-:Y:S05]  /*01b0*/  @P0 BRA `(.L_x_118) ;  /* 0x0000000000100947 */ /* 0x000fea0003800000 */
[----:B------:R-:W0:Y:S02]  /*01c0*/  LDC.64 R4, c[0x0][0x380] ;  /* 0x0000e000ff047b82 */ /* 0x000e240000000a00 */
[----:B0-----:R-:W-:-:S06]  /*01d0*/  IMAD.WIDE.U32 R4, R3, 0x8, R4 ;  /* 0x0000000803047825 */ /* 0x001fcc00078e0004 */
[----:B------:R-:W5:Y:S01]  /*01e0*/  LDG.E.64.CONSTANT R4, desc[UR6][R4.64] ;  /* 0x0000000604047981 */ /* 0x000f62000c1e9b00 */
[----:B------:R-:W-:-:S07]  /*01f0*/  VIADD R43, R3, 0x100 ;  /* 0x00000100032b7836 */ /* 0x000fce0000000000 */
.L_x_118:
[----:B------:R-:W-:Y:S05]  /*0200*/  BSYNC.RECONVERGENT B1 ;  /* 0x0000000000017941 */ /* 0x000fea0003800200 */
.L_x_117:
[----:B------:R-:W-:Y:S01]  /*0210*/  ISETP.GE.U32.AND P0, PT, R43, R0, PT ;  /* 0x000000002b00720c */ /* 0x000fe20003f06070 */
        /* <DEDUP_REMOVED lines=16> */
.L_x_123:
        /* <DEDUP_REMOVED lines=12> */
.L_x_122:
[----:B------:R-:W-:Y:S05]  /*03e0*/  BSYNC.RECONVERGENT B2 ;  /* 0x0000000000027941 */ /* 0x000fea0003800200 */
.L_x_121:
        /* <DEDUP_REMOVED lines=9> */
.L_x_126:
        /* <DEDUP_REMOVED lines=74> */
.L_x_125:
[----:B------:R-:W-:Y:S05]  /*0920*/  BSYNC.RECONVERGENT B2 ;  /* 0x0000000000027941 */ /* 0x000fea0003800200 */
.L_x_124:
        /* <DEDUP_REMOVED lines=42> */
.L_x_128:
[----:B------:R-:W-:Y:S05]  /*0bd0*/  BSYNC.RECONVERGENT B2 ;  /* 0x0000000000027941 */ /* 0x000fea0003800200 */
.L_x_127:
        /* <DEDUP_REMOVED lines=20> */
.L_x_120:
[----:B------:R-:W-:Y:S05]  /*0d20*/  BSYNC.RECONVERGENT B1 ;  /* 0x0000000000017941 */ /* 0x000fea0003800200 */
.L_x_119:
[----:B------:R-:W-:-:S04]  /*0d30*/  ISETP.GE.U32.AND P0, PT, R0, 0x100, PT ;  /* 0x000001000000780c */ /* 0x000fc80003f06070 */
[----:B------:R-:W-:-:S13]  /*0d40*/  ISETP.GE.U32.AND.EX P0, PT, R2, RZ, PT, P0 ;  /* 0x000000ff0200720c */ /* 0x000fda0003f06100 */
        /* <DEDUP_REMOVED lines=40> */
[----:B------:R-:W-:-:S03]  /*0fd0*/  @!P0 FSEL R13, R5, R13, !P1 ;  /* 0x0000000d050d8208 */ /* 0x000fc60004800000 */
[----:B------:R-:W-:Y:S01]  /*0fe0*/  SHFL.DOWN PT, R4, R11, 0x10, 0x1f ;  /* 0x0a001f000b047f89 */ /* 0x000fe200000e0000 */
[----:B------:R-:W-:Y:S02]  /*0ff0*/  IMAD.MOV.U32 R6, RZ, RZ, R11 ;  /* 0x000000ffff067224 */ /* 0x000fe400078e000b */
[----:B------:R-:W-:Y:S01]  /*1000*/  IMAD.MOV.U32 R7, RZ, RZ, R13 ;  /* 0x000000ffff077224 */ /* 0x000fe200078e000d */
[----:B------:R-:W0:Y:S05]  /*1010*/  SHFL.DOWN PT, R5, R13, 0x10, 0x1f ;  /* 0x0a001f000d057f89 */ /* 0x000e2a00000e0000 */
[----:B0-----:R-:W-:-:S06]  /*1020*/  DSETP.GEU.AND P0, PT, R6, R4, PT ;  /* 0x000000040600722a */ /* 0x001fcc0003f0e000 */
[----:B------:R-:W-:Y:S02]  /*1030*/  FSEL R6, R4, R11, !P0 ;  /* 0x0000000b04067208 */ /* 0x000fe40004000000 */
[----:B------:R-:W-:Y:S02]  /*1040*/  FSEL R7, R5, R13, !P0 ;  /* 0x0000000d05077208 */ /* 0x000fe40004000000 */
[----:B------:R-:W-:-:S03]  /*1050*/  ISETP.GT.AND P0, PT, R8, 0xf, PT ;  /* 0x0000000f0800780c */ /* 0x000fc60003f04270 */
[----:B------:R2:W-:Y:S01]  /*1060*/  @!P2 STS.64 [R9+0x8], R6 ;  /* 0x000008060900a388 */ /* 0x0005e20000000a00 */
[----:B------:R-:W-:Y:S01]  /*1070*/  BAR.SYNC.DEFER_BLOCKING 0x0 ;  /* 0x0000000000007b1d */ /* 0x000fe20000010000 */
[----:B------:R-:W-:Y:S02]  /*1080*/  ISETP.NE.AND P2, PT, R3, RZ, PT ;  /* 0x000000ff0300720c */ /* 0x000fe40003f45270 */
[----:B------:R-:W-:Y:S02]  /*1090*/  FSEL R4, R11, R6, P0 ;  /* 0x000000060b047208 */ /* 0x000fe40000000000 */
[----:B------:R-:W-:-:S09]  /*10a0*/  FSEL R5, R13, R7, P0 ;  /* 0x000000070d057208 */ /* 0x000fd20000000000 */
[----:B--2---:R-:W-:Y:S05]  /*10b0*/  @P2 BRA `(.L_x_130) ;  /* 0x0000004c00442947 */ /* 0x004fea0003800000 */
[----:B------:R-:W0:Y:S01]  /*10c0*/  S2UR UR5, SR_CgaCtaId ;  /* 0x00000000000579c3 */ /* 0x000e220000008800 */
[----:B------:R-:W-:Y:S02]  /*10d0*/  UMOV UR4, 0x400 ;  /* 0x0000040000047882 */ /* 0x000fe40000000000 */
[----:B0-----:R-:W-:-:S09]  /*10e0*/  ULEA UR4, UR5, UR4, 0x18 ;  /* 0x0000000405047291 */ /* 0x001fd2000f8ec0ff */
[----:B------:R-:W0:Y:S04]  /*10f0*/  LDS.128 R8, [UR4+0x10] ;  /* 0x00001004ff087984 */ /* 0x000e280008000c00 */
        /* <DEDUP_REMOVED lines=25> */
.L_x_129:
[----:B------:R-:W-:Y:S01]  /*1290*/  LOP3.LUT R6, R3, 0x3e0, RZ, 0xc0, !PT ;  /* 0x000003e003067812 */ /* 0x000fe200078ec0ff */
[----:B------:R-:W0:Y:S03]  /*12a0*/  S2R R12, SR_LANEID ;  /* 0x00000000000c7919 */ /* 0x000e260000000000 */
[----:B------:R-:W-:Y:S01]  /*12b0*/  LOP3.LUT R9, RZ, R6, RZ, 0x33, !PT ;  /* 0x00000006ff097212 */ /* 0x000fe200078e33ff */
[----:B------:R-:W-:-:S04]  /*12c0*/  VIADD R7, R6, 0x20 ;  /* 0x0000002006077836 */ /* 0x000fc80000000000 */
[----:B------:R-:W-:Y:S01]  /*12d0*/  IMAD.IADD R9, R9, 0x1, R0 ;  /* 0x0000000109097824 */ /* 0x000fe200078e0200 */
[----:B------:R-:W-:-:S04]  /*12e0*/  ISETP.GT.U32.AND P0, PT, R7, R0, PT ;  /* 0x000000000700720c */ /* 0x000fc80003f04070 */
        /* <DEDUP_REMOVED lines=33> */
[----:B------:R-:W0:Y:S11]  /*1500*/  SHFL.DOWN PT, R5, R11, 0x8, R9 ;  /* 0x090000000b057989 */ /* 0x000e3600000e0009 */
[----:B------:R-:W1:Y:S01]  /*1510*/  @!P0 S2R R8, SR_CgaCtaId ;  /* 0x0000000000088919 */ /* 0x000e620000008800 */
[----:B0-----:R-:W-:Y:S01]  /*1520*/  DSETP.GEU.AND P2, PT, R6, R4, PT ;  /* 0x000000040600722a */ /* 0x001fe20003f4e000 */
[----:B------:R-:W-:-:S05]  /*1530*/  VIADD R6, R12, 0x10 ;  /* 0x000000100c067836 */ /* 0x000fca0000000000 */
        /* <DEDUP_REMOVED lines=9> */
[----:B------:R-:W-:-:S03]  /*15d0*/  @!P0 SHF.R.U32.HI R6, RZ, 0x2, R3 ;  /* 0x00000002ff068819 */ /* 0x000fc60000011603 */
[----:B------:R-:W-:Y:S02]  /*15e0*/  @!P1 FSEL R10, R4, R10, !P2 ;  /* 0x0000000a040a9208 */ /* 0x000fe40005000000 */
[----:B------:R-:W-:Y:S02]  /*15f0*/  @!P1 FSEL R11, R5, R11, !P2 ;  /* 0x0000000b050b9208 */ /* 0x000fe40005000000 */
[----:B------:R-:W-:Y:S01]  /*1600*/  ISETP.NE.AND P2, PT, R3, RZ, PT ;  /* 0x000000ff0300720c */ /* 0x000fe20003f45270 */
[----:B------:R-:W-:Y:S01]  /*1610*/  IMAD.MOV.U32 R4, RZ, RZ, R10 ;  /* 0x000000ffff047224 */ /* 0x000fe200078e000a */
[----:B-1----:R-:W-:Y:S01]  /*1620*/  @!P0 LEA R7, R8, R7, 0x18 ;  /* 0x0000000708078211 */ /* 0x002fe200078ec0ff */
[----:B------:R-:W-:Y:S01]  /*1630*/  IMAD.MOV.U32 R5, RZ, RZ, R11 ;  /* 0x000000ffff057224 */ /* 0x000fe200078e000b */
[----:B------:R-:W-:-:S05]  /*1640*/  @!P0 LOP3.LUT R6, R6, 0xf8, RZ, 0xc0, !PT ;  /* 0x000000f806068812 */ /* 0x000fca00078ec0ff */
[----:B------:R-:W-:-:S05]  /*1650*/  @!P0 IMAD.IADD R7, R6, 0x1, R7 ;  /* 0x0000000106078824 */ /* 0x000fca00078e0207 */
[----:B------:R1:W-:Y:S01]  /*1660*/  @!P0 STS.64 [R7+0x8], R4 ;  /* 0x0000080407008388 */ /* 0x0003e20000000a00 */
[----:B------:R-:W-:Y:S06]  /*1670*/  BAR.SYNC.DEFER_BLOCKING 0x0 ;  /* 0x0000000000007b1d */ /* 0x000fec0000010000 */
[----:B------:R-:W-:Y:S05]  /*1680*/  @P2 BRA `(.L_x_130) ;  /* 0x0000004400d02947 */ /* 0x000fea0003800000 */
[----:B------:R-:W0:Y:S01]  /*1690*/  S2UR UR5, SR_CgaCtaId ;  /* 0x00000000000579c3 */ /* 0x000e220000008800 */
[----:B------:R-:W-:Y:S01]  /*16a0*/  UMOV UR4, 0x400 ;  /* 0x0000040000047882 */ /* 0x000fe20000000000 */
[C---:B------:R-:W-:Y:S02]  /*16b0*/  ISETP.GT.U32.AND P0, PT, R0.reuse, 0x20, PT ;  /* 0x000000200000780c */ /* 0x040fe40003f04070 */
[----:B------:R-:W-:Y:S02]  /*16c0*/  ISETP.GT.U32.AND P1, PT, R0, 0x40, PT ;  /* 0x000000400000780c */ /* 0x000fe40003f24070 */
[C---:B------:R-:W-:Y:S02]  /*16d0*/  ISETP.GT.U32.AND.EX P0, PT, R2.reuse, RZ, PT, P0 ;  /* 0x000000ff0200720c */ /* 0x040fe40003f04100 */
[----:B------:R-:W-:Y:S01]  /*16e0*/  ISETP.GT.U32.AND.EX P1, PT, R2, RZ, PT, P1 ;  /* 0x000000ff0200720c */ /* 0x000fe20003f24110 */
[----:B0-----:R-:W-:-:S09]  /*16f0*/  ULEA UR4, UR5, UR4, 0x18 ;  /* 0x0000000405047291 */ /* 0x001fd2000f8ec0ff */
[----:B------:R-:W0:Y:S04]  /*1700*/  LDS.128 R12, [UR4+0x10] ;  /* 0x00001004ff0c7984 */ /* 0x000e280008000c00 */
[----:B------:R-:W2:Y:S01]  /*1710*/  LDS.128 R8, [UR4+0x20] ;  /* 0x00002004ff087984 */ /* 0x000ea20008000c00 */
[----:B0-----:R-:W-:-:S06]  /*1720*/  DSETP.GEU.AND P3, PT, R4, R12, PT ;  /* 0x0000000c0400722a */ /* 0x001fcc0003f6e000 */
[-C--:B------:R-:W-:Y:S02]  /*1730*/  FSEL R3, R12, R4.reuse, !P3 ;  /* 0x000000040c037208 */ /* 0x080fe40005800000 */
[-C--:B------:R-:W-:Y:S02]  /*1740*/  FSEL R13, R13, R5.reuse, !P3 ;  /* 0x000000050d0d7208 */ /* 0x080fe40005800000 */
[----:B------:R-:W-:Y:S02]  /*1750*/  FSEL R12, R3, R4, P0 ;  /* 0x00000004030c7208 */ /* 0x000fe40000000000 */
[----:B------:R-:W-:Y:S02]  /*1760*/  FSEL R13, R13, R5, P0 ;  /* 0x000000050d0d7208 */ /* 0x000fe40000000000 */
[----:B-1----:R-:W0:Y:S01]  /*1770*/  LDS.128 R4, [UR4+0x30] ;  /* 0x00003004ff047984 */ /* 0x002e220008000c00 */
[----:B------:R-:W-:-:S03]  /*1780*/  ISETP.GT.U32.AND P0, PT, R0, 0x60, PT ;  /* 0x000000600000780c */ /* 0x000fc60003f04070 */
[----:B------:R-:W-:Y:S01]  /*1790*/  DSETP.GEU.AND P3, PT, R12, R14, PT ;  /* 0x0000000e0c00722a */ /* 0x000fe20003f6e000 */
[----:B------:R-:W-:-:S05]  /*17a0*/  ISETP.GT.U32.AND.EX P0, PT, R2, RZ, PT, P0 ;  /* 0x000000ff0200720c */ /* 0x000fca0003f04100 */
[----:B------:R-:W-:Y:S02]  /*17b0*/  @P1 FSEL R12, R14, R12, !P3 ;  /* 0x0000000c0e0c1208 */ /* 0x000fe40005800000 */
[----:B------:R-:W-:Y:S02]  /*17c0*/  @P1 FSEL R13, R15, R13, !P3 ;  /* 0x0000000d0f0d1208 */ /* 0x000fe40005800000 */
[----:B------:R-:W-:-:S04]  /*17d0*/  ISETP.GT.U32.AND P1, PT, R0, 0x80, PT ;  /* 0x000000800000780c */ /* 0x000fc80003f24070 */
[----:B--2---:R-:W-:Y:S01]  /*17e0*/  DSETP.GEU.AND P3, PT, R12, R8, PT ;  /* 0x000000080c00722a */ /* 0x004fe20003f6e000 */
[----:B------:R-:W-:-:S05]  /*17f0*/  ISETP.GT.U32.AND.EX P1, PT, R2, RZ, PT, P1 ;  /* 0x000000ff0200720c */ /* 0x000fca0003f24110 */
[----:B------:R-:W-:Y:S02]  /*1800*/  @P0 FSEL R12, R8, R12, !P3 ;  /* 0x0000000c080c0208 */ /* 0x000fe40005800000 */
[----:B------:R-:W-:Y:S02]  /*1810*/  @P0 FSEL R13, R9, R13, !P3 ;  /* 0x0000000d090d0208 */ /* 0x000fe40005800000 */
[----:B------:R-:W-:Y:S01]  /*1820*/  ISETP.GT.U32.AND P0, PT, R0, 0xa0, PT ;  /* 0x000000a00000780c */ /* 0x000fe20003f04070 */
[----:B------:R-:W1:Y:S03]  /*1830*/  LDS.64 R8, [UR4+0x40] ;  /* 0x00004004ff087984 */ /* 0x000e660008000a00 */
[----:B------:R-:W-:Y:S01]  /*1840*/  DSETP.GEU.AND P3, PT, R12, R10, PT ;  /* 0x0000000a0c00722a */ /* 0x000fe20003f6e000 */
[----:B------:R-:W-:-:S05]  /*1850*/  ISETP.GT.U32.AND.EX P0, PT, R2, RZ, PT, P0 ;  /* 0x000000ff0200720c */ /* 0x000fca0003f04100 */
[----:B------:R-:W-:Y:S02]  /*1860*/  @P1 FSEL R12, R10, R12, !P3 ;  /* 0x0000000c0a0c1208 */ /* 0x000fe40005800000 */
[----:B------:R-:W-:Y:S02]  /*1870*/  @P1 FSEL R13, R11, R13, !P3 ;  /* 0x0000000d0b0d1208 */ /* 0x000fe40005800000 */
[----:B------:R-:W-:Y:S01]  /*1880*/  ISETP.GT.U32.AND P1, PT, R0, 0xc0, PT ;  /* 0x000000c00000780c */ /* 0x000fe20003f24070 */
[----:B------:R-:W-:Y:S02]  /*1890*/  IMAD.MOV.U32 R10, RZ, RZ, R12 ;  /* 0x000000ffff0a7224 */ /* 0x000fe400078e000c */
[----:B------:R-:W-:Y:S01]  /*18a0*/  IMAD.MOV.U32 R11, RZ, RZ, R13 ;  /* 0x000000ffff0b7224 */ /* 0x000fe200078e000d */
[----:B------:R-:W-:-:S05]  /*18b0*/  ISETP.GT.U32.AND.EX P1, PT, R2, RZ, PT, P1 ;  /* 0x000000ff0200720c */ /* 0x000fca0003f24110 */
[----:B0-----:R-:W-:-:S06]  /*18c0*/  DSETP.GEU.AND P3, PT, R10, R4, PT ;  /* 0x000000040a00722a */ /* 0x001fcc0003f6e000 */
[----:B------:R-:W-:Y:S02]  /*18d0*/  @P0 FSEL R12, R4, R12, !P3 ;  /* 0x0000000c040c0208 */ /* 0x000fe40005800000 */
[----:B------:R-:W-:Y:S02]  /*18e0*/  @P0 FSEL R13, R5, R13, !P3 ;  /* 0x0000000d050d0208 */ /* 0x000fe40005800000 */
[----:B------:R-:W-:Y:S01]  /*18f0*/  ISETP.GT.U32.AND P0, PT, R0, 0xe0, PT ;  /* 0x000000e00000780c */ /* 0x000fe20003f04070 */
[----:B------:R-:W-:Y:S02]  /*1900*/  IMAD.MOV.U32 R4, RZ, RZ, R12 ;  /* 0x000000ffff047224 */ /* 0x000fe400078e000c */
[----:B------:R-:W-:Y:S01]  /*1910*/  IMAD.MOV.U32 R5, RZ, RZ, R13 ;  /* 0x000000ffff057224 */ /* 0x000fe200078e000d */
[----:B------:R-:W-:-:S05]  /*1920*/  ISETP.GT.U32.AND.EX P0, PT, R2, RZ, PT, P0 ;  /* 0x000000ff0200720c */ /* 0x000fca0003f04100 */
        /* <DEDUP_REMOVED lines=11> */
.L_x_116:
[----:B------:R-:W0:Y:S01]  /*19e0*/  S2R R3, SR_TID.X ;  /* 0x0000000000037919 */ /* 0x000e220000002100 */
[----:B------:R-:W1:Y:S01]  /*19f0*/  LDC.64 R22, c[0x0][0x380] ;  /* 0x0000e000ff167b82 */ /* 0x000e620000000a00 */
[----:B0-----:R-:W-:-:S04]  /*1a00*/  IMAD.SHL.U32 R5, R3, 0x4, RZ ;  /* 0x0000000403057824 */ /* 0x001fc800078e00ff */
[----:B-1----:R-:W-:-:S05]  /*1a10*/  IMAD.WIDE.U32 R22, R5, 0x8, R22 ;  /* 0x0000000805167825 */ /* 0x002fca00078e0016 */
[----:B------:R-:W2:Y:S04]  /*1a20*/  LDG.E.128.CONSTANT R12, desc[UR6][R22.64] ;  /* 0x00000006160c7981 */ /* 0x000ea8000c1e9d00 */
[----:B------:R-:W3:Y:S04]  /*1a30*/  LDG.E.128.CONSTANT R16, desc[UR6][R22.64+0x10] ;  /* 0x0000100616107981 */ /* 0x000ee8000c1e9d00 */
[----:B------:R-:W4:Y:S04]  /*1a40*/  LDG.E.128.CONSTANT R8, desc[UR6][R22.64+0x2000] ;  /* 0x0020000616087981 */ /* 0x000f28000c1e9d00 */
[----:B------:R-:W5:Y:S01]  /*1a50*/  LDG.E.128.CONSTANT R4, desc[UR6][R22.64+0x2010] ;  /* 0x0020100616047981 */ /* 0x000f62000c1e9d00 */
[----:B------:R-:W-:Y:S01]  /*1a60*/  IADD3 R24, P1, PT, R0, -0x800, RZ ;  /* 0xfffff80000187810 */ /* 0x000fe20007f3e0ff */
[----:B------:R-:W-:-:S02]  /*1a70*/  IMAD.MOV.U32 R29, RZ, RZ, 0x800 ;  /* 0x00000800ff1d7424 */ /* 0x000fc400078e00ff */
[----:B------:R-:W-:Y:S01]  /*1a80*/  IMAD.MOV.U32 R31, RZ, RZ, RZ ;  /* 0x000000ffff1f7224 */ /* 0x000fe200078e00ff */
[----:B------:R-:W-:Y:S01]  /*1a90*/  IADD3.X R25, PT, PT, R2, -0x1, RZ, P1, !PT ;  /* 0xffffffff02197810 */ /* 0x000fe20000ffe4ff */
        /* <DEDUP_REMOVED lines=18> */
[----:B------:R-:W-:-:S04]  /*1bc0*/  ISETP.GE.U32.AND P0, PT, R24, 0x800, PT ;  /* 0x000008001800780c */ /* 0x000fc80003f06070 */
[----:B------:R-:W-:Y:S01]  /*1bd0*/  ISETP.GE.U32.AND.EX P0, PT, R25, RZ, PT, P0 ;  /* 0x000000ff1900720c */ /* 0x000fe20003f06100 */
[----:B------:R-:W-:-:S06]  /*1be0*/  DSETP.GEU.AND P1, PT, R4, R6, PT ;  /* 0x000000060400722a */ /* 0x000fcc0003f2e000 */
[----:B------:R-:W-:Y:S02]  /*1bf0*/  FSEL R20, R6, R4, !P1 ;  /* 0x0000000406147208 */ /* 0x000fe40004800000 */
[----:B------:R-:W-:-:S04]  /*1c00*/  FSEL R21, R7, R5, !P1 ;  /* 0x0000000507157208 */ /* 0x000fc80004800000 */
[----:B------:R-:W-:Y:S05]  /*1c10*/  @!P0 BRA `(.L_x_131) ;  /* 0x0000000000b48947 */ /* 0x000fea0003800000 */
[----:B------:R-:W0:Y:S01]  /*1c20*/  LDC.64 R26, c[0x0][0x390] ;  /* 0x0000e400ff1a7b82 */ /* 0x000e220000000a00 */
[----:B------:R-:W-:Y:S02]  /*1c30*/  IMAD.MOV.U32 R29, RZ, RZ, 0x800 ;  /* 0x00000800ff1d7424 */ /* 0x000fe400078e00ff */
[----:B------:R-:W-:-:S07]  /*1c40*/  IMAD.MOV.U32 R31, RZ, RZ, RZ ;  /* 0x000000ffff1f7224 */ /* 0x000fce00078e00ff */
.L_x_133:
[----:B------:R-:W-:-:S04]  /*1c50*/  LEA R32, P0, R29, R22, 0x3 ;  /* 0x000000161d207211 */ /* 0x000fc800078018ff */
[----:B------:R-:W-:-:S05]  /*1c60*/  LEA.HI.X R33, R29, R23, R31, 0x3, P0 ;  /* 0x000000171d217211 */ /* 0x000fca00000f1c1f */
[----:B------:R-:W2:Y:S04]  /*1c70*/  LDG.E.128.CONSTANT R8, desc[UR6][R32.64] ;  /* 0x0000000620087981 */ /* 0x000ea8000c1e9d00 */
[----:B------:R-:W3:Y:S04]  /*1c80*/  LDG.E.128.CONSTANT R12, desc[UR6][R32.64+0x10] ;  /* 0x00001006200c7981 */ /* 0x000ee8000c1e9d00 */
[----:B------:R-:W4:Y:S04]  /*1c90*/  LDG.E.128.CONSTANT R16, desc[UR6][R32.64+0x2000] ;  /* 0x0020000620107981 */ /* 0x000f28000c1e9d00 */
[----:B------:R-:W5:Y:S01]  /*1ca0*/  LDG.E.128.CONSTANT R4, desc[UR6][R32.64+0x2010] ;  /* 0x0020100620047981 */ /* 0x000f62000c1e9d00 */
[----:B0-----:R-:W-:-:S02]  /*1cb0*/  IMAD.MOV.U32 R0, RZ, RZ, R26 ;  /* 0x000000ffff007224 */ /* 0x001fc400078e001a */
[----:B------:R-:W-:Y:S01]  /*1cc0*/  IMAD.MOV.U32 R2, RZ, RZ, R27 ;  /* 0x000000ffff027224 */ /* 0x000fe200078e001b */
[----:B--2---:R-:W-:-:S06]  /*1cd0*/  DSETP.GEU.AND P0, PT, R20, R8, PT ;  /* 0x000000081400722a */ /* 0x004fcc0003f0e000 */
[----:B------:R-:W-:Y:S02]  /*1ce0*/  FSEL R8, R8, R20, !P0 ;  /* 0x0000001408087208 */ /* 0x000fe40004000000 */
[----:B------:R-:W-:-:S06]  /*1cf0*/  FSEL R9, R9, R21, !P0 ;  /* 0x0000001509097208 */ /* 0x000fcc0004000000 */
[----:B------:R-:W-:-:S06]  /*1d00*/  DSETP.GEU.AND P0, PT, R8, R10, PT ;  /* 0x0000000a0800722a */ /* 0x000fcc0003f0e000 */
[----:B------:R-:W-:Y:S02]  /*1d10*/  FSEL R8, R10, R8, !P0 ;  /* 0x000000080a087208 */ /* 0x000fe40004000000 */
[----:B------:R-:W-:Y:S02]  /*1d20*/  FSEL R9, R11, R9, !P0 ;  /* 0x000000090b097208 */ /* 0x000fe40004000000 */
[----:B------:R-:W-:-:S04]  /*1d30*/  IADD3 R10, P1, PT, -R29, R0, RZ ;  /* 0x000000001d0a7210 */ /* 0x000fc80007f3e1ff */
        /* <DEDUP_REMOVED lines=14> */
[----:B------:R-:W-:Y:S01]  /*1e20*/  IMAD.X R8, R2, 0x1, ~R31, P1 ;  /* 0x0000000102087824 */ /* 0x000fe200008e0e1f */
[----:B------:R-:W-:Y:S02]  /*1e30*/  FSEL R5, R5, R9, !P0 ;  /* 0x0000000905057208 */ /* 0x000fe40004000000 */
[----:B------:R-:W-:-:S04]  /*1e40*/  ISETP.GE.U32.AND P0, PT, R10, 0x800, PT ;  /* 0x000008000a00780c */ /* 0x000fc80003f06070 */
[----:B------:R-:W-:Y:S01]  /*1e50*/  ISETP.GE.U32.AND.EX P0, PT, R8, RZ, PT, P0 ;  /* 0x000000ff0800720c */ /* 0x000fe20003f06100 */
[----:B------:R-:W-:-:S06]  /*1e60*/  DSETP.GEU.AND P1, PT, R4, R6, PT ;  /* 0x000000060400722a */ /* 0x000fcc0003f2e000 */
[----:B------:R-:W-:Y:S02]  /*1e70*/  FSEL R20, R6, R4, !P1 ;  /* 0x0000000406147208 */ /* 0x000fe40004800000 */
[----:B------:R-:W-:-:S04]  /*1e80*/  FSEL R21, R7, R5, !P1 ;  /* 0x0000000507157208 */ /* 0x000fc80004800000 */
[----:B------:R-:W-:Y:S05]  /*1e90*/  @!P0 BRA `(.L_x_132) ;  /* 0x0000000800e48947 */ /* 0x000fea0003800000 */
[----:B------:R-:W-:-:S05]  /*1ea0*/  IADD3 R29, P0, PT, R29, 0x800, RZ ;  /* 0x000008001d1d7810 */ /* 0x000fca0007f1e0ff */
[----:B------:R-:W-:Y:S01]  /*1eb0*/  IMAD.X R31, RZ, RZ, R31, P0 ;  /* 0x000000ffff1f7224 */ /* 0x000fe200000e061f */
[----:B------:R-:W-:-:S04]  /*1ec0*/  ISETP.GT.U32.AND P0, PT, R29, R24, PT ;  /* 0x000000181d00720c */ /* 0x000fc80003f04070 */
[----:B------:R-:W-:-:S13]  /*1ed0*/  ISETP.GT.U32.AND.EX P0, PT, R31, R25, PT, P0 ;  /* 0x000000191f00720c */ /* 0x000fda0003f04100 */
[----:B------:R-:W-:Y:S05]  /*1ee0*/  @!P0 BRA `(.L_x_133) ;  /* 0xfffffffc00588947 */ /* 0x000fea000383ffff */
.L_x_131:
[----:B------:R-:W-:-:S04]  /*1ef0*/  ISETP.GE.U32.AND P0, PT, R29, R0, PT ;  /* 0x000000001d00720c */ /* 0x000fc80003f06070 */
[----:B------:R-:W-:-:S13]  /*1f00*/  ISETP.GE.U32.AND.EX P0, PT, R31, R2, PT, P0 ;  /* 0x000000021f00720c */ /* 0x000fda0003f06100 */
        /* <DEDUP_REMOVED lines=13> */
[----:B------:R-:W0:Y:S01]  /*1fe0*/  LDCU.64 UR4, c[0x0][0x380] ;  /* 0x00007000ff0477ac */ /* 0x000e220008000a00 */
[----:B------:R-:W-:Y:S01]  /*1ff0*/  IADD3 R9, P1, PT, R3, R29, RZ ;  /* 0x0000001d03097210 */ /* 0x000fe20007f3e0ff */
[----:B------:R-:W-:Y:S01]  /*2000*/  IMAD.MOV.U32 R7, RZ, RZ, R3 ;  /* 0x000000ffff077224 */ /* 0x000fe200078e0003 */
[----:B------:R-:W-:-:S03]  /*2010*/  LEA.HI R0, R0, 0x1, RZ, 0x18 ;  /* 0x0000000100007811 */ /* 0x000fc600078fc0ff */
[----:B------:R-:W-:Y:S01]  /*2020*/  IMAD.X R4, RZ, RZ, R31, P1 ;  /* 0x000000ffff047224 */ /* 0x000fe200008e061f */
[----:B------:R-:W-:-:S05]  /*2030*/  LOP3.LUT R0, R0, 0x3, RZ, 0xc0, !PT ;  /* 0x0000000300007812 */ /* 0x000fca00078ec0ff */
[----:B------:R-:W-:Y:S01]  /*2040*/  IMAD.MOV R0, RZ, RZ, -R0 ;  /* 0x000000ffff007224 */ /* 0x000fe200078e0a00 */
[----:B0-----:R-:W-:-:S04]  /*2050*/  LEA R6, P2, R9, UR4, 0x3 ;  /* 0x0000000409067c11 */ /* 0x001fc8000f8418ff */
[----:B------:R-:W-:-:S09]  /*2060*/  LEA.HI.X R9, R9, UR5, R4, 0x3, P2 ;  /* 0x0000000509097c11 */ /* 0x000fd200090f1c04 */
.L_x_137:
        /* <DEDUP_REMOVED lines=8> */
[----:B--2---:R-:W-:-:S06]  /*20f0*/  DSETP.GEU.AND P1, PT, R20, R4, PT ;  /* 0x000000041400722a */ /* 0x004fcc0003f2e000 */
[----:B------:R-:W-:Y:S02]  /*2100*/  FSEL R20, R4, R20, !P1 ;  /* 0x0000001404147208 */ /* 0x000fe40004800000 */
[----:B------:R-:W-:-:S03]  /*2110*/  FSEL R21, R5, R21, !P1 ;  /* 0x0000001505157208 */ /* 0x000fc60004800000 */
[----:B------:R-:W-:Y:S05]  /*2120*/  @P2 BRA `(.L_x_137) ;  /* 0xfffffffc00d02947 */ /* 0x000fea000383ffff */
.L_x_136:
[----:B------:R-:W-:Y:S05]  /*2130*/  BSYNC.RECONVERGENT B2 ;  /* 0x0000000000027941 */ /* 0x000fea0003800200 */
.L_x_135:
[----:B------:R-:W-:Y:S05]  /*2140*/  @!P0 BRA `(.L_x_134) ;  /* 0x0000000800348947 */ /* 0x000fea0003800000 */
[----:B------:R-:W0:Y:S01]  /*2150*/  LDCU.64 UR4, c[0x0][0x380] ;  /* 0x00007000ff0477ac */ /* 0x000e220008000a00 */
[----:B------:R-:W-:Y:S01]  /*2160*/  IMAD.IADD R5, R2, 0x1, -R7 ;  /* 0x0000000102057824 */ /* 0x000fe200078e0a07 */
[----:B------:R-:W-:Y:S01]  /*2170*/  IADD3 R29, P0, PT, R7, R29, RZ ;  /* 0x0000001d071d7210 */ /* 0x000fe20007f1e0ff */
[----:B------:R-:W-:Y:S03]  /*2180*/  BSSY.RECONVERGENT B2, `(.L_x_138) ;  /* 0x000004e000027945 */ /* 0x000fe60003800200 */
[----:B------:R-:W-:Y:S01]  /*2190*/  ISETP.GT.AND P1, PT, R5, 0xc00, PT ;  /* 0x00000c000500780c */ /* 0x000fe20003f24270 */
[----:B------:R-:W-:Y:S01]  /*21a0*/  IMAD.X R0, RZ, RZ, R31, P0 ;  /* 0x000000ffff007224 */ /* 0x000fe200000e061f */
[----:B0-----:R-:W-:-:S04]  /*21b0*/  LEA R4, P0, R29, UR4, 0x3 ;  /* 0x000000041d047c11 */ /* 0x001fc8000f8018ff */
[----:B------:R-:W-:Y:S02]  /*21c0*/  LEA.HI.X R5, R29, UR5, R0, 0x3, P0 ;  /* 0x000000051d057c11 */ /* 0x000fe400080f1c00 */
[----:B------:R-:W-:-:S05]  /*21d0*/  PLOP3.LUT P0, PT, PT, PT, PT, 0x80, 0x8 ;  /* 0x000000000008781c */ /* 0x000fca0003f0f070 */
[----:B------:R-:W-:Y:S08]  /*21e0*/  @!P1 BRA `(.L_x_139) ;  /* 0x00000004001c9947 */ /* 0x000ff00003800000 */
[----:B------:R-:W-:Y:S01]  /*21f0*/  PLOP3.LUT P0, PT, PT, PT, PT, 0x8, 0x80 ;  /* 0x000000000080781c */ /* 0x000fe20003f0e170 */
[----:B------:R-:W-:-:S12]  /*2200*/  VIADD R0, R2, 0xfffff400 ;  /* 0xfffff40002007836 */ /* 0x000fd80000000000 */
.L_x_140:
        /* <DEDUP_REMOVED lines=15> */
[----:B------:R0:W5:Y:S01]  /*2300*/  LDG.E.64.CONSTANT R8, desc[UR6][R4.64+0x7800] ;  /* 0x0078000604087981 */ /* 0x000162000c1e9b00 */
        /* <DEDUP_REMOVED lines=53> */
.L_x_139:
[----:B------:R-:W-:Y:S05]  /*2660*/  BSYNC.RECONVERGENT B2 ;  /* 0x0000000000027941 */ /* 0x000fea0003800200 */
.L_x_138:
        /* <DEDUP_REMOVED lines=40> */
.L_x_142:
[----:B------:R-:W-:Y:S05]  /*28f0*/  BSYNC.RECONVERGENT B2 ;  /* 0x0000000000027941 */ /* 0x000fea0003800200 */
.L_x_141:
        /* <DEDUP_REMOVED lines=18> */
.L_x_134:
[----:B------:R-:W-:Y:S05]  /*2a20*/  BSYNC.RECONVERGENT B1 ;  /* 0x0000000000017941 */ /* 0x000fea0003800200 */
.L_x_132:
        /* <DEDUP_REMOVED lines=33> */
[----:B------:R-:W-:-:S03]  /*2c40*/  @!P1 FSEL R7, R5, R7, !P0 ;  /* 0x0000000705079208 */ /* 0x000fc60004000000 */
[----:B------:R-:W-:Y:S04]  /*2c50*/  SHFL.DOWN PT, R4, R6, 0x10, 0x1f ;  /* 0x0a001f0006047f89 */ /* 0x000fe800000e0000 */
[----:B------:R-:W0:Y:S02]  /*2c60*/  SHFL.DOWN PT, R5, R7, 0x10, 0x1f ;  /* 0x0a001f0007057f89 */ /* 0x000e2400000e0000 */
        /* <DEDUP_REMOVED lines=8> */
[----:B------:R-:W-:-:S03]  /*2cf0*/  FSEL R3, R7, R5, P0 ;  /* 0x0000000507037208 */ /* 0x000fc60000000000 */
[----:B0-----:R-:W-:Y:S02]  /*2d00*/  IMAD.MOV.U32 R4, RZ, RZ, R0 ;  /* 0x000000ffff047224 */ /* 0x001fe400078e0000 */
[----:B------:R-:W-:-:S04]  /*2d10*/  IMAD.MOV.U32 R5, RZ, RZ, R3 ;  /* 0x000000ffff057224 */ /* 0x000fc800078e0003 */
[----:B------:R-:W-:Y:S05]  /*2d20*/  @P2 BRA `(.L_x_130) ;  /* 0x0000003000282947 */ /* 0x000fea0003800000 */
        /* <DEDUP_REMOVED lines=29> */
.L_x_115:
        /* <DEDUP_REMOVED lines=13> */
.L_x_145:
[----:B------:R-:W-:Y:S05]  /*2fd0*/  BSYNC.RECONVERGENT B1 ;  /* 0x0000000000017941 */ /* 0x000fea0003800200 */
.L_x_144:
        /* <DEDUP_REMOVED lines=17> */
.L_x_150:
        /* <DEDUP_REMOVED lines=12> */
.L_x_149:
[----:B------:R-:W-:Y:S05]  /*31b0*/  BSYNC.RECONVERGENT B2 ;  /* 0x0000000000027941 */ /* 0x000fea0003800200 */
.L_x_148:
        /* <DEDUP_REMOVED lines=9> */
.L_x_153:
        /* <DEDUP_REMOVED lines=74> */
.L_x_152:
[----:B------:R-:W-:Y:S05]  /*36f0*/  BSYNC.RECONVERGENT B2 ;  /* 0x0000000000027941 */ /* 0x000fea0003800200 */
.L_x_151:
        /* <DEDUP_REMOVED lines=42> */
.L_x_155:
[----:B------:R-:W-:Y:S05]  /*39a0*/  BSYNC.RECONVERGENT B2 ;  /* 0x0000000000027941 */ /* 0x000fea0003800200 */
.L_x_154:
        /* <DEDUP_REMOVED lines=20> */
.L_x_147:
[----:B------:R-:W-:Y:S05]  /*3af0*/  BSYNC.RECONVERGENT B1 ;  /* 0x0000000000017941 */ /* 0x000fea0003800200 */
.L_x_146:
        /* <DEDUP_REMOVED lines=88> */
.L_x_156:
        /* <DEDUP_REMOVED lines=64> */
[----:B------:R-:W1:Y:S01]  /*4480*/  S2UR UR5, SR_CgaCtaId ;  /* 0x00000000000579c3 */ /* 0x000e620000008800 */
[----:B------:R-:W-:Y:S01]  /*4490*/  UMOV UR4, 0x400 ;  /* 0x0000040000047882 */ /* 0x000fe20000000000 */
[C---:B------:R-:W-:Y:S02]  /*44a0*/  ISETP.GT.U32.AND P0, PT, R0.reuse, 0x20, PT ;  /* 0x000000200000780c */ /* 0x040fe40003f04070 */
[----:B------:R-:W-:Y:S02]  /*44b0*/  ISETP.GT.U32.AND P1, PT, R0, 0x40, PT ;  /* 0x000000400000780c */ /* 0x000fe40003f24070 */
[C---:B------:R-:W-:Y:S02]  /*44c0*/  ISETP.GT.U32.AND.EX P0, PT, R2.reuse, RZ, PT, P0 ;  /* 0x000000ff0200720c */ /* 0x040fe40003f04100 */
[----:B------:R-:W-:Y:S01]  /*44d0*/  ISETP.GT.U32.AND.EX P1, PT, R2, RZ, PT, P1 ;  /* 0x000000ff0200720c */ /* 0x000fe20003f24110 */
[----:B-1----:R-:W-:-:S09]  /*44e0*/  ULEA UR4, UR5, UR4, 0x18 ;  /* 0x0000000405047291 */ /* 0x002fd2000f8ec0ff */
[----:B------:R-:W1:Y:S04]  /*44f0*/  LDS.128 R12, [UR4+0x10] ;  /* 0x00001004ff0c7984 */ /* 0x000e680008000c00 */
[----:B------:R-:W2:Y:S01]  /*4500*/  LDS.128 R8, [UR4+0x20] ;  /* 0x00002004ff087984 */ /* 0x000ea20008000c00 */
[----:B-1----:R-:W-:-:S06]  /*4510*/  DSETP.GEU.AND P3, PT, R4, R12, PT ;  /* 0x0000000c0400722a */ /* 0x002fcc0003f6e000 */
[-C--:B------:R-:W-:Y:S02]  /*4520*/  FSEL R3, R12, R4.reuse, !P3 ;  /* 0x000000040c037208 */ /* 0x080fe40005800000 */
[-C--:B------:R-:W-:Y:S02]  /*4530*/  FSEL R13, R13, R5.reuse, !P3 ;  /* 0x000000050d0d7208 */ /* 0x080fe40005800000 */
[----:B------:R-:W-:Y:S02]  /*4540*/  FSEL R12, R3, R4, P0 ;  /* 0x00000004030c7208 */ /* 0x000fe40000000000 */
[----:B------:R-:W-:Y:S02]  /*4550*/  FSEL R13, R13, R5, P0 ;  /* 0x000000050d0d7208 */ /* 0x000fe40000000000 */
[----:B0-----:R-:W0:Y:S01]  /*4560*/  LDS.128 R4, [UR4+0x30] ;  /* 0x00003004ff047984 */ /* 0x001e220008000c00 */
        /* <DEDUP_REMOVED lines=38> */
.L_x_143:
        /* <DEDUP_REMOVED lines=11> */
[----:B--2---:R-:W-:-:S06]  /*4880*/  DSETP.GEU.AND P0, PT, R20, R4, PT ;  /* 0x000000041400722a */ /* 0x004fcc0003f0e000 */
[----:B------:R-:W-:Y:S02]  /*4890*/  FSEL R4, R4, R20, !P0 ;  /* 0x0000001404047208 */ /* 0x000fe40004000000 */
[----:B------:R-:W-:-:S06]  /*48a0*/  FSEL R5, R5, R21, !P0 ;  /* 0x0000001505057208 */ /* 0x000fcc0004000000 */
[----:B---3--:R-:W-:-:S06]  /*48b0*/  DSETP.GEU.AND P0, PT, R4, R8, PT ;  /* 0x000000080400722a */ /* 0x008fcc0003f0e000 */
[----:B------:R-:W-:Y:S02]  /*48c0*/  FSEL R4, R8, R4, !P0 ;  /* 0x0000000408047208 */ /* 0x000fe40004000000 */
[----:B------:R-:W-:Y:S02]  /*48d0*/  FSEL R5, R9, R5, !P0 ;  /* 0x0000000509057208 */ /* 0x000fe40004000000 */
[----:B------:R-:W-:-:S04]  /*48e0*/  IADD3 R8, P1, PT, R0, -0x800, RZ ;  /* 0xfffff80000087810 */ /* 0x000fc80007f3e0ff */
[----:B----4-:R-:W-:Y:S01]  /*48f0*/  DSETP.GEU.AND P0, PT, R4, R10, PT ;  /* 0x0000000a0400722a */ /* 0x010fe20003f0e000 */
[----:B------:R-:W-:-:S05]  /*4900*/  IADD3.X R9, PT, PT, R2, -0x1, RZ, P1, !PT ;  /* 0xffffffff02097810 */ /* 0x000fca0000ffe4ff */
        /* <DEDUP_REMOVED lines=11> */
[----:B------:R-:W-:Y:S01]  /*49c0*/  IMAD.MOV.U32 R17, RZ, RZ, 0x800 ;  /* 0x00000800ff117424 */ /* 0x000fe200078e00ff */
[----:B------:R-:W-:-:S04]  /*49d0*/  ISETP.GE.U32.AND P0, PT, R8, 0x800, PT ;  /* 0x000008000800780c */ /* 0x000fc80003f06070 */
[----:B------:R-:W-:Y:S01]  /*49e0*/  ISETP.GE.U32.AND.EX P0, PT, R9, RZ, PT, P0 ;  /* 0x000000ff0900720c */ /* 0x000fe20003f06100 */
[----:B------:R-:W-:-:S06]  /*49f0*/  DSETP.GEU.AND P1, PT, R4, R18, PT ;  /* 0x000000120400722a */ /* 0x000fcc0003f2e000 */
[----:B------:R-:W-:Y:S01]  /*4a00*/  FSEL R5, R19, R5, !P1 ;  /* 0x0000000513057208 */ /* 0x000fe20004800000 */
[----:B------:R-:W-:Y:S01]  /*4a10*/  IMAD.MOV.U32 R19, RZ, RZ, RZ ;  /* 0x000000ffff137224 */ /* 0x000fe200078e00ff */
[----:B------:R-:W-:-:S04]  /*4a20*/  FSEL R4, R18, R4, !P1 ;  /* 0x0000000412047208 */ /* 0x000fc80004800000 */
[----:B------:R-:W-:Y:S05]  /*4a30*/  @!P0 BRA `(.L_x_157) ;  /* 0x0000000000c48947 */ /* 0x000fea0003800000 */
[----:B------:R-:W0:Y:S01]  /*4a40*/  LDC.64 R10, c[0x0][0x390] ;  /* 0x0000e400ff0a7b82 */ /* 0x000e220000000a00 */
[----:B------:R-:W-:Y:S02]  /*4a50*/  IMAD.MOV.U32 R17, RZ, RZ, 0x800 ;  /* 0x00000800ff117424 */ /* 0x000fe400078e00ff */
[----:B------:R-:W-:-:S07]  /*4a60*/  IMAD.MOV.U32 R19, RZ, RZ, RZ ;  /* 0x000000ffff137224 */ /* 0x000fce00078e00ff */
.L_x_159:
[----:B------:R-:W-:-:S04]  /*4a70*/  LEA R20, P0, R17, R6, 0x3 ;  /* 0x0000000611147211 */ /* 0x000fc800078018ff */
[----:B------:R-:W-:-:S05]  /*4a80*/  LEA.HI.X R21, R17, R7, R19, 0x3, P0 ;  /* 0x0000000711157211 */ /* 0x000fca00000f1c13 */
        /* <DEDUP_REMOVED lines=8> */
[----:B0-----:R-:W-:-:S02]  /*4b10*/  IMAD.MOV.U32 R0, RZ, RZ, R10 ;  /* 0x000000ffff007224 */ /* 0x001fc400078e000a */
[----:B------:R-:W-:Y:S01]  /*4b20*/  IMAD.MOV.U32 R2, RZ, RZ, R11 ;  /* 0x000000ffff027224 */ /* 0x000fe200078e000b */
        /* <DEDUP_REMOVED lines=20> */
[----:B------:R-:W-:Y:S02]  /*4c70*/  IADD3 R12, P1, PT, -R17, R0, RZ ;  /* 0x00000000110c7210 */ /* 0x000fe40007f3e1ff */
[----:B------:R-:W-:Y:S02]  /*4c80*/  FSEL R5, R13, R5, !P0 ;  /* 0x000000050d057208 */ /* 0x000fe40004000000 */
[----:B------:R-:W-:Y:S01]  /*4c90*/  ISETP.GE.U32.AND P0, PT, R12, 0x800, PT ;  /* 0x000008000c00780c */ /* 0x000fe20003f06070 */
[----:B------:R-:W-:-:S03]  /*4ca0*/  IMAD.X R12, R2, 0x1, ~R19, P1 ;  /* 0x00000001020c7824 */ /* 0x000fc600008e0e13 */
[----:B------:R-:W-:Y:S02]  /*4cb0*/  DSETP.GEU.AND P1, PT, R4, R14, PT ;  /* 0x0000000e0400722a */ /* 0x000fe40003f2e000 */
[----:B------:R-:W-:-:S04]  /*4cc0*/  ISETP.GE.U32.AND.EX P0, PT, R12, RZ, PT, P0 ;  /* 0x000000ff0c00720c */ /* 0x000fc80003f06100 */
[----:B------:R-:W-:Y:S02]  /*4cd0*/  FSEL R4, R14, R4, !P1 ;  /* 0x000000040e047208 */ /* 0x000fe40004800000 */
[----:B------:R-:W-:-:S07]  /*4ce0*/  FSEL R5, R15, R5, !P1 ;  /* 0x000000050f057208 */ /* 0x000fce0004800000 */
[----:B------:R-:W-:Y:S05]  /*4cf0*/  @!P0 BRA `(.L_x_158) ;  /* 0x0000000800e48947 */ /* 0x000fea0003800000 */
[----:B------:R-:W-:-:S05]  /*4d00*/  IADD3 R17, P0, PT, R17, 0x800, RZ ;  /* 0x0000080011117810 */ /* 0x000fca0007f1e0ff */
[----:B------:R-:W-:Y:S01]  /*4d10*/  IMAD.X R19, RZ, RZ, R19, P0 ;  /* 0x000000ffff137224 */ /* 0x000fe200000e0613 */
[----:B------:R-:W-:-:S04]  /*4d20*/  ISETP.GT.U32.AND P0, PT, R17, R8, PT ;  /* 0x000000081100720c */ /* 0x000fc80003f04070 */
[----:B------:R-:W-:-:S13]  /*4d30*/  ISETP.GT.U32.AND.EX P0, PT, R19, R9, PT, P0 ;  /* 0x000000091300720c */ /* 0x000fda0003f04100 */
[----:B------:R-:W-:Y:S05]  /*4d40*/  @!P0 BRA `(.L_x_159) ;  /* 0xfffffffc00488947 */ /* 0x000fea000383ffff */
.L_x_157:
        /* <DEDUP_REMOVED lines=24> */
.L_x_163:
        /* <DEDUP_REMOVED lines=12> */
.L_x_162:
[----:B------:R-:W-:Y:S05]  /*4f90*/  BSYNC.RECONVERGENT B2 ;  /* 0x0000000000027941 */ /* 0x000fea0003800200 */
.L_x_161:
        /* <DEDUP_REMOVED lines=13> */
.L_x_166:
        /* <DEDUP_REMOVED lines=69> */
.L_x_165:
[----:B------:R-:W-:Y:S05]  /*54c0*/  BSYNC.RECONVERGENT B2 ;  /* 0x0000000000027941 */ /* 0x000fea0003800200 */
.L_x_164:
        /* <DEDUP_REMOVED lines=40> */
.L_x_168:
[----:B------:R-:W-:Y:S05]  /*5750*/  BSYNC.RECONVERGENT B2 ;  /* 0x0000000000027941 */ /* 0x000fea0003800200 */
.L_x_167:
        /* <DEDUP_REMOVED lines=18> */
.L_x_160:
[----:B------:R-:W-:Y:S05]  /*5880*/  BSYNC.RECONVERGENT B1 ;  /* 0x0000000000017941 */ /* 0x000fea0003800200 */
.L_x_158:
        /* <DEDUP_REMOVED lines=84> */
.L_x_130:
[----:B------:R-:W-:Y:S05]  /*5dd0*/  BSYNC.RECONVERGENT B0 ;  /* 0x0000000000007941 */ /* 0x000fea0003800200 */
.L_x_114:
[----:B------:R-:W-:Y:S05]  /*5de0*/  @P2 EXIT ;  /* 0x000000000000294d */ /* 0x000fea0003800000 */
[----:B------:R-:W2:Y:S01]  /*5df0*/  LDCU.64 UR8, c[0x0][0x3a0] ;  /* 0x00007400ff0877ac */ /* 0x000ea20008000a00 */
[----:B01----:R-:W0:Y:S01]  /*5e00*/  LDC.64 R6, c[0x0][0x388] ;  /* 0x0000e200ff067b82 */ /* 0x003e220000000a00 */
[----:B------:R-:W1:Y:S01]  /*5e10*/  LDCU.64 UR4, c[0x0][0x3a0] ;  /* 0x00007400ff0477ac */ /* 0x000e620008000a00 */
[----:B--2---:R-:W-:-:S06]  /*5e20*/  DSETP.GT.AND P0, PT, R4, UR8, PT ;  /* 0x0000000804007e2a */ /* 0x004fcc000bf04000 */
[----:B-1----:R-:W-:Y:S02]  /*5e30*/  FSEL R2, R4, UR4, P0 ;  /* 0x0000000404027c08 */ /* 0x002fe40008000000 */
[----:B------:R-:W-:-:S05]  /*5e40*/  FSEL R3, R5, UR5, P0 ;  /* 0x0000000505037c08 */ /* 0x000fca0008000000 */
[----:B0-----:R-:W-:Y:S01]  /*5e50*/  STG.E.64 desc[UR6][R6.64], R2 ;  /* 0x0000000206007986 */ /* 0x001fe2000c101b06 */
[----:B------:R-:W-:Y:S05]  /*5e60*/  EXIT ;  /* 0x000000000000794d */ /* 0x000fea0003800000 */
.L_x_169:
        /* <DEDUP_REMOVED lines=9> */
.L_x_176:


//--------------------- .text._ZN3cub18CUB_300001_SM_10006detail11EmptyKernelIvEEvv --------------------------
	.section	.text._ZN3cub18CUB_300001_SM_10006detail11EmptyKernelIvEEvv,"ax",@progbits
	.align	128
        .global         _ZN3cub18CUB_300001_SM_10006detail11EmptyKernelIvEEvv
        .type           _ZN3cub18CUB_300001_SM_10006detail11EmptyKernelIvEEvv,@function
        .size           _ZN3cub18CUB_300001_SM_10006detail11EmptyKernelIvEEvv,(.L_x_177 - _ZN3cub18CUB_300001_SM_10006detail11EmptyKernelIvEEvv)
        .other          _ZN3cub18CUB_300001_SM_10006detail11EmptyKernelIvEEvv,@"STO_CUDA_ENTRY STV_DEFAULT"
_ZN3cub18CUB_300001_SM_10006detail11EmptyKernelIvEEvv:
.text._ZN3cub18CUB_300001_SM_10006detail11EmptyKernelIvEEvv:
[----:B------:R-:W-:Y:S01]  /*0000*/  LDC R1, c[0x0][0x37c] ;  /* 0x0000df00ff017b82 */ /* 0x000fe20000000800 */
[----:B------:R-:W-:Y:S05]  /*0010*/  EXIT ;  /* 0x000000000000794d */ /* 0x000fea0003800000 */
.L_x_170:
        /* <DEDUP_REMOVED lines=14> */
.L_x_177:


//--------------------- .text._Z4fillPdS_i        --------------------------
	.section	.text._Z4fillPdS_i,"ax",@progbits
	.align	128
        .global         _Z4fillPdS_i
        .type           _Z4fillPdS_i,@function
        .size           _Z4fillPdS_i,(.L_x_178 - _Z4fillPdS_i)
        .other          _Z4fillPdS_i,@"STO_CUDA_ENTRY STV_DEFAULT"
_Z4fillPdS_i:
.text._Z4fillPdS_i:
[----:B------:R-:W-:Y:S01]  /*0000*/  LDC R1, c[0x0][0x37c] ;  /* 0x0000df00ff017b82 */ /* 0x000fe20000000800 */
[----:B------:R-:W0:Y:S07]  /*0010*/  S2R R6, SR_TID.X ;  /* 0x0000000000067919 */ /* 0x000e2e0000002100 */
[----:B------:R-:W0:Y:S01]  /*0020*/  S2UR UR6, SR_CTAID.X ;  /* 0x00000000000679c3 */ /* 0x000e220000002500 */
[----:B------:R-:W1:Y:S01]  /*0030*/  LDCU.64 UR4, c[0x0][0x358] ;  /* 0x00006b00ff0477ac */ /* 0x000e620008000a00 */
[----:B------:R-:W-:Y:S01]  /*0040*/  HFMA2 R26, -RZ, RZ, 0, 0 ;  /* 0x00000000ff1a7431 */ /* 0x000fe200000001ff */
[----:B------:R-:W-:Y:S01]  /*0050*/  MOV R27, 0x40240000 ;  /* 0x40240000001b7802 */ /* 0x000fe20000000f00 */
[----:B------:R-:W-:Y:S01]  /*0060*/  HFMA2 R10, -RZ, RZ, 0, 0 ;  /* 0x00000000ff0a7431 */ /* 0x000fe200000001ff */
[----:B------:R-:W-:Y:S01]  /*0070*/  MOV R11, 0x40340000 ;  /* 0x40340000000b7802 */ /* 0x000fe20000000f00 */
[----:B------:R-:W-:Y:S01]  /*0080*/  HFMA2 R28, -RZ, RZ, 0, 0 ;  /* 0x00000000ff1c7431 */ /* 0x000fe200000001ff */
[----:B------:R-:W-:Y:S01]  /*0090*/  MOV R29, 0x403e0000 ;  /* 0x403e0000001d7802 */ /* 0x000fe20000000f00 */
[----:B------:R-:W0:Y:S08]  /*00a0*/  LDC R7, c[0x0][0x360] ;  /* 0x0000d800ff077b82 */ /* 0x000e300000000800 */
[----:B------:R-:W2:Y:S08]  /*00b0*/  LDC R0, c[0x0][0x390] ;  /* 0x0000e400ff007b82 */ /* 0x000eb00000000800 */
[----:B------:R-:W3:Y:S08]  /*00c0*/  LDC.64 R2, c[0x0][0x388] ;  /* 0x0000e200ff027b82 */ /* 0x000ef00000000a00 */
[----:B------:R-:W4:Y:S01]  /*00d0*/  LDC.64 R4, c[0x0][0x380] ;  /* 0x0000e000ff047b82 */ /* 0x000f220000000a00 */
[----:B0-----:R-:W-:-:S07]  /*00e0*/  IMAD R7, R7, UR6, R6 ;  /* 0x0000000607077c24 */ /* 0x001fce000f8e0206 */
[----:B------:R-:W1:Y:S01]  /*00f0*/  LDC.64 R12, c[0x0][0x388] ;  /* 0x0000e200ff0c7b82 */ /* 0x000e620000000a00 */
[C---:B--2---:R-:W-:Y:S01]  /*0100*/  IADD3 R19, PT, PT, R0.reuse, -0x1, RZ ;  /* 0xffffffff00137810 */ /* 0x044fe20007ffe0ff */
[----:B------:R-:W-:-:S03]  /*0110*/  IMAD R23, R0, R0, RZ ;  /* 0x0000000000177224 */ /* 0x000fc600078e02ff */
[----:B------:R-:W-:Y:S02]  /*0120*/  ISETP.GE.U32.AND P0, PT, R7, R19, PT ;  /* 0x000000130700720c */ /* 0x000fe40003f06070 */
[----:B------:R-:W-:Y:S01]  /*0130*/  IADD3 R9, PT, PT, R23, -R0, RZ ;  /* 0x8000000017097210 */ /* 0x000fe20007ffe0ff */
[----:B------:R-:W0:Y:S01]  /*0140*/  LDC.64 R14, c[0x0][0x380] ;  /* 0x0000e000ff0e7b82 */ /* 0x000e220000000a00 */
[----:B------:R-:W-:Y:S01]  /*0150*/  ISETP.EQ.OR P0, PT, R7, RZ, P0 ;  /* 0x000000ff0700720c */ /* 0x000fe20000702670 */
[----:B---3--:R-:W-:-:S04]  /*0160*/  IMAD.WIDE R16, R19, 0x8, R2 ;  /* 0x0000000813107825 */ /* 0x008fc800078e0202 */
[----:B------:R-:W-:-:S04]  /*0170*/  IMAD.WIDE.U32 R20, R23, 0x8, R2 ;  /* 0x0000000817147825 */ /* 0x000fc800078e0002 */
[----:B----4-:R-:W-:-:S04]  /*0180*/  IMAD.WIDE R18, R19, 0x8, R4 ;  /* 0x0000000813127825 */ /* 0x010fc800078e0204 */
[--C-:B------:R-:W-:Y:S01]  /*0190*/  IMAD.WIDE.U32 R22, R23, 0x8, R4.reuse ;  /* 0x0000000817167825 */ /* 0x100fe200078e0004 */
[----:B-1----:R1:W-:Y:S03]  /*01a0*/  STG.E.64 desc[UR4][R12.64], R26 ;  /* 0x0000001a0c007986 */ /* 0x0023e6000c101b04 */
[C---:B------:R-:W-:Y:S01]  /*01b0*/  IMAD.WIDE R24, R9.reuse, 0x8, R4 ;  /* 0x0000000809187825 */ /* 0x040fe200078e0204 */
[----:B0-----:R0:W-:Y:S04]  /*01c0*/  STG.E.64 desc[UR4][R14.64], R26 ;  /* 0x0000001a0e007986 */ /* 0x0011e8000c101b04 */
[----:B------:R0:W-:Y:S01]  /*01d0*/  STG.E.64 desc[UR4][R16.64], R10 ;  /* 0x0000000a10007986 */ /* 0x0001e2000c101b04 */
[----:B-1----:R-:W-:-:S03]  /*01e0*/  IMAD.WIDE R12, R9, 0x8, R2 ;  /* 0x00000008090c7825 */ /* 0x002fc600078e0202 */
[----:B------:R0:W-:Y:S04]  /*01f0*/  STG.E.64 desc[UR4][R18.64], R10 ;  /* 0x0000000a12007986 */ /* 0x0001e8000c101b04 */
[----:B------:R0:W-:Y:S04]  /*0200*/  STG.E.64 desc[UR4][R20.64+-0x8], R28 ;  /* 0xfffff81c14007986 */ /* 0x0001e8000c101b04 */
[----:B------:R0:W-:Y:S04]  /*0210*/  STG.E.64 desc[UR4][R22.64+-0x8], R28 ;  /* 0xfffff81c16007986 */ /* 0x0001e8000c101b04 */
[----:B------:R0:W-:Y:S04]  /*0220*/  STG.E.64 desc[UR4][R12.64], R10 ;  /* 0x0000000a0c007986 */ /* 0x0001e8000c101b04 */
[----:B------:R0:W-:Y:S01]  /*0230*/  STG.E.64 desc[UR4][R24.64], R10 ;  /* 0x0000000a18007986 */ /* 0x0001e2000c101b04 */
[----:B------:R-:W-:Y:S05]  /*0240*/  @P0 EXIT ;  /* 0x000000000000094d */ /* 0x000fea0003800000 */
[----:B0-----:R-:W-:Y:S01]  /*0250*/  IADD3 R21, PT, PT, R7, -0x1, RZ ;  /* 0xffffffff07157810 */ /* 0x001fe20007ffe0ff */
[----:B------:R-:W0:Y:S04]  /*0260*/  LDCU.64 UR6, c[0x3][URZ] ;  /* 0x00c00000ff0677ac */ /* 0x000e280008000a00 */
[----:B------:R-:W-:-:S06]  /*0270*/  IMAD.WIDE.U32 R10, R21, 0x8, R4 ;  /* 0x00000008150a7825 */ /* 0x000fcc00078e0004 */
[----:B------:R-:W0:Y:S01]  /*0280*/  LDG.E.64 R10, desc[UR4][R10.64] ;  /* 0x000000040a0a7981 */ /* 0x000e22000c1e1b00 */
[----:B------:R-:W-:Y:S01]  /*0290*/  IADD3 R19, PT, PT, R9, R21, RZ ;  /* 0x0000001509137210 */ /* 0x000fe20007ffe0ff */
[----:B------:R-:W-:-:S04]  /*02a0*/  IMAD.WIDE.U32 R14, R7, 0x8, R2 ;  /* 0x00000008070e7825 */ /* 0x000fc800078e0002 */
[----:B------:R-:W-:-:S04]  /*02b0*/  IMAD.WIDE.U32 R16, R7, 0x8, R4 ;  /* 0x0000000807107825 */ /* 0x000fc800078e0004 */
[----:B------:R-:W-:Y:S01]  /*02c0*/  IMAD.WIDE.U32 R18, R19, 0x8, R4 ;  /* 0x0000000813127825 */ /* 0x000fe200078e0004 */
[----:B0-----:R-:W-:-:S07]  /*02d0*/  DADD R12, R10, UR6 ;  /* 0x000000060a0c7e29 */ /* 0x001fce0008000000 */
[----:B------:R0:W-:Y:S04]  /*02e0*/  STG.E.64 desc[UR4][R14.64], R12 ;  /* 0x0000000c0e007986 */ /* 0x0001e8000c101b04 */
[----:B------:R1:W-:Y:S04]  /*02f0*/  STG.E.64 desc[UR4][R16.64], R12 ;  /* 0x0000000c10007986 */ /* 0x0003e8000c101b04 */
[----:B------:R-:W2:Y:S01]  /*0300*/  LDG.E.64 R18, desc[UR4][R18.64] ;  /* 0x0000000412127981 */ /* 0x000ea2000c1e1b00 */
[----:B------:R-:W-:Y:S01]  /*0310*/  IADD3 R23, PT, PT, R7, R9, RZ ;  /* 0x0000000907177210 */ /* 0x000fe20007ffe0ff */
[----:B------:R-:W-:-:S04]  /*0320*/  IMAD R25, R21, R0, RZ ;  /* 0x0000000015197224 */ /* 0x000fc800078e02ff */
[----:B------:R-:W-:-:S04]  /*0330*/  IMAD.WIDE.U32 R10, R23, 0x8, R2 ;  /* 0x00000008170a7825 */ /* 0x000fc800078e0002 */
[----:B------:R-:W-:-:S04]  /*0340*/  IMAD.WIDE.U32 R20, R23, 0x8, R4 ;  /* 0x0000000817147825 */ /* 0x000fc800078e0004 */
[----:B------:R-:W-:Y:S01]  /*0350*/  IMAD.WIDE.U32 R22, R25, 0x8, R4 ;  /* 0x0000000819167825 */ /* 0x000fe200078e0004 */
[----:B--2---:R-:W-:-:S07]  /*0360*/  DADD R8, R18, UR6 ;  /* 0x0000000612087e29 */ /* 0x004fce0008000000 */
[----:B------:R-:W-:Y:S04]  /*0370*/  STG.E.64 desc[UR4][R10.64], R8 ;  /* 0x000000080a007986 */ /* 0x000fe8000c101b04 */
[----:B------:R2:W-:Y:S04]  /*0380*/  STG.E.64 desc[UR4][R20.64], R8 ;  /* 0x0000000814007986 */ /* 0x0005e8000c101b04 */
[----:B------:R-:W3:Y:S01]  /*0390*/  LDG.E.64 R22, desc[UR4][R22.64] ;  /* 0x0000000416167981 */ /* 0x000ee2000c1e1b00 */
[----:B0-----:R-:W-:-:S04]  /*03a0*/  IMAD R15, R7, R0, RZ ;  /* 0x00000000070f7224 */ /* 0x001fc800078e02ff */
[C---:B-1----:R-:W-:Y:S01]  /*03b0*/  IMAD.WIDE.U32 R12, R15.reuse, 0x8, R2 ;  /* 0x000000080f0c7825 */ /* 0x042fe200078e0002 */
[----:B------:R-:W-:-:S03]  /*03c0*/  IADD3 R19, PT, PT, R15, -0x1, RZ ;  /* 0xffffffff0f137810 */ /* 0x000fc60007ffe0ff */
[----:B------:R-:W-:-:S04]  /*03d0*/  IMAD.WIDE.U32 R14, R15, 0x8, R4 ;  /* 0x000000080f0e7825 */ /* 0x000fc800078e0004 */
[----:B------:R-:W-:Y:S01]  /*03e0*/  IMAD.WIDE.U32 R16, R19, 0x8, R4 ;  /* 0x0000000813107825 */ /* 0x000fe200078e0004 */
[----:B---3--:R-:W-:-:S07]  /*03f0*/  DADD R6, R22, UR6 ;  /* 0x0000000616067e29 */ /* 0x008fce0008000000 */
[----:B------:R-:W-:Y:S04]  /*0400*/  STG.E.64 desc[UR4][R12.64], R6 ;  /* 0x000000060c007986 */ /* 0x000fe8000c101b04 */
[----:B------:R-:W-:Y:S04]  /*0410*/  STG.E.64 desc[UR4][R14.64], R6 ;  /* 0x000000060e007986 */ /* 0x000fe8000c101b04 */
[----:B------:R-:W2:Y:S01]  /*0420*/  LDG.E.64 R16, desc[UR4][R16.64] ;  /* 0x0000000410107981 */ /* 0x000ea2000c1e1b00 */
[----:B------:R-:W-:-:S05]  /*0430*/  IADD3 R19, PT, PT, R19, R0, RZ ;  /* 0x0000000013137210 */ /* 0x000fca0007ffe0ff */
[----:B------:R-:W-:-:S04]  /*0440*/  IMAD.WIDE.U32 R2, R19, 0x8, R2 ;  /* 0x0000000813027825 */ /* 0x000fc800078e0002 */
[----:B------:R-:W-:Y:S01]  /*0450*/  IMAD.WIDE.U32 R4, R19, 0x8, R4 ;  /* 0x0000000813047825 */ /* 0x000fe200078e0004 */
[----:B--2---:R-:W-:-:S07]  /*0460*/  DADD R8, R16, UR6 ;  /* 0x0000000610087e29 */ /* 0x004fce0008000000 */
[----:B------:R-:W-:Y:S04]  /*0470*/  STG.E.64 desc[UR4][R2.64], R8 ;  /* 0x0000000802007986 */ /* 0x000fe8000c101b04 */
[----:B------:R-:W-:Y:S01]  /*0480*/  STG.E.64 desc[UR4][R4.64], R8 ;  /* 0x0000000804007986 */ /* 0x000fe2000c101b04 */
[----:B------:R-:W-:Y:S05]  /*0490*/  EXIT ;  /* 0x000000000000794d */ /* 0x000fea0003800000 */
.L_x_171:
        /* <DEDUP_REMOVED lines=14> */
.L_x_178:


//--------------------- .text._Z6updatePdS_i      --------------------------
	.section	.text._Z6updatePdS_i,"ax",@progbits
	.align	128
        .global         _Z6updatePdS_i
        .type           _Z6updatePdS_i,@function
        .size           _Z6updatePdS_i,(.L_x_179 - _Z6updatePdS_i)
        .other          _Z6updatePdS_i,@"STO_CUDA_ENTRY STV_DEFAULT"
_Z6updatePdS_i:
.text._Z6updatePdS_i:
[----:B------:R-:W-:Y:S01]  /*0000*/  LDC R1, c[0x0][0x37c] ;  /* 0x0000df00ff017b82 */ /* 0x000fe20000000800 */
[----:B------:R-:W0:Y:S07]  /*0010*/  S2R R3, SR_TID.X ;  /* 0x0000000000037919 */ /* 0x000e2e0000002100 */
[----:B------:R-:W0:Y:S01]  /*0020*/  S2UR UR4, SR_CTAID.X ;  /* 0x00000000000479c3 */ /* 0x000e220000002500 */
[----:B------:R-:W1:Y:S07]  /*0030*/  S2R R2, SR_TID.Y ;  /* 0x0000000000027919 */ /* 0x000e6e0000002200 */
[----:B------:R-:W0:Y:S08]  /*0040*/  LDC R4, c[0x0][0x360] ;  /* 0x0000d800ff047b82 */ /* 0x000e300000000800 */
[----:B------:R-:W2:Y:S08]  /*0050*/  LDC R11, c[0x0][0x390] ;  /* 0x0000e400ff0b7b82 */ /* 0x000eb00000000800 */
[----:B------:R-:W1:Y:S08]  /*0060*/  S2UR UR5, SR_CTAID.Y ;  /* 0x00000000000579c3 */ /* 0x000e700000002600 */
[----:B------:R-:W1:Y:S01]  /*0070*/  LDC R9, c[0x0][0x364] ;  /* 0x0000d900ff097b82 */ /* 0x000e620000000800 */
[----:B0-----:R-:W-:Y:S01]  /*0080*/  IMAD R4, R4, UR4, R3 ;  /* 0x0000000404047c24 */ /* 0x001fe2000f8e0203 */
[----:B--2---:R-:W-:-:S04]  /*0090*/  IADD3 R0, PT, PT, R11, -0x1, RZ ;  /* 0xffffffff0b007810 */ /* 0x004fc80007ffe0ff */
[----:B------:R-:W-:-:S04]  /*00a0*/  ISETP.GE.U32.AND P0, PT, R4, R0, PT ;  /* 0x000000000400720c */ /* 0x000fc80003f06070 */
[----:B------:R-:W-:Y:S01]  /*00b0*/  ISETP.EQ.OR P0, PT, R4, RZ, P0 ;  /* 0x000000ff0400720c */ /* 0x000fe20000702670 */
[----:B-1----:R-:W-:-:S12]  /*00c0*/  IMAD R9, R9, UR5, R2 ;  /* 0x0000000509097c24 */ /* 0x002fd8000f8e0202 */
[----:B------:R-:W-:Y:S05]  /*00d0*/  @P0 EXIT ;  /* 0x000000000000094d */ /* 0x000fea0003800000 */
[----:B------:R-:W-:-:S04]  /*00e0*/  ISETP.GE.U32.AND P0, PT, R9, R0, PT ;  /* 0x000000000900720c */ /* 0x000fc80003f06070 */
[----:B------:R-:W-:-:S13]  /*00f0*/  ISETP.EQ.OR P0, PT, R9, RZ, P0 ;  /* 0x000000ff0900720c */ /* 0x000fda0000702670 */
[----:B------:R-:W-:Y:S05]  /*0100*/  @P0 EXIT ;  /* 0x000000000000094d */ /* 0x000fea0003800000 */
[----:B------:R-:W0:Y:S01]  /*0110*/  LDC.64 R2, c[0x0][0x380] ;  /* 0x0000e000ff027b82 */ /* 0x000e220000000a00 */
[----:B------:R-:W1:Y:S01]  /*0120*/  LDCU.64 UR4, c[0x0][0x358] ;  /* 0x00006b00ff0477ac */ /* 0x000e620008000a00 */
[CC--:B------:R-:W-:Y:S02]  /*0130*/  IMAD R0, R4.reuse, R11.reuse, R9 ;  /* 0x0000000b04007224 */ /* 0x0c0fe400078e0209 */
[----:B------:R-:W-:-:S03]  /*0140*/  IMAD R8, R4, R11, -R11 ;  /* 0x0000000b04087224 */ /* 0x000fc600078e0a0b */
[C---:B------:R-:W-:Y:S01]  /*0150*/  IADD3 R5, PT, PT, R0.reuse, -0x1, RZ ;  /* 0xffffffff00057810 */ /* 0x040fe20007ffe0ff */
[----:B------:R-:W2:Y:S01]  /*0160*/  LDC.64 R12, c[0x0][0x388] ;  /* 0x0000e200ff0c7b82 */ /* 0x000ea20000000a00 */
[C---:B------:R-:W-:Y:S02]  /*0170*/  IADD3 R7, PT, PT, R0.reuse, 0x1, RZ ;  /* 0x0000000100077810 */ /* 0x040fe40007ffe0ff */
[----:B------:R-:W-:Y:S02]  /*0180*/  IADD3 R9, PT, PT, R9, R8, RZ ;  /* 0x0000000809097210 */ /* 0x000fe40007ffe0ff */
[----:B------:R-:W-:Y:S01]  /*0190*/  IADD3 R11, PT, PT, R0, R11, RZ ;  /* 0x0000000b000b7210 */ /* 0x000fe20007ffe0ff */
[----:B0-----:R-:W-:-:S04]  /*01a0*/  IMAD.WIDE.U32 R4, R5, 0x8, R2 ;  /* 0x0000000805047825 */ /* 0x001fc800078e0002 */
[--C-:B------:R-:W-:Y:S02]  /*01b0*/  IMAD.WIDE.U32 R6, R7, 0x8, R2.reuse ;  /* 0x0000000807067825 */ /* 0x100fe400078e0002 */
[----:B-1----:R-:W3:Y:S02]  /*01c0*/  LDG.E.64 R4, desc[UR4][R4.64] ;  /* 0x0000000404047981 */ /* 0x002ee4000c1e1b00 */
[--C-:B------:R-:W-:Y:S02]  /*01d0*/  IMAD.WIDE.U32 R8, R9, 0x8, R2.reuse ;  /* 0x0000000809087825 */ /* 0x100fe400078e0002 */
[----:B------:R-:W3:Y:S02]  /*01e0*/  LDG.E.64 R6, desc[UR4][R6.64] ;  /* 0x0000000406067981 */ /* 0x000ee4000c1e1b00 */
[----:B------:R-:W-:Y:S02]  /*01f0*/  IMAD.WIDE.U32 R10, R11, 0x8, R2 ;  /* 0x000000080b0a7825 */ /* 0x000fe400078e0002 */
[----:B------:R-:W4:Y:S04]  /*0200*/  LDG.E.64 R8, desc[UR4][R8.64] ;  /* 0x0000000408087981 */ /* 0x000f28000c1e1b00 */
[----:B------:R-:W5:Y:S01]  /*0210*/  LDG.E.64 R10, desc[UR4][R10.64] ;  /* 0x000000040a0a7981 */ /* 0x000f62000c1e1b00 */
[----:B---3--:R-:W-:Y:S01]  /*0220*/  DADD R2, R4, R6 ;  /* 0x0000000004027229 */ /* 0x008fe20000000006 */
[----:B--2---:R-:W-:-:S07]  /*0230*/  IMAD.WIDE.U32 R4, R0, 0x8, R12 ;  /* 0x0000000800047825 */ /* 0x004fce00078e000c */
[----:B----4-:R-:W-:-:S08]  /*0240*/  DADD R2, R2, R8 ;  /* 0x0000000002027229 */ /* 0x010fd00000000008 */
[----:B-----5:R-:W-:-:S08]  /*0250*/  DADD R2, R2, R10 ;  /* 0x0000000002027229 */ /* 0x020fd0000000000a */
[----:B------:R-:W-:-:S07]  /*0260*/  DMUL R2, R2, 0.25 ;  /* 0x3fd0000002027828 */ /* 0x000fce0000000000 */
[----:B------:R-:W-:Y:S01]  /*0270*/  STG.E.64 desc[UR4][R4.64], R2 ;  /* 0x0000000204007986 */ /* 0x000fe2000c101b04 */
[----:B------:R-:W-:Y:S05]  /*0280*/  EXIT ;  /* 0x000000000000794d */ /* 0x000fea0003800000 */
.L_x_172:
        /* <DEDUP_REMOVED lines=15> */
.L_x_179:


//--------------------- .text._Z6my_subPdS_S_i    --------------------------
	.section	.text._Z6my_subPdS_S_i,"ax",@progbits
	.align	128
        .global         _Z6my_subPdS_S_i
        .type           _Z6my_subPdS_S_i,@function
        .size           _Z6my_subPdS_S_i,(.L_x_180 - _Z6my_subPdS_S_i)
        .other          _Z6my_subPdS_S_i,@"STO_CUDA_ENTRY STV_DEFAULT"
_Z6my_subPdS_S_i:
.text._Z6my_subPdS_S_i:
[----:B------:R-:W-:Y:S01]  /*0000*/  LDC R1, c[0x0][0x37c] ;  /* 0x0000df00ff017b82 */ /* 0x000fe20000000800 */
[----:B------:R-:W0:Y:S07]  /*0010*/  S2R R3, SR_TID.X ;  /* 0x0000000000037919 */ /* 0x000e2e0000002100 */
[----:B------:R-:W0:Y:S01]  /*0020*/  S2UR UR5, SR_CTAID.X ;  /* 0x00000000000579c3 */ /* 0x000e220000002500 */
[----:B------:R-:W1:Y:S01]  /*0030*/  LDCU UR7, c[0x0][0x398] ;  /* 0x00007300ff0777ac */ /* 0x000e620008000800 */
[----:B------:R-:W2:Y:S06]  /*0040*/  S2R R2, SR_TID.Y ;  /* 0x0000000000027919 */ /* 0x000eac0000002200 */
[----:B------:R-:W0:Y:S08]  /*0050*/  LDC R0, c[0x0][0x360] ;  /* 0x0000d800ff007b82 */ /* 0x000e300000000800 */
[----:B------:R-:W2:Y:S01]  /*0060*/  S2UR UR6, SR_CTAID.Y ;  /* 0x00000000000679c3 */ /* 0x000ea20000002600 */
[----:B-1----:R-:W-:-:S07]  /*0070*/  UIADD3 UR4, UPT, UPT, UR7, -0x1, URZ ;  /* 0xffffffff07047890 */ /* 0x002fce000fffe0ff */
[----:B------:R-:W2:Y:S01]  /*0080*/  LDC R7, c[0x0][0x364] ;  /* 0x0000d900ff077b82 */ /* 0x000ea20000000800 */
[----:B0-----:R-:W-:-:S05]  /*0090*/  IMAD R0, R0, UR5, R3 ;  /* 0x0000000500007c24 */ /* 0x001fca000f8e0203 */
[----:B------:R-:W-:-:S04]  /*00a0*/  ISETP.GE.U32.AND P0, PT, R0, UR4, PT ;  /* 0x0000000400007c0c */ /* 0x000fc8000bf06070 */
[----:B------:R-:W-:Y:S01]  /*00b0*/  ISETP.EQ.OR P0, PT, R0, RZ, P0 ;  /* 0x000000ff0000720c */ /* 0x000fe20000702670 */
[----:B--2---:R-:W-:-:S12]  /*00c0*/  IMAD R7, R7, UR6, R2 ;  /* 0x0000000607077c24 */ /* 0x004fd8000f8e0202 */
[----:B------:R-:W-:Y:S05]  /*00d0*/  @P0 EXIT ;  /* 0x000000000000094d */ /* 0x000fea0003800000 */
[----:B------:R-:W-:-:S04]  /*00e0*/  ISETP.GE.U32.AND P0, PT, R7, UR4, PT ;  /* 0x0000000407007c0c */ /* 0x000fc8000bf06070 */
[----:B------:R-:W-:-:S13]  /*00f0*/  ISETP.EQ.OR P0, PT, R7, RZ, P0 ;  /* 0x000000ff0700720c */ /* 0x000fda0000702670 */
[----:B------:R-:W-:Y:S05]  /*0100*/  @P0 EXIT ;  /* 0x000000000000094d */ /* 0x000fea0003800000 */
[----:B------:R-:W0:Y:S01]  /*0110*/  LDC.64 R2, c[0x0][0x388] ;  /* 0x0000e200ff027b82 */ /* 0x000e220000000a00 */
[----:B------:R-:W1:Y:S01]  /*0120*/  LDCU.64 UR4, c[0x0][0x358] ;  /* 0x00006b00ff0477ac */ /* 0x000e620008000a00 */
[----:B------:R-:W-:-:S06]  /*0130*/  IMAD R11, R0, UR7, R7 ;  /* 0x00000007000b7c24 */ /* 0x000fcc000f8e0207 */
[----:B------:R-:W2:Y:S08]  /*0140*/  LDC.64 R4, c[0x0][0x380] ;  /* 0x0000e000ff047b82 */ /* 0x000eb00000000a00 */
[----:B------:R-:W3:Y:S01]  /*0150*/  LDC.64 R8, c[0x0][0x390] ;  /* 0x0000e400ff087b82 */ /* 0x000ee20000000a00 */
[----:B0-----:R-:W-:-:S06]  /*0160*/  IMAD.WIDE.U32 R2, R11, 0x8, R2 ;  /* 0x000000080b027825 */ /* 0x001fcc00078e0002 */
[----:B-1----:R-:W4:Y:S01]  /*0170*/  LDG.E.64 R2, desc[UR4][R2.64] ;  /* 0x0000000402027981 */ /* 0x002f22000c1e1b00 */
[----:B--2---:R-:W-:-:S06]  /*0180*/  IMAD.WIDE.U32 R4, R11, 0x8, R4 ;  /* 0x000000080b047825 */ /* 0x004fcc00078e0004 */
[----:B------:R-:W4:Y:S01]  /*0190*/  LDG.E.64 R4, desc[UR4][R4.64] ;  /* 0x0000000404047981 */ /* 0x000f22000c1e1b00 */
[----:B---3--:R-:W-:Y:S01]  /*01a0*/  IMAD.WIDE.U32 R8, R11, 0x8, R8 ;  /* 0x000000080b087825 */ /* 0x008fe200078e0008 */
[----:B----4-:R-:W-:-:S07]  /*01b0*/  DADD R6, R2, -R4 ;  /* 0x0000000002067229 */ /* 0x010fce0000000804 */
[----:B------:R-:W-:Y:S01]  /*01c0*/  STG.E.64 desc[UR4][R8.64], R6 ;  /* 0x0000000608007986 */ /* 0x000fe2000c101b04 */
[----:B------:R-:W-:Y:S05]  /*01d0*/  EXIT ;  /* 0x000000000000794d */ /* 0x000fea0003800000 */
.L_x_173:
        /* <DEDUP_REMOVED lines=10> */
.L_x_180:


//--------------------- .nv.shared._ZN3cub18CUB_300001_SM_10006detail6reduce28DeviceReduceSingleTileKernelINS2_10policy_hubIdyN4cuda3__47maximumIvEEE10Policy1000EPdSB_iS8_ddNS5_3std3__410__identityEEEvT0_T1_T2_T3_T4_T6_ --------------------------
	.section	.nv.shared._ZN3cub18CUB_300001_SM_10006detail6reduce28DeviceReduceSingleTileKernelINS2_10policy_hubIdyN4cuda3__47maximumIvEEE10Policy1000EPdSB_iS8_ddNS5_3std3__410__identityEEEvT0_T1_T2_T3_T4_T6_,"aw",@nobits
	.sectionflags	@""
	.align	8
.nv.shared._ZN3cub18CUB_300001_SM_10006detail6reduce28DeviceReduceSingleTileKernelINS2_10policy_hubIdyN4cuda3__47maximumIvEEE10Policy1000EPdSB_iS8_ddNS5_3std3__410__identityEEEvT0_T1_T2_T3_T4_T6_:
	.zero		1104


//--------------------- .nv.shared.reserved.0     --------------------------
	.section	.nv.shared.reserved.0,"aw",@nobits
	.weak		__nv_reservedSMEM_offset_0_alias
	.size		__nv_reservedSMEM_offset_0_alias, 0, 64
	.other		__nv_reservedSMEM_offset_0_alias,@"STO_CUDA_RESERVED_SHARED STV_DEFAULT"
__nv_reservedSMEM_offset_0_alias:
	.zero		0
	.zero		64


//--------------------- .nv.global                --------------------------
	.section	.nv.global,"aw",@nobits
.nv.global:
	.type		_ZN34_INTERNAL_9ee96c38_4_k_cu_05ae43d76thrust24THRUST_300001_SM_1000_NS12placeholders2_5E,@object
	.size		_ZN34_INTERNAL_9ee96c38_4_k_cu_05ae43d76thrust24THRUST_300001_SM_1000_NS12placeholders2_5E,(_ZN34_INTERNAL_9ee96c38_4_k_cu_05ae43d74cuda3std3__45__cpo6cbeginE - _ZN34_INTERNAL_9ee96c38_4_k_cu_05ae43d76thrust24THRUST_300001_SM_1000_NS12placeholders2_5E)
_ZN34_INTERNAL_9ee96c38_4_k_cu_05ae43d76thrust24THRUST_300001_SM_1000_NS12placeholders2_5E:
	.zero		1
	.type		_ZN34_INTERNAL_9ee96c38_4_k_cu_05ae43d74cuda3std3__45__cpo6cbeginE,@object
	.size		_ZN34_INTERNAL_9ee96c38_4_k_cu_05ae43d74cuda3std3__45__cpo6cbeginE,(_ZN34_INTERNAL_9ee96c38_4_k_cu_05ae43d74cuda3std6ranges3__45__cpo6cbeginE - _ZN34_INTERNAL_9ee96c38_4_k_cu_05ae43d74cuda3std3__45__cpo6cbeginE)
_ZN34_INTERNAL_9ee96c38_4_k_cu_05ae43d74cuda3std3__45__cpo6cbeginE:
	.zero		1
	.type		_ZN34_INTERNAL_9ee96c38_4_k_cu_05ae43d74cuda3std6ranges3__45__cpo6cbeginE,@object
	.size		_ZN34_INTERNAL_9ee96c38_4_k_cu_05ae43d74cuda3std6ranges3__45__cpo6cbeginE,(_ZN34_INTERNAL_9ee96c38_4_k_cu_05ae43d74cuda3std3__48in_placeE - _ZN34_INTERNAL_9ee96c38_4_k_cu_05ae43d74cuda3std6ranges3__45__cpo6cbeginE)
_ZN34_INTERNAL_9ee96c38_4_k_cu_05ae43d74cuda3std6ranges3__45__cpo6cbeginE:
	.zero		1
	.type		_ZN34_INTERNAL_9ee96c38_4_k_cu_05ae43d74cuda3std3__48in_placeE,@object
	.size		_ZN34_INTERNAL_9ee96c38_4_k_cu_05ae43d74cuda3std3__48in_placeE,(_ZN34_INTERNAL_9ee96c38_4_k_cu_05ae43d74cuda3std6ranges3__45__cpo4sizeE - _ZN34_INTERNAL_9ee96c38_4_k_cu_05ae43d74cuda3std3__48in_placeE)
_ZN34_INTERNAL_9ee96c38_4_k_cu_05ae43d74cuda3std3__48in_placeE:
	.zero		1
	.type		_ZN34_INTERNAL_9ee96c38_4_k_cu_05ae43d74cuda3std6ranges3__45__cpo4sizeE,@object
	.size		_ZN34_INTERNAL_9ee96c38_4_k_cu_05ae43d74cuda3std6ranges3__45__cpo4sizeE,(_ZN34_INTERNAL_9ee96c38_4_k_cu_05ae43d76thrust24THRUST_300001_SM_1000_NS12placeholders2_9E - _ZN34_INTERNAL_9ee96c38_4_k_cu_05ae43d74cuda3std6ranges3__45__cpo4sizeE)
_ZN34_INTERNAL_9ee96c38_4_k_cu_05ae43d74cuda3std6ranges3__45__cpo4sizeE:
	.zero		1
	.type		_ZN34_INTERNAL_9ee96c38_4_k_cu_05ae43d76thrust24THRUST_300001_SM_1000_NS12placeholders2_9E,@object
	.size		_ZN34_INTERNAL_9ee96c38_4_k_cu_05ae43d76thrust24THRUST_300001_SM_1000_NS12placeholders2_9E,(_ZN34_INTERNAL_9ee96c38_4_k_cu_05ae43d74cuda3std3__45__cpo7crbeginE - _ZN34_INTERNAL_9ee96c38_4_k_cu_05ae43d76thrust24THRUST_300001_SM_1000_NS12placeholders2_9E)
_ZN34_INTERNAL_9ee96c38_4_k_cu_05ae43d76thrust24THRUST_300001_SM_1000_NS12placeholders2_9E:
	.zero		1
	.type		_ZN34_INTERNAL_9ee96c38_4_k_cu_05ae43d74cuda3std3__45__cpo7crbeginE,@object
	.size		_ZN34_INTERNAL_9ee96c38_4_k_cu_05ae43d74cuda3std3__45__cpo7crbeginE,(_ZN34_INTERNAL_9ee96c38_4_k_cu_05ae43d74cuda3std6ranges3__45__cpo4nextE - _ZN34_INTERNAL_9ee96c38_4_k_cu_05ae43d74cuda3std3__45__cpo7crbeginE)
_ZN34_INTERNAL_9ee96c38_4_k_cu_05ae43d74cuda3std3__45__cpo7crbeginE:
	.zero		1
	.type		_ZN34_INTERNAL_9ee96c38_4_k_cu_05ae43d74cuda3std6ranges3__45__cpo4nextE,@object
	.size		_ZN34_INTERNAL_9ee96c38_4_k_cu_05ae43d74cuda3std6ranges3__45__cpo4nextE,(_ZN34_INTERNAL_9ee96c38_4_k_cu_05ae43d74cuda3std6ranges3__45__cpo4swapE - _ZN34_INTERNAL_9ee96c38_4_k_cu_05ae43d74cuda3std6ranges3__45__cpo4nextE)
_ZN34_INTERNAL_9ee96c38_4_k_cu_05ae43d74cuda3std6ranges3__45__cpo4nextE:
	.zero		1
	.type		_ZN34_INTERNAL_9ee96c38_4_k_cu_05ae43d74cuda3std6ranges3__45__cpo4swapE,@object
	.size		_ZN34_INTERNAL_9ee96c38_4_k_cu_05ae43d74cuda3std6ranges3__45__cpo4swapE,(_ZN34_INTERNAL_9ee96c38_4_k_cu_05ae43d76thrust24THRUST_300001_SM_1000_NS12placeholders2_1E - _ZN34_INTERNAL_9ee96c38_4_k_cu_05ae43d74cuda3std6ranges3__45__cpo4swapE)
_ZN34_INTERNAL_9ee96c38_4_k_cu_05ae43d74cuda3std6ranges3__45__cpo4swapE:
	.zero		1
	.type		_ZN34_INTERNAL_9ee96c38_4_k_cu_05ae43d76thrust24THRUST_300001_SM_1000_NS12placeholders2_1E,@object
	.size		_ZN34_INTERNAL_9ee96c38_4_k_cu_05ae43d76thrust24THRUST_300001_SM_1000_NS12placeholders2_1E,(_ZN34_INTERNAL_9ee96c38_4_k_cu_05ae43d76thrust24THRUST_300001_SM_1000_NS12placeholders2_3E - _ZN34_INTERNAL_9ee96c38_4_k_cu_05ae43d76thrust24THRUST_300001_SM_1000_NS12placeholders2_1E)
_ZN34_INTERNAL_9ee96c38_4_k_cu_05ae43d76thrust24THRUST_300001_SM_1000_NS12placeholders2_1E:
	.zero		1
	.type		_ZN34_INTERNAL_9ee96c38_4_k_cu_05ae43d76thrust24THRUST_300001_SM_1000_NS12placeholders2_3E,@object
	.size		_ZN34_INTERNAL_9ee96c38_4_k_cu_05ae43d76thrust24THRUST_300001_SM_1000_NS12placeholders2_3E,(_ZN34_INTERNAL_9ee96c38_4_k_cu_05ae43d74cuda3std3__45__cpo5beginE - _ZN34_INTERNAL_9ee96c38_4_k_cu_05ae43d76thrust24THRUST_300001_SM_1000_NS12placeholders2_3E)
_ZN34_INTERNAL_9ee96c38_4_k_cu_05ae43d76thrust24THRUST_300001_SM_1000_NS12placeholders2_3E:
	.zero		1
	.type		_ZN34_INTERNAL_9ee96c38_4_k_cu_05ae43d74cuda3std3__45__cpo5beginE,@object
	.size		_ZN34_INTERNAL_9ee96c38_4_k_cu_05ae43d74cuda3std3__45__cpo5beginE,(_ZN34_INTERNAL_9ee96c38_4_k_cu_05ae43d74cuda3std6ranges3__45__cpo5beginE - _ZN34_INTERNAL_9ee96c38_4_k_cu_05ae43d74cuda3std3__45__cpo5beginE)
_ZN34_INTERNAL_9ee96c38_4_k_cu_05ae43d74cuda3std3__45__cpo5beginE:
	.zero		1
	.type		_ZN34_INTERNAL_9ee96c38_4_k_cu_05ae43d74cuda3std6ranges3__45__cpo5beginE,@object
	.size		_ZN34_INTERNAL_9ee96c38_4_k_cu_05ae43d74cuda3std6ranges3__45__cpo5beginE,(_ZN34_INTERNAL_9ee96c38_4_k_cu_05ae43d74cuda3std3__436_GLOBAL__N__9ee96c38_4_k_cu_05ae43d76ignoreE - _ZN34_INTERNAL_9ee96c38_4_k_cu_05ae43d74cuda3std6ranges3__45__cpo5beginE)
_ZN34_INTERNAL_9ee96c38_4_k_cu_05ae43d74cuda3std6ranges3__45__cpo5beginE:
	.zero		1
	.type		_ZN34_INTERNAL_9ee96c38_4_k_cu_05ae43d74cuda3std3__436_GLOBAL__N__9ee96c38_4_k_cu_05ae43d76ignoreE,@object
	.size		_ZN34_INTERNAL_9ee96c38_4_k_cu_05ae43d74cuda3std3__436_GLOBAL__N__9ee96c38_4_k_cu_05ae43d76ignoreE,(_ZN34_INTERNAL_9ee96c38_4_k_cu_05ae43d74cuda3std6ranges3__45__cpo4dataE - _ZN34_INTERNAL_9ee96c38_4_k_cu_05ae43d74cuda3std3__436_GLOBAL__N__9ee96c38_4_k_cu_05ae43d76ignoreE)
_ZN34_INTERNAL_9ee96c38_4_k_cu_05ae43d74cuda3std3__436_GLOBAL__N__9ee96c38_4_k_cu_05ae43d76ignoreE:
	.zero		1
	.type		_ZN34_INTERNAL_9ee96c38_4_k_cu_05ae43d74cuda3std6ranges3__45__cpo4dataE,@object
	.size		_ZN34_INTERNAL_9ee96c38_4_k_cu_05ae43d74cuda3std6ranges3__45__cpo4dataE,(_ZN34_INTERNAL_9ee96c38_4_k_cu_05ae43d76thrust24THRUST_300001_SM_1000_NS12placeholders2_7E - _ZN34_INTERNAL_9ee96c38_4_k_cu_05ae43d74cuda3std6ranges3__45__cpo4dataE)
_ZN34_INTERNAL_9ee96c38_4_k_cu_05ae43d74cuda3std6ranges3__45__cpo4dataE:
	.zero		1
	.type		_ZN34_INTERNAL_9ee96c38_4_k_cu_05ae43d76thrust24THRUST_300001_SM_1000_NS12placeholders2_7E,@object
	.size		_ZN34_INTERNAL_9ee96c38_4_k_cu_05ae43d76thrust24THRUST_300001_SM_1000_NS12placeholders2_7E,(_ZN34_INTERNAL_9ee96c38_4_k_cu_05ae43d74cuda3std3__45__cpo6rbeginE - _ZN34_INTERNAL_9ee96c38_4_k_cu_05ae43d76thrust24THRUST_300001_SM_1000_NS12placeholders2_7E)
_ZN34_INTERNAL_9ee96c38_4_k_cu_05ae43d76thrust24THRUST_300001_SM_1000_NS12placeholders2_7E:
	.zero		1
	.type		_ZN34_INTERNAL_9ee96c38_4_k_cu_05ae43d74cuda3std3__45__cpo6rbeginE,@object
	.size		_ZN34_INTERNAL_9ee96c38_4_k_cu_05ae43d74cuda3std3__45__cpo6rbeginE,(_ZN34_INTERNAL_9ee96c38_4_k_cu_05ae43d74cuda3std6ranges3__45__cpo7advanceE - _ZN34_INTERNAL_9ee96c38_4_k_cu_05ae43d74cuda3std3__45__cpo6rbeginE)
_ZN34_INTERNAL_9ee96c38_4_k_cu_05ae43d74cuda3std3__45__cpo6rbeginE:
	.zero		1
	.type		_ZN34_INTERNAL_9ee96c38_4_k_cu_05ae43d74cuda3std6ranges3__45__cpo7advanceE,@object
	.size		_ZN34_INTERNAL_9ee96c38_4_k_cu_05ae43d74cuda3std6ranges3__45__cpo7advanceE,(_ZN34_INTERNAL_9ee96c38_4_k_cu_05ae43d74cuda3std3__47nulloptE - _ZN34_INTERNAL_9ee96c38_4_k_cu_05ae43d74cuda3std6ranges3__45__cpo7advanceE)
_ZN34_INTERNAL_9ee96c38_4_k_cu_05ae43d74cuda3std6ranges3__45__cpo7advanceE:
	.zero		1
	.type		_ZN34_INTERNAL_9ee96c38_4_k_cu_05ae43d74cuda3std3__47nulloptE,@object
	.size		_ZN34_INTERNAL_9ee96c38_4_k_cu_05ae43d74cuda3std3__47nulloptE,(_ZN34_INTERNAL_9ee96c38_4_k_cu_05ae43d74cuda3std6ranges3__45__cpo8distanceE - _ZN34_INTERNAL_9ee96c38_4_k_cu_05ae43d74cuda3std3__47nulloptE)
_ZN34_INTERNAL_9ee96c38_4_k_cu_05ae43d74cuda3std3__47nulloptE:
	.zero		1
	.type		_ZN34_INTERNAL_9ee96c38_4_k_cu_05ae43d74cuda3std6ranges3__45__cpo8distanceE,@object
	.size		_ZN34_INTERNAL_9ee96c38_4_k_cu_05ae43d74cuda3std6ranges3__45__cpo8distanceE,(_ZN34_INTERNAL_9ee96c38_4_k_cu_05ae43d76thrust24THRUST_300001_SM_1000_NS12placeholders2_6E - _ZN34_INTERNAL_9ee96c38_4_k_cu_05ae43d74cuda3std6ranges3__45__cpo8distanceE)
_ZN34_INTERNAL_9ee96c38_4_k_cu_05ae43d74cuda3std6ranges3__45__cpo8distanceE:
	.zero		1
	.type		_ZN34_INTERNAL_9ee96c38_4_k_cu_05ae43d76thrust24THRUST_300001_SM_1000_NS12placeholders2_6E,@object
	.size		_ZN34_INTERNAL_9ee96c38_4_k_cu_05ae43d76thrust24THRUST_300001_SM_1000_NS12placeholders2_6E,(_ZN34_INTERNAL_9ee96c38_4_k_cu_05ae43d74cuda3std3__45__cpo4cendE - _ZN34_INTERNAL_9ee96c38_4_k_cu_05ae43d76thrust24THRUST_300001_SM_1000_NS12placeholders2_6E)
_ZN34_INTERNAL_9ee96c38_4_k_cu_05ae43d76thrust24THRUST_300001_SM_1000_NS12placeholders2_6E:
	.zero		1
	.type		_ZN34_INTERNAL_9ee96c38_4_k_cu_05ae43d74cuda3std3__45__cpo4cendE,@object
	.size		_ZN34_INTERNAL_9ee96c38_4_k_cu_05ae43d74cuda3std3__45__cpo4cendE,(_ZN34_INTERNAL_9ee96c38_4_k_cu_05ae43d74cuda3std6ranges3__45__cpo4cendE - _ZN34_INTERNAL_9ee96c38_4_k_cu_05ae43d74cuda3std3__45__cpo4cendE)
_ZN34_INTERNAL_9ee96c38_4_k_cu_05ae43d74cuda3std3__45__cpo4cendE:
	.zero		1
	.type		_ZN34_INTERNAL_9ee96c38_4_k_cu_05ae43d74cuda3std6ranges3__45__cpo4cendE,@object
	.size		_ZN34_INTERNAL_9ee96c38_4_k_cu_05ae43d74cuda3std6ranges3__45__cpo4cendE,(_ZN34_INTERNAL_9ee96c38_4_k_cu_05ae43d74cuda3std3__420unreachable_sentinelE - _ZN34_INTERNAL_9ee96c38_4_k_cu_05ae43d74cuda3std6ranges3__45__cpo4cendE)
_ZN34_INTERNAL_9ee96c38_4_k_cu_05ae43d74cuda3std6ranges3__45__cpo4cendE:
	.zero		1
	.type		_ZN34_INTERNAL_9ee96c38_4_k_cu_05ae43d74cuda3std3__420unreachable_sentinelE,@object
	.size		_ZN34_INTERNAL_9ee96c38_4_k_cu_05ae43d74cuda3std3__420unreachable_sentinelE,(_ZN34_INTERNAL_9ee96c38_4_k_cu_05ae43d74cuda3std6ranges3__45__cpo5ssizeE - _ZN34_INTERNAL_9ee96c38_4_k_cu_05ae43d74cuda3std3__420unreachable_sentinelE)
_ZN34_INTERNAL_9ee96c38_4_k_cu_05ae43d74cuda3std3__420unreachable_sentinelE:
	.zero		1
	.type		_ZN34_INTERNAL_9ee96c38_4_k_cu_05ae43d74cuda3std6ranges3__45__cpo5ssizeE,@object
	.size		_ZN34_INTERNAL_9ee96c38_4_k_cu_05ae43d74cuda3std6ranges3__45__cpo5ssizeE,(_ZN34_INTERNAL_9ee96c38_4_k_cu_05ae43d76thrust24THRUST_300001_SM_1000_NS12placeholders3_10E - _ZN34_INTERNAL_9ee96c38_4_k_cu_05ae43d74cuda3std6ranges3__45__cpo5ssizeE)
_ZN34_INTERNAL_9ee96c38_4_k_cu_05ae43d74cuda3std6ranges3__45__cpo5ssizeE:
	.zero		1
	.type		_ZN34_INTERNAL_9ee96c38_4_k_cu_05ae43d76thrust24THRUST_300001_SM_1000_NS12placeholders3_10E,@object
	.size		_ZN34_INTERNAL_9ee96c38_4_k_cu_05ae43d76thrust24THRUST_300001_SM_1000_NS12placeholders3_10E,(_ZN34_INTERNAL_9ee96c38_4_k_cu_05ae43d74cuda3std3__45__cpo5crendE - _ZN34_INTERNAL_9ee96c38_4_k_cu_05ae43d76thrust24THRUST_300001_SM_1000_NS12placeholders3_10E)
_ZN34_INTERNAL_9ee96c38_4_k_cu_05ae43d76thrust24THRUST_300001_SM_1000_NS12placeholders3_10E:
	.zero		1
	.type		_ZN34_INTERNAL_9ee96c38_4_k_cu_05ae43d74cuda3std3__45__cpo5crendE,@object
	.size		_ZN34_INTERNAL_9ee96c38_4_k_cu_05ae43d74cuda3std3__45__cpo5crendE,(_ZN34_INTERNAL_9ee96c38_4_k_cu_05ae43d74cuda3std6ranges3__45__cpo4prevE - _ZN34_INTERNAL_9ee96c38_4_k_cu_05ae43d74cuda3std3__45__cpo5crendE)
_ZN34_INTERNAL_9ee96c38_4_k_cu_05ae43d74cuda3std3__45__cpo5crendE:
	.zero		1
	.type		_ZN34_INTERNAL_9ee96c38_4_k_cu_05ae43d74cuda3std6ranges3__45__cpo4prevE,@object
	.size		_ZN34_INTERNAL_9ee96c38_4_k_cu_05ae43d74cuda3std6ranges3__45__cpo4prevE,(_ZN34_INTERNAL_9ee96c38_4_k_cu_05ae43d74cuda3std6ranges3__45__cpo9iter_moveE - _ZN34_INTERNAL_9ee96c38_4_k_cu_05ae43d74cuda3std6ranges3__45__cpo4prevE)
_ZN34_INTERNAL_9ee96c38_4_k_cu_05ae43d74cuda3std6ranges3__45__cpo4prevE:
	.zero		1
	.type		_ZN34_INTERNAL_9ee96c38_4_k_cu_05ae43d74cuda3std6ranges3__45__cpo9iter_moveE,@object
	.size		_ZN34_INTERNAL_9ee96c38_4_k_cu_05ae43d74cuda3std6ranges3__45__cpo9iter_moveE,(_ZN34_INTERNAL_9ee96c38_4_k_cu_05ae43d76thrust24THRUST_300001_SM_1000_NS12placeholders2_2E - _ZN34_INTERNAL_9ee96c38_4_k_cu_05ae43d74cuda3std6ranges3__45__cpo9iter_moveE)
_ZN34_INTERNAL_9ee96c38_4_k_cu_05ae43d74cuda3std6ranges3__45__cpo9iter_moveE:
	.zero		1
	.type		_ZN34_INTERNAL_9ee96c38_4_k_cu_05ae43d76thrust24THRUST_300001_SM_1000_NS12placeholders2_2E,@object
	.size		_ZN34_INTERNAL_9ee96c38_4_k_cu_05ae43d76thrust24THRUST_300001_SM_1000_NS12placeholders2_2E,(_ZN34_INTERNAL_9ee96c38_4_k_cu_05ae43d76thrust24THRUST_300001_SM_1000_NS12placeholders2_4E - _ZN34_INTERNAL_9ee96c38_4_k_cu_05ae43d76thrust24THRUST_300001_SM_1000_NS12placeholders2_2E)
_ZN34_INTERNAL_9ee96c38_4_k_cu_05ae43d76thrust24THRUST_300001_SM_1000_NS12placeholders2_2E:
	.zero		1
	.type		_ZN34_INTERNAL_9ee96c38_4_k_cu_05ae43d76thrust24THRUST_300001_SM_1000_NS12placeholders2_4E,@object
	.size		_ZN34_INTERNAL_9ee96c38_4_k_cu_05ae43d76thrust24THRUST_300001_SM_1000_NS12placeholders2_4E,(_ZN34_INTERNAL_9ee96c38_4_k_cu_05ae43d74cuda3std3__45__cpo3endE - _ZN34_INTERNAL_9ee96c38_4_k_cu_05ae43d76thrust24THRUST_300001_SM_1000_NS12placeholders2_4E)
_ZN34_INTERNAL_9ee96c38_4_k_cu_05ae43d76thrust24THRUST_300001_SM_1000_NS12placeholders2_4E:
	.zero		1
	.type		_ZN34_INTERNAL_9ee96c38_4_k_cu_05ae43d74cuda3std3__45__cpo3endE,@object
	.size		_ZN34_INTERNAL_9ee96c38_4_k_cu_05ae43d74cuda3std3__45__cpo3endE,(_ZN34_INTERNAL_9ee96c38_4_k_cu_05ae43d74cuda3std6ranges3__45__cpo3endE - _ZN34_INTERNAL_9ee96c38_4_k_cu_05ae43d74cuda3std3__45__cpo3endE)
_ZN34_INTERNAL_9ee96c38_4_k_cu_05ae43d74cuda3std3__45__cpo3endE:
	.zero		1
	.type		_ZN34_INTERNAL_9ee96c38_4_k_cu_05ae43d74cuda3std6ranges3__45__cpo3endE,@object
	.size		_ZN34_INTERNAL_9ee96c38_4_k_cu_05ae43d74cuda3std6ranges3__45__cpo3endE,(_ZN34_INTERNAL_9ee96c38_4_k_cu_05ae43d74cuda3std3__419piecewise_constructE - _ZN34_INTERNAL_9ee96c38_4_k_cu_05ae43d74cuda3std6ranges3__45__cpo3endE)
_ZN34_INTERNAL_9ee96c38_4_k_cu_05ae43d74cuda3std6ranges3__45__cpo3endE:
	.zero		1
	.type		_ZN34_INTERNAL_9ee96c38_4_k_cu_05ae43d74cuda3std3__419piecewise_constructE,@object
	.size		_ZN34_INTERNAL_9ee96c38_4_k_cu_05ae43d74cuda3std3__419piecewise_constructE,(_ZN34_INTERNAL_9ee96c38_4_k_cu_05ae43d74cuda3std6ranges3__45__cpo5cdataE - _ZN34_INTERNAL_9ee96c38_4_k_cu_05ae43d74cuda3std3__419piecewise_constructE)
_ZN34_INTERNAL_9ee96c38_4_k_cu_05ae43d74cuda3std3__419piecewise_constructE:
	.zero		1
	.type		_ZN34_INTERNAL_9ee96c38_4_k_cu_05ae43d74cuda3std6ranges3__45__cpo5cdataE,@object
	.size		_ZN34_INTERNAL_9ee96c38_4_k_cu_05ae43d74cuda3std6ranges3__45__cpo5cdataE,(_ZN34_INTERNAL_9ee96c38_4_k_cu_05ae43d76thrust24THRUST_300001_SM_1000_NS12placeholders2_8E - _ZN34_INTERNAL_9ee96c38_4_k_cu_05ae43d74cuda3std6ranges3__45__cpo5cdataE)
_ZN34_INTERNAL_9ee96c38_4_k_cu_05ae43d74cuda3std6ranges3__45__cpo5cdataE:
	.zero		1
	.type		_ZN34_INTERNAL_9ee96c38_4_k_cu_05ae43d76thrust24THRUST_300001_SM_1000_NS12placeholders2_8E,@object
	.size		_ZN34_INTERNAL_9ee96c38_4_k_cu_05ae43d76thrust24THRUST_300001_SM_1000_NS12placeholders2_8E,(_ZN34_INTERNAL_9ee96c38_4_k_cu_05ae43d74cuda3std3__45__cpo4rendE - _ZN34_INTERNAL_9ee96c38_4_k_cu_05ae43d76thrust24THRUST_300001_SM_1000_NS12placeholders2_8E)
_ZN34_INTERNAL_9ee96c38_4_k_cu_05ae43d76thrust24THRUST_300001_SM_1000_NS12placeholders2_8E:
	.zero		1
	.type		_ZN34_INTERNAL_9ee96c38_4_k_cu_05ae43d74cuda3std3__45__cpo4rendE,@object
	.size		_ZN34_INTERNAL_9ee96c38_4_k_cu_05ae43d74cuda3std3__45__cpo4rendE,(_ZN34_INTERNAL_9ee96c38_4_k_cu_05ae43d74cuda3std6ranges3__45__cpo9iter_swapE - _ZN34_INTERNAL_9ee96c38_4_k_cu_05ae43d74cuda3std3__45__cpo4rendE)
_ZN34_INTERNAL_9ee96c38_4_k_cu_05ae43d74cuda3std3__45__cpo4rendE:
	.zero		1
	.type		_ZN34_INTERNAL_9ee96c38_4_k_cu_05ae43d74cuda3std6ranges3__45__cpo9iter_swapE,@object
	.size		_ZN34_INTERNAL_9ee96c38_4_k_cu_05ae43d74cuda3std6ranges3__45__cpo9iter_swapE,(_ZN34_INTERNAL_9ee96c38_4_k_cu_05ae43d74cuda3std3__48unexpectE - _ZN34_INTERNAL_9ee96c38_4_k_cu_05ae43d74cuda3std6ranges3__45__cpo9iter_swapE)
_ZN34_INTERNAL_9ee96c38_4_k_cu_05ae43d74cuda3std6ranges3__45__cpo9iter_swapE:
	.zero		1
	.type		_ZN34_INTERNAL_9ee96c38_4_k_cu_05ae43d74cuda3std3__48unexpectE,@object
	.size		_ZN34_INTERNAL_9ee96c38_4_k_cu_05ae43d74cuda3std3__48unexpectE,(_ZN34_INTERNAL_9ee96c38_4_k_cu_05ae43d76thrust24THRUST_300001_SM_1000_NS6system6detail10sequential3seqE - _ZN34_INTERNAL_9ee96c38_4_k_cu_05ae43d74cuda3std3__48unexpectE)
_ZN34_INTERNAL_9ee96c38_4_k_cu_05ae43d74cuda3std3__48unexpectE:
	.zero		1
	.type		_ZN34_INTERNAL_9ee96c38_4_k_cu_05ae43d76thrust24THRUST_300001_SM_1000_NS6system6detail10sequential3seqE,@object
	.size		_ZN34_INTERNAL_9ee96c38_4_k_cu_05ae43d76thrust24THRUST_300001_SM_1000_NS6system6detail10sequential3seqE,(.L_30 - _ZN34_INTERNAL_9ee96c38_4_k_cu_05ae43d76thrust24THRUST_300001_SM_1000_NS6system6detail10sequential3seqE)
_ZN34_INTERNAL_9ee96c38_4_k_cu_05ae43d76thrust24THRUST_300001_SM_1000_NS6system6detail10sequential3seqE:
	.zero		1
.L_30:


//--------------------- .nv.shared._ZN3cub18CUB_300001_SM_10006detail6reduce18DeviceReduceKernelINS2_10policy_hubIdyN4cuda3__47maximumIvEEE10Policy1000EPdyS8_dNS5_3std3__410__identityEEEvT0_PT3_T1_NS0_13GridEvenShareISI_EET2_T4_ --------------------------
	.section	.nv.shared._ZN3cub18CUB_300001_SM_10006detail6reduce18DeviceReduceKernelINS2_10policy_hubIdyN4cuda3__47maximumIvEEE10Policy1000EPdyS8_dNS5_3std3__410__identityEEEvT0_PT3_T1_NS0_13GridEvenShareISI_EET2_T4_,"aw",@nobits
	.sectionflags	@""
	.align	8
.nv.shared._ZN3cub18CUB_300001_SM_10006detail6reduce18DeviceReduceKernelINS2_10policy_hubIdyN4cuda3__47maximumIvEEE10Policy1000EPdyS8_dNS5_3std3__410__identityEEEvT0_PT3_T1_NS0_13GridEvenShareISI_EET2_T4_:
	.zero		1104


//--------------------- .nv.shared._ZN3cub18CUB_300001_SM_10006detail6reduce28DeviceReduceSingleTileKernelINS2_10policy_hubIdyN4cuda3__47maximumIvEEE10Policy1000EPdSB_yS8_ddNS5_3std3__410__identityEEEvT0_T1_T2_T3_T4_T6_ --------------------------
	.section	.nv.shared._ZN3cub18CUB_300001_SM_10006detail6reduce28DeviceReduceSingleTileKernelINS2_10policy_hubIdyN4cuda3__47maximumIvEEE10Policy1000EPdSB_yS8_ddNS5_3std3__410__identityEEEvT0_T1_T2_T3_T4_T6_,"aw",@nobits
	.sectionflags	@""
	.align	8
.nv.shared._ZN3cub18CUB_300001_SM_10006detail6reduce28DeviceReduceSingleTileKernelINS2_10policy_hubIdyN4cuda3__47maximumIvEEE10Policy1000EPdSB_yS8_ddNS5_3std3__410__identityEEEvT0_T1_T2_T3_T4_T6_:
	.zero		1104


//--------------------- .nv.constant0._ZN3cub18CUB_300001_SM_10006detail6reduce28DeviceReduceSingleTileKernelINS2_10policy_hubIdyN4cuda3__47maximumIvEEE10Policy1000EPdSB_iS8_ddNS5_3std3__410__identityEEEvT0_T1_T2_T3_T4_T6_ --------------------------
	.section	.nv.constant0._ZN3cub18CUB_300001_SM_10006detail6reduce28DeviceReduceSingleTileKernelINS2_10policy_hubIdyN4cuda3__47maximumIvEEE10Policy1000EPdSB_iS8_ddNS5_3std3__410__identityEEEvT0_T1_T2_T3_T4_T6_,"a",@progbits
	.sectionflags	@""
	.align	4
.nv.constant0._ZN3cub18CUB_300001_SM_10006detail6reduce28DeviceReduceSingleTileKernelINS2_10policy_hubIdyN4cuda3__47maximumIvEEE10Policy1000EPdSB_iS8_ddNS5_3std3__410__identityEEEvT0_T1_T2_T3_T4_T6_:
	.zero		929


//--------------------- .nv.constant0._ZN3cub18CUB_300001_SM_10006detail6reduce18DeviceReduceKernelINS2_10policy_hubIdyN4cuda3__47maximumIvEEE10Policy1000EPdyS8_dNS5_3std3__410__identityEEEvT0_PT3_T1_NS0_13GridEvenShareISI_EET2_T4_ --------------------------
	.section	.nv.constant0._ZN3cub18CUB_300001_SM_10006detail6reduce18DeviceReduceKernelINS2_10policy_hubIdyN4cuda3__47maximumIvEEE10Policy1000EPdyS8_dNS5_3std3__410__identityEEEvT0_PT3_T1_NS0_13GridEvenShareISI_EET2_T4_,"a",@progbits
	.sectionflags	@""
	.align	4
.nv.constant0._ZN3cub18CUB_300001_SM_10006detail6reduce18DeviceReduceKernelINS2_10policy_hubIdyN4cuda3__47maximumIvEEE10Policy1000EPdyS8_dNS5_3std3__410__identityEEEvT0_PT3_T1_NS0_13GridEvenShareISI_EET2_T4_:
	.zero		994


//--------------------- .nv.constant0._ZN3cub18CUB_300001_SM_10006detail6reduce28DeviceReduceSingleTileKernelINS2_10policy_hubIdyN4cuda3__47maximumIvEEE10Policy1000EPdSB_yS8_ddNS5_3std3__410__identityEEEvT0_T1_T2_T3_T4_T6_ --------------------------
	.section	.nv.constant0._ZN3cub18CUB_300001_SM_10006detail6reduce28DeviceReduceSingleTileKernelINS2_10policy_hubIdyN4cuda3__47maximumIvEEE10Policy1000EPdSB_yS8_ddNS5_3std3__410__identityEEEvT0_T1_T2_T3_T4_T6_,"a",@progbits
	.sectionflags	@""
	.align	4
.nv.constant0._ZN3cub18CUB_300001_SM_10006detail6reduce28DeviceReduceSingleTileKernelINS2_10policy_hubIdyN4cuda3__47maximumIvEEE10Policy1000EPdSB_yS8_ddNS5_3std3__410__identityEEEvT0_T1_T2_T3_T4_T6_:
	.zero		937


//--------------------- .nv.constant0._ZN3cub18CUB_300001_SM_10006detail11EmptyKernelIvEEvv --------------------------
	.section	.nv.constant0._ZN3cub18CUB_300001_SM_10006detail11EmptyKernelIvEEvv,"a",@progbits
	.sectionflags	@""
	.align	4
.nv.constant0._ZN3cub18CUB_300001_SM_10006detail11EmptyKernelIvEEvv:
	.zero		896


//--------------------- .nv.constant0._Z4fillPdS_i --------------------------
	.section	.nv.constant0._Z4fillPdS_i,"a",@progbits
	.sectionflags	@""
	.align	4
.nv.constant0._Z4fillPdS_i:
	.zero		916


//--------------------- .nv.constant0._Z6updatePdS_i --------------------------
	.section	.nv.constant0._Z6updatePdS_i,"a",@progbits
	.sectionflags	@""
	.align	4
.nv.constant0._Z6updatePdS_i:
	.zero		916


//--------------------- .nv.constant0._Z6my_subPdS_S_i --------------------------
	.section	.nv.constant0._Z6my_subPdS_S_i,"a",@progbits
	.sectionflags	@""
	.align	4
.nv.constant0._Z6my_subPdS_S_i:
	.zero		924


//--------------------- SYMBOLS --------------------------

	.type		.nv.reservedSmem.offset0,@object
	.size		.nv.reservedSmem.offset0,0x4
	.type		.nv.reservedSmem.cap,@object
	.size		.nv.reservedSmem.cap,0x4
